	.target	sm_100a

	.elftype	@"ET_EXEC"


//--------------------- .note.nv.tkinfo           --------------------------
	.section	.note.nv.tkinfo,"",@"SHT_NOTE"
	.sectionflags	@"SHF_NOTE_NV_TKINFO"
	.tkinfo
        /*0018*/ 	.word	0x00000002
        /*0030*/ 	.string	""
        /*0030*/ 	.string	"ptxas"
        /*0030*/ 	.string	"Cuda compilation tools, release 13.0, V13.0.88"
        /*0030*/ 	.string	"Build cuda_13.0.r13.0/compiler.36424714_0"
        /*0030*/ 	.string	"-arch sm_100a -m 64 "



//--------------------- .note.nv.cuinfo           --------------------------
	.section	.note.nv.cuinfo,"",@"SHT_NOTE"
	.sectionflags	@"SHF_NOTE_NV_CUINFO"
        /*0018*/ 	.short	0x0002
        /*001a*/ 	.short	0x0064
        /*001c*/ 	.short	0x0082
	.zero		2


//--------------------- .nv.info                  --------------------------
	.section	.nv.info,"",@"SHT_CUDA_INFO"
	.align	4


	//----- nvinfo : EIATTR_REGCOUNT
	.align		4
        /*0000*/ 	.byte	0x04, 0x2f
        /*0002*/ 	.short	(.L_34 - .L_33)
	.align		4
.L_33:
        /*0004*/ 	.word	index@(_ZN7cutlass13device_kernelINS_4fmha6kernel36Sm100FmhaFwdKernelTmaWarpspecializedIN4cute5tupleIJiiiNS5_IJNS5_IJiiEEEiEEEEEENS1_10collective38Sm100FmhaFwdMainloopTmaWarpspecializedINS_10bfloat16_tEffNS5_IJNS4_1CILi256EEENSC_ILi128EEESE_EEENS5_IJiNSC_ILi1EEES7_EEENS5_IJiSG_NS5_IJNS5_IJNSC_ILi0EEEiEEEiEEEEEESL_NS9_10CausalMaskILb1EEENS5_IJNSC_ILi2EEESG_SG_EEENSC_ILb0EEEEENS9_38Sm100FmhaFwdEpilogueTmaWarpspecializedINS_6half_tEfNS5_IJSE_SE_SE_EEESH_NS5_IJSG_S7_EEESQ_EENS2_23PersistentTileSchedulerENS2_41Sm100FmhaCtxKernelWarpspecializedScheduleEEEEEvNT_6ParamsE)
        /*0008*/ 	.word	0x00000080


	//----- nvinfo : EIATTR_FRAME_SIZE
	.align		4
.L_34:
        /*000c*/ 	.byte	0x04, 0x11
        /*000e*/ 	.short	(.L_36 - .L_35)
	.align		4
.L_35:
        /*0010*/ 	.word	index@($__internal_3_$__cuda_sm3x_div_rn_noftz_f32_slowpath)
        /*0014*/ 	.word	0x000000c0


	//----- nvinfo : EIATTR_FRAME_SIZE
	.align		4
.L_36:
        /*0018*/ 	.byte	0x04, 0x11
        /*001a*/ 	.short	(.L_38 - .L_37)
	.align		4
.L_37:
        /*001c*/ 	.word	index@($__internal_2_$__cuda_sm10x_tcgen05_guardrail_trap_unallocated_columns_being_dealloced)
        /*0020*/ 	.word	0x000000c0


	//----- nvinfo : EIATTR_FRAME_SIZE
	.align		4
.L_38:
        /*0024*/ 	.byte	0x04, 0x11
        /*0026*/ 	.short	(.L_40 - .L_39)
	.align		4
.L_39:
        /*0028*/ 	.word	index@($__internal_1_$__cuda_sm10x_tcgen05_guardrail_trap_phase_invalid_during_alloc)
        /*002c*/ 	.word	0x000000c0


	//----- nvinfo : EIATTR_FRAME_SIZE
	.align		4
.L_40:
        /*0030*/ 	.byte	0x04, 0x11
        /*0032*/ 	.short	(.L_42 - .L_41)
	.align		4
.L_41:
        /*0034*/ 	.word	index@($__internal_0_$__cuda_sm10x_tcgen05_guardrail_trap_col_being_dealloced_not_returned_by_alloc)
        /*0038*/ 	.word	0x000000c0


	//----- nvinfo : EIATTR_FRAME_SIZE
	.align		4
.L_42:
        /*003c*/ 	.byte	0x04, 0x11
        /*003e*/ 	.short	(.L_44 - .L_43)
	.align		4
.L_43:
        /*0040*/ 	.word	index@(_ZN7cutlass13device_kernelINS_4fmha6kernel36Sm100FmhaFwdKernelTmaWarpspecializedIN4cute5tupleIJiiiNS5_IJNS5_IJiiEEEiEEEEEENS1_10collective38Sm100FmhaFwdMainloopTmaWarpspecializedINS_10bfloat16_tEffNS5_IJNS4_1CILi256EEENSC_ILi128EEESE_EEENS5_IJiNSC_ILi1EEES7_EEENS5_IJiSG_NS5_IJNS5_IJNSC_ILi0EEEiEEEiEEEEEESL_NS9_10CausalMaskILb1EEENS5_IJNSC_ILi2EEESG_SG_EEENSC_ILb0EEEEENS9_38Sm100FmhaFwdEpilogueTmaWarpspecializedINS_6half_tEfNS5_IJSE_SE_SE_EEESH_NS5_IJSG_S7_EEESQ_EENS2_23PersistentTileSchedulerENS2_41Sm100FmhaCtxKernelWarpspecializedScheduleEEEEEvNT_6ParamsE)
        /*0044*/ 	.word	0x000000c0


	//----- nvinfo : EIATTR_MIN_STACK_SIZE
	.align		4
.L_44:
        /*0048*/ 	.byte	0x04, 0x12
        /*004a*/ 	.short	(.L_46 - .L_45)
	.align		4
.L_45:
        /*004c*/ 	.word	index@(_ZN7cutlass13device_kernelINS_4fmha6kernel36Sm100FmhaFwdKernelTmaWarpspecializedIN4cute5tupleIJiiiNS5_IJNS5_IJiiEEEiEEEEEENS1_10collective38Sm100FmhaFwdMainloopTmaWarpspecializedINS_10bfloat16_tEffNS5_IJNS4_1CILi256EEENSC_ILi128EEESE_EEENS5_IJiNSC_ILi1EEES7_EEENS5_IJiSG_NS5_IJNS5_IJNSC_ILi0EEEiEEEiEEEEEESL_NS9_10CausalMaskILb1EEENS5_IJNSC_ILi2EEESG_SG_EEENSC_ILb0EEEEENS9_38Sm100FmhaFwdEpilogueTmaWarpspecializedINS_6half_tEfNS5_IJSE_SE_SE_EEESH_NS5_IJSG_S7_EEESQ_EENS2_23PersistentTileSchedulerENS2_41Sm100FmhaCtxKernelWarpspecializedScheduleEEEEEvNT_6ParamsE)
        /*0050*/ 	.word	0x000000c0
.L_46:


//--------------------- .nv.compat                --------------------------
	.section	.nv.compat,"",@"SHT_CUDA_COMPAT_INFO"
	.align	4
        /*0000*/ 	.byte	0x02, 0x09, 0x01, 0x00, 0x02, 0x02, 0x02, 0x00, 0x02, 0x05, 0x05, 0x00, 0x03, 0x07, 0x01, 0x01
        /*0010*/ 	.byte	0x02, 0x03, 0x01, 0x00, 0x02, 0x06, 0x01, 0x00, 0x04, 0x0b, 0x08, 0x00, 0x01, 0x00, 0x00, 0x00
        /*0020*/ 	.byte	0x00, 0x00, 0x00, 0x00


//--------------------- .nv.info._ZN7cutlass13device_kernelINS_4fmha6kernel36Sm100FmhaFwdKernelTmaWarpspecializedIN4cute5tupleIJiiiNS5_IJNS5_IJiiEEEiEEEEEENS1_10collective38Sm100FmhaFwdMainloopTmaWarpspecializedINS_10bfloat16_tEffNS5_IJNS4_1CILi256EEENSC_ILi128EEESE_EEENS5_IJiNSC_ILi1EEES7_EEENS5_IJiSG_NS5_IJNS5_IJNSC_ILi0EEEiEEEiEEEEEESL_NS9_10CausalMaskILb1EEENS5_IJNSC_ILi2EEESG_SG_EEENSC_ILb0EEEEENS9_38Sm100FmhaFwdEpilogueTmaWarpspecializedINS_6half_tEfNS5_IJSE_SE_SE_EEESH_NS5_IJSG_S7_EEESQ_EENS2_23PersistentTileSchedulerENS2_41Sm100FmhaCtxKernelWarpspecializedScheduleEEEEEvNT_6ParamsE --------------------------
	.section	.nv.info._ZN7cutlass13device_kernelINS_4fmha6kernel36Sm100FmhaFwdKernelTmaWarpspecializedIN4cute5tupleIJiiiNS5_IJNS5_IJiiEEEiEEEEEENS1_10collective38Sm100FmhaFwdMainloopTmaWarpspecializedINS_10bfloat16_tEffNS5_IJNS4_1CILi256EEENSC_ILi128EEESE_EEENS5_IJiNSC_ILi1EEES7_EEENS5_IJiSG_NS5_IJNS5_IJNSC_ILi0EEEiEEEiEEEEEESL_NS9_10CausalMaskILb1EEENS5_IJNSC_ILi2EEESG_SG_EEENSC_ILb0EEEEENS9_38Sm100FmhaFwdEpilogueTmaWarpspecializedINS_6half_tEfNS5_IJSE_SE_SE_EEESH_NS5_IJSG_S7_EEESQ_EENS2_23PersistentTileSchedulerENS2_41Sm100FmhaCtxKernelWarpspecializedScheduleEEEEEvNT_6ParamsE,"",@"SHT_CUDA_INFO"
	.sectionflags	@""
	.align	4


	//----- nvinfo : EIATTR_CUDA_API_VERSION
	.align		4
        /*0000*/ 	.byte	0x04, 0x37
        /*0002*/ 	.short	(.L_48 - .L_47)
.L_47:
        /*0004*/ 	.word	0x00000082


	//----- nvinfo : EIATTR_KPARAM_INFO
	.align		4
.L_48:
        /*0008*/ 	.byte	0x04, 0x17
        /*000a*/ 	.short	(.L_50 - .L_49)
.L_49:
        /*000c*/ 	.word	0x00000000
        /*0010*/ 	.short	0x0000
        /*0012*/ 	.short	0x0000
        /*0014*/ 	.byte	0x00, 0xf0, 0x01, 0x18


	//----- nvinfo : EIATTR_AT_ENTRY_FRAGMENTS
	.align		4
.L_50:
        /*0018*/ 	.byte	0x04, 0x4f
        /*001a*/ 	.short	(.L_52 - .L_51)


	//   ....[0]....
.L_51:
        /*001c*/ 	.word	0x00000006


	//----- nvinfo : EIATTR_RESERVED_SMEM_USED
	.align		4
.L_52:
        /*0020*/ 	.byte	0x01, 0x41
	.zero		2


	//----- nvinfo : EIATTR_SPARSE_MMA_MASK
	.align		4
        /*0024*/ 	.byte	0x03, 0x50
        /*0026*/ 	.short	0x0000


	//----- nvinfo : EIATTR_TCGEN05_1CTA_USED
	.align		4
        /*0028*/ 	.byte	0x01, 0x51
	.zero		2


	//----- nvinfo : EIATTR_MAXREG_COUNT
	.align		4
        /*002c*/ 	.byte	0x03, 0x1b
        /*002e*/ 	.short	0x0080


	//----- nvinfo : EIATTR_NUM_BARRIERS
	.align		4
        /*0030*/ 	.byte	0x02, 0x4c
        /*0032*/ 	.byte	0x01
	.zero		1


	//----- nvinfo : EIATTR_EXTERNS
	.align		4
        /*0034*/ 	.byte	0x04, 0x0f
        /*0036*/ 	.short	(.L_54 - .L_53)


	//   ....[0]....
	.align		4
.L_53:
        /*0038*/ 	.word	index@(vprintf)


	//   ....[1]....
	.align		4
        /*003c*/ 	.word	index@(__assertfail)


	//----- nvinfo : EIATTR_ANNOTATIONS
	.align		4
.L_54:
        /*0040*/ 	.byte	0x04, 0x55
        /*0042*/ 	.short	(.L_56 - .L_55)


	//   ....[0]....
.L_55:
        /*0044*/ 	.word	0x00000001
        /*0048*/ 	.byte	0x00, 0x8e, 0x00, 0x00, 0x01, 0x00, 0x00, 0x00, 0x50, 0x8e, 0x00, 0x00, 0x01, 0x00, 0x00, 0x00
        /* <DEDUP_REMOVED lines=70> */
        /*04b8*/ 	.byte	0xd0, 0x17, 0x02, 0x00


	//----- nvinfo : EIATTR_MERCURY_ISA_VERSION
	.align		4
.L_56:
        /*04bc*/ 	.byte	0x03, 0x5f
        /*04be*/ 	.short	0x0101


	//----- nvinfo : EIATTR_INT_WARP_WIDE_INSTR_OFFSETS
	.align		4
        /*04c0*/ 	.byte	0x04, 0x31
        /*04c2*/ 	.short	(.L_58 - .L_57)


	//   ....[0]....
.L_57:
        /*04c4*/ 	.word	0x00022fd0


	//   ....[1]....
        /*04c8*/ 	.word	0x00022ff0


	//   ....[2]....
        /*04cc*/ 	.word	0x00023020


	//----- nvinfo : EIATTR_COOP_GROUP_MASK_REGIDS
	.align		4
.L_58:
        /*04d0*/ 	.byte	0x04, 0x29
        /*04d2*/ 	.short	(.L_60 - .L_59)


	//   ....[0]....
.L_59:
        /*04d4*/ 	.word	0xffffffff


	//   ....[1]....
        /*04d8*/ 	.word	0xffffffff


	//   ....[2]....
        /*04dc*/ 	.word	0xffffffff


	//   ....[3]....
        /*04e0*/ 	.word	0xffffffff


	//   ....[4]....
        /*04e4*/ 	.word	0xffffffff


	//   ....[5]....
        /*04e8*/ 	.word	0xffffffff


	//   ....[6]....
        /*04ec*/ 	.word	0xffffffff


	//   ....[7]....
        /*04f0*/ 	.word	0xffffffff


	//   ....[8]....
        /*04f4*/ 	.word	0xffffffff


	//   ....[9]....
        /*04f8*/ 	.word	0xffffffff


	//   ....[10]....
        /*04fc*/ 	.word	0xffffffff


	//   ....[11]....
        /*0500*/ 	.word	0xffffffff


	//   ....[12]....
        /*0504*/ 	.word	0xffffffff


	//   ....[13]....
        /*0508*/ 	.word	0xffffffff


	//   ....[14]....
        /*050c*/ 	.word	0xffffffff


	//   ....[15]....
        /*0510*/ 	.word	0xffffffff


	//   ....[16]....
        /*0514*/ 	.word	0xffffffff


	//   ....[17]....
        /*0518*/ 	.word	0xffffffff


	//   ....[18]....
        /*051c*/ 	.word	0xffffffff


	//----- nvinfo : EIATTR_COOP_GROUP_INSTR_OFFSETS
	.align		4
.L_60:
        /*0520*/ 	.byte	0x04, 0x28
        /*0522*/ 	.short	(.L_62 - .L_61)


	//   ....[0]....
.L_61:
        /*0524*/ 	.word	0x00000120


	//   ....[1]....
        /*0528*/ 	.word	0x000008e0


	//   ....[2]....
        /*052c*/ 	.word	0x00000b10


	//   ....[3]....
        /*0530*/ 	.word	0x00000c40


	//   ....[4]....
        /*0534*/ 	.word	0x00000d80


	//   ....[5]....
        /*0538*/ 	.word	0x00001040


	//   ....[6]....
        /*053c*/ 	.word	0x00001230


	//   ....[7]....
        /*0540*/ 	.word	0x00001340


	//   ....[8]....
        /*0544*/ 	.word	0x000014a0


	//   ....[9]....
        /*0548*/ 	.word	0x00001600


	//   ....[10]....
        /*054c*/ 	.word	0x000019f0


	//   ....[11]....
        /*0550*/ 	.word	0x00001c00


	//   ....[12]....
        /*0554*/ 	.word	0x00001c10


	//   ....[13]....
        /*0558*/ 	.word	0x0000aee0


	//   ....[14]....
        /*055c*/ 	.word	0x0000c220


	//   ....[15]....
        /*0560*/ 	.word	0x00011e00


	//   ....[16]....
        /*0564*/ 	.word	0x000163b0


	//   ....[17]....
        /*0568*/ 	.word	0x00022ed0


	//   ....[18]....
        /*056c*/ 	.word	0x000230f0


	//----- nvinfo : EIATTR_REG_RECONFIG
	.align		4
.L_62:
        /*0570*/ 	.byte	0x01, 0x54
	.zero		2


	//----- nvinfo : EIATTR_VRC_CTA_INIT_COUNT
	.align		4
        /*0574*/ 	.byte	0x02, 0x4a
        /*0576*/ 	.byte	0x80
	.zero		1


	//----- nvinfo : EIATTR_SYSCALL_OFFSETS
	.align		4
        /*0578*/ 	.byte	0x04, 0x46
        /*057a*/ 	.short	(.L_64 - .L_63)


	//   ....[0]....
.L_63:
        /*057c*/ 	.word	0x00005300


	//   ....[1]....
        /*0580*/ 	.word	0x000053c0


	//   ....[2]....
        /*0584*/ 	.word	0x00005430


	//   ....[3]....
        /*0588*/ 	.word	0x000054a0


	//   ....[4]....
        /*058c*/ 	.word	0x00005510


	//   ....[5]....
        /*0590*/ 	.word	0x000055b0


	//   ....[6]....
        /*0594*/ 	.word	0x00005690


	//   ....[7]....
        /*0598*/ 	.word	0x00005730


	//   ....[8]....
        /*059c*/ 	.word	0x000057d0


	//   ....[9]....
        /*05a0*/ 	.word	0x00005870


	//   ....[10]....
        /*05a4*/ 	.word	0x000058e0


	//   ....[11]....
        /*05a8*/ 	.word	0x00005980


	//   ....[12]....
        /*05ac*/ 	.word	0x00005a20


	//   ....[13]....
        /*05b0*/ 	.word	0x00005a90


	//   ....[14]....
        /*05b4*/ 	.word	0x00005b30


	//   ....[15]....
        /*05b8*/ 	.word	0x00005bd0


	//   ....[16]....
        /*05bc*/ 	.word	0x00005c70


	//   ....[17]....
        /*05c0*/ 	.word	0x00005d10


	//   ....[18]....
        /*05c4*/ 	.word	0x00005d80


	//   ....[19]....
        /*05c8*/ 	.word	0x00005e20


	//   ....[20]....
        /*05cc*/ 	.word	0x00005ec0


	//   ....[21]....
        /*05d0*/ 	.word	0x00005f30


	//   ....[22]....
        /*05d4*/ 	.word	0x00005fd0


	//   ....[23]....
        /*05d8*/ 	.word	0x00006070


	//   ....[24]....
        /*05dc*/ 	.word	0x00006110


	//   ....[25]....
        /*05e0*/ 	.word	0x000061b0


	//   ....[26]....
        /*05e4*/ 	.word	0x00006220


	//   ....[27]....
        /*05e8*/ 	.word	0x000062c0


	//   ....[28]....
        /*05ec*/ 	.word	0x00006360


	//   ....[29]....
        /*05f0*/ 	.word	0x000063d0


	//   ....[30]....
        /*05f4*/ 	.word	0x00006470


	//   ....[31]....
        /*05f8*/ 	.word	0x00006510


	//   ....[32]....
        /*05fc*/ 	.word	0x000065b0


	//   ....[33]....
        /*0600*/ 	.word	0x00006650


	//   ....[34]....
        /*0604*/ 	.word	0x000066f0


	//   ....[35]....
        /*0608*/ 	.word	0x00006790


	//   ....[36]....
        /*060c*/ 	.word	0x00006800


	//   ....[37]....
        /*0610*/ 	.word	0x000068a0


	//   ....[38]....
        /*0614*/ 	.word	0x00006940


	//   ....[39]....
        /*0618*/ 	.word	0x000069b0


	//   ....[40]....
        /*061c*/ 	.word	0x00006a50


	//   ....[41]....
        /*0620*/ 	.word	0x00006af0


	//   ....[42]....
        /*0624*/ 	.word	0x00006b90


	//   ....[43]....
        /*0628*/ 	.word	0x00006c30


	//   ....[44]....
        /*062c*/ 	.word	0x00006ca0


	//   ....[45]....
        /*0630*/ 	.word	0x00006d40


	//   ....[46]....
        /*0634*/ 	.word	0x00006de0


	//   ....[47]....
        /*0638*/ 	.word	0x00006e50


	//   ....[48]....
        /*063c*/ 	.word	0x00006ef0


	//   ....[49]....
        /*0640*/ 	.word	0x00006f90


	//   ....[50]....
        /*0644*/ 	.word	0x00007030


	//   ....[51]....
        /*0648*/ 	.word	0x000070d0


	//   ....[52]....
        /*064c*/ 	.word	0x00007140


	//   ....[53]....
        /*0650*/ 	.word	0x000071d0


	//   ....[54]....
        /*0654*/ 	.word	0x00007270


	//   ....[55]....
        /*0658*/ 	.word	0x000072e0


	//   ....[56]....
        /*065c*/ 	.word	0x00007380


	//   ....[57]....
        /*0660*/ 	.word	0x00007420


	//   ....[58]....
        /*0664*/ 	.word	0x000074c0


	//   ....[59]....
        /*0668*/ 	.word	0x00007560


	//   ....[60]....
        /*066c*/ 	.word	0x0000b080


	//   ....[61]....
        /*0670*/ 	.word	0x0000b2b0


	//   ....[62]....
        /*0674*/ 	.word	0x0000b4e0


	//   ....[63]....
        /*0678*/ 	.word	0x0000b710


	//   ....[64]....
        /*067c*/ 	.word	0x0000b940


	//   ....[65]....
        /*0680*/ 	.word	0x0000bb70


	//   ....[66]....
        /*0684*/ 	.word	0x0000bda0


	//   ....[67]....
        /*0688*/ 	.word	0x0000c3c0


	//   ....[68]....
        /*068c*/ 	.word	0x0000c5f0


	//   ....[69]....
        /*0690*/ 	.word	0x0000c820


	//   ....[70]....
        /*0694*/ 	.word	0x0000ca50


	//   ....[71]....
        /*0698*/ 	.word	0x0000cc80


	//   ....[72]....
        /*069c*/ 	.word	0x0000ceb0


	//   ....[73]....
        /*06a0*/ 	.word	0x0000d0e0


	//   ....[74]....
        /*06a4*/ 	.word	0x0000da70


	//   ....[75]....
        /*06a8*/ 	.word	0x0000ddb0


	//   ....[76]....
        /*06ac*/ 	.word	0x0000e0f0


	//   ....[77]....
        /*06b0*/ 	.word	0x0000e430


	//   ....[78]....
        /*06b4*/ 	.word	0x0000e770


	//   ....[79]....
        /*06b8*/ 	.word	0x0000eab0


	//   ....[80]....
        /*06bc*/ 	.word	0x0000edf0


	//   ....[81]....
        /*06c0*/ 	.word	0x0000fc50


	//   ....[82]....
        /*06c4*/ 	.word	0x0000ff90


	//   ....[83]....
        /*06c8*/ 	.word	0x000102d0


	//   ....[84]....
        /*06cc*/ 	.word	0x00010610


	//   ....[85]....
        /*06d0*/ 	.word	0x00010950


	//   ....[86]....
        /*06d4*/ 	.word	0x00010c90


	//   ....[87]....
        /*06d8*/ 	.word	0x00010fd0


	//   ....[88]....
        /*06dc*/ 	.word	0x00012040


	//   ....[89]....
        /*06e0*/ 	.word	0x000121b0


	//   ....[90]....
        /*06e4*/ 	.word	0x00012320


	//   ....[91]....
        /*06e8*/ 	.word	0x00012490


	//   ....[92]....
        /*06ec*/ 	.word	0x00012a20


	//   ....[93]....
        /*06f0*/ 	.word	0x00015520


	//   ....[94]....
        /*06f4*/ 	.word	0x00015820


	//   ....[95]....
        /*06f8*/ 	.word	0x00016220


	//   ....[96]....
        /*06fc*/ 	.word	0x000165f0


	//   ....[97]....
        /*0700*/ 	.word	0x00016760


	//   ....[98]....
        /*0704*/ 	.word	0x000168d0


	//   ....[99]....
        /*0708*/ 	.word	0x00016a40


	//   ....[100]....
        /*070c*/ 	.word	0x000198b0


	//   ....[101]....
        /*0710*/ 	.word	0x0001c460


	//   ....[102]....
        /*0714*/ 	.word	0x0001c770


	//   ....[103]....
        /*0718*/ 	.word	0x0001d1c0


	//----- nvinfo : EIATTR_MBARRIER_INSTR_OFFSETS
	.align		4
.L_64:
        /*071c*/ 	.byte	0x04, 0x39
        /*071e*/ 	.short	(.L_66 - .L_65)


	//   ....[0]....
.L_65:
        /*0720*/ 	.word	0x000009c0
        /*0724*/ 	.word	0x000000ff
        /*0728*/ 	.word	0x00038000
        /*072c*/ 	.short	0x0100
        /*072e*/ 	.byte	0x05
	.zero		1


	//   ....[1]....
        /*0730*/ 	.word	0x000009d0
        /*0734*/ 	.word	0x000000ff
        /*0738*/ 	.word	0x00038010
        /*073c*/ 	.short	0x0100
        /*073e*/ 	.byte	0x05
	.zero		1


	//   ....[2]....
        /*0740*/ 	.word	0x000009e0
        /*0744*/ 	.word	0x000000ff
        /*0748*/ 	.word	0x00038008
        /*074c*/ 	.short	0x0100
        /*074e*/ 	.byte	0x05
	.zero		1


	//   ....[3]....
        /*0750*/ 	.word	0x000009f0
        /*0754*/ 	.word	0x000000ff
        /*0758*/ 	.word	0x00038018
        /*075c*/ 	.short	0x0100
        /*075e*/ 	.byte	0x05
	.zero		1


	//   ....[4]....
        /*0760*/ 	.word	0x00000bd0
        /*0764*/ 	.word	0x000000ff
        /*0768*/ 	.word	0x00038020
        /*076c*/ 	.short	0x0100
        /*076e*/ 	.byte	0x05
	.zero		1


	//   ....[5]....
        /*0770*/ 	.word	0x00000be0
        /*0774*/ 	.word	0x000000ff
        /*0778*/ 	.word	0x00038038
        /*077c*/ 	.short	0x0100
        /*077e*/ 	.byte	0x05
	.zero		1


	//   ....[6]....
        /*0780*/ 	.word	0x00000bf0
        /*0784*/ 	.word	0x000000ff
        /*0788*/ 	.word	0x00038028
        /*078c*/ 	.short	0x0100
        /*078e*/ 	.byte	0x05
	.zero		1


	//   ....[7]....
        /*0790*/ 	.word	0x00000c00
        /*0794*/ 	.word	0x000000ff
        /*0798*/ 	.word	0x00038040
        /*079c*/ 	.short	0x0100
        /*079e*/ 	.byte	0x05
	.zero		1


	//   ....[8]....
        /*07a0*/ 	.word	0x00000c10
        /*07a4*/ 	.word	0x000000ff
        /*07a8*/ 	.word	0x00038030
        /*07ac*/ 	.short	0x0100
        /*07ae*/ 	.byte	0x05
	.zero		1


	//   ....[9]....
        /*07b0*/ 	.word	0x00000c20
        /*07b4*/ 	.word	0x000000ff
        /*07b8*/ 	.word	0x00038048
        /*07bc*/ 	.short	0x0100
        /*07be*/ 	.byte	0x05
	.zero		1


	//   ....[10]....
        /*07c0*/ 	.word	0x00000d50
        /*07c4*/ 	.word	0x000000ff
        /*07c8*/ 	.word	0x00038050
        /*07cc*/ 	.short	0x0100
        /*07ce*/ 	.byte	0x06
	.zero		1


	//   ....[11]....
        /*07d0*/ 	.word	0x00000d60
        /*07d4*/ 	.word	0x000000ff
        /*07d8*/ 	.word	0x00038058
        /*07dc*/ 	.short	0x0100
        /*07de*/ 	.byte	0x06
	.zero		1


	//   ....[12]....
        /*07e0*/ 	.word	0x00000f10
        /*07e4*/ 	.word	0x000000ff
        /*07e8*/ 	.word	0x00038060
        /*07ec*/ 	.short	0x0100
        /*07ee*/ 	.byte	0x08
	.zero		1


	//   ....[13]....
        /*07f0*/ 	.word	0x00000f20
        /*07f4*/ 	.word	0x000000ff
        /*07f8*/ 	.word	0x00038068
        /*07fc*/ 	.short	0x0100
        /*07fe*/ 	.byte	0x08
	.zero		1


	//   ....[14]....
        /*0800*/ 	.word	0x00001100
        /*0804*/ 	.word	0x000000ff
        /*0808*/ 	.word	0x00038070
        /*080c*/ 	.short	0x0100
        /*080e*/ 	.byte	0x08
	.zero		1


	//   ....[15]....
        /*0810*/ 	.word	0x00001110
        /*0814*/ 	.word	0x000000ff
        /*0818*/ 	.word	0x00038078
        /*081c*/ 	.short	0x0100
        /*081e*/ 	.byte	0x08
	.zero		1


	//   ....[16]....
        /*0820*/ 	.word	0x00001310
        /*0824*/ 	.word	0x000000ff
        /*0828*/ 	.word	0x00038080
        /*082c*/ 	.short	0x0100
        /*082e*/ 	.byte	0x0a
	.zero		1


	//   ....[17]....
        /*0830*/ 	.word	0x00001320
        /*0834*/ 	.word	0x000000ff
        /*0838*/ 	.word	0x00038088
        /*083c*/ 	.short	0x0100
        /*083e*/ 	.byte	0x0a
	.zero		1


	//   ....[18]....
        /*0840*/ 	.word	0x00001450
        /*0844*/ 	.word	0x000000ff
        /*0848*/ 	.word	0x00038090
        /*084c*/ 	.short	0x0100
        /*084e*/ 	.byte	0x0b
	.zero		1


	//   ....[19]....
        /*0850*/ 	.word	0x00001460
        /*0854*/ 	.word	0x000000ff
        /*0858*/ 	.word	0x000380a0
        /*085c*/ 	.short	0x0100
        /*085e*/ 	.byte	0x0b
	.zero		1


	//   ....[20]....
        /*0860*/ 	.word	0x00001470
        /*0864*/ 	.word	0x000000ff
        /*0868*/ 	.word	0x00038098
        /*086c*/ 	.short	0x0100
        /*086e*/ 	.byte	0x0b
	.zero		1


	//   ....[21]....
        /*0870*/ 	.word	0x00001480
        /*0874*/ 	.word	0x000000ff
        /*0878*/ 	.word	0x000380a8
        /*087c*/ 	.short	0x0100
        /*087e*/ 	.byte	0x0b
	.zero		1


	//   ....[22]....
        /*0880*/ 	.word	0x000015b0
        /*0884*/ 	.word	0x000000ff
        /*0888*/ 	.word	0x000380b0
        /*088c*/ 	.short	0x0100
        /*088e*/ 	.byte	0x0b
	.zero		1


	//   ....[23]....
        /*0890*/ 	.word	0x000015c0
        /*0894*/ 	.word	0x000000ff
        /*0898*/ 	.word	0x000380c0
        /*089c*/ 	.short	0x0100
        /*089e*/ 	.byte	0x0b
	.zero		1


	//   ....[24]....
        /*08a0*/ 	.word	0x000015d0
        /*08a4*/ 	.word	0x000000ff
        /*08a8*/ 	.word	0x000380b8
        /*08ac*/ 	.short	0x0100
        /*08ae*/ 	.byte	0x0b
	.zero		1


	//   ....[25]....
        /*08b0*/ 	.word	0x000015e0
        /*08b4*/ 	.word	0x000000ff
        /*08b8*/ 	.word	0x000380c8
        /*08bc*/ 	.short	0x0100
        /*08be*/ 	.byte	0x0b
	.zero		1


	//   ....[26]....
        /*08c0*/ 	.word	0x000016e0
        /*08c4*/ 	.word	0x000000ff
        /*08c8*/ 	.word	0x000380d0
        /*08cc*/ 	.short	0x0100
        /*08ce*/ 	.byte	0x0a
	.zero		1


	//   ....[27]....
        /*08d0*/ 	.word	0x000016f0
        /*08d4*/ 	.word	0x000000ff
        /*08d8*/ 	.word	0x000380d8
        /*08dc*/ 	.short	0x0100
        /*08de*/ 	.byte	0x0a
	.zero		1


	//   ....[28]....
        /*08e0*/ 	.word	0x00001d90
        /*08e4*/ 	.word	0x000000ff
        /*08e8*/ 	.word	0x00038000
        /*08ec*/ 	.short	0x010a
        /*08ee*/ 	.byte	0x15
	.zero		1


	//   ....[29]....
        /*08f0*/ 	.word	0x00001e10
        /*08f4*/ 	.word	0x000000ff
        /*08f8*/ 	.word	0x00038020
        /*08fc*/ 	.short	0x010a
        /*08fe*/ 	.byte	0x04
	.zero		1


	//   ....[30]....
        /*0900*/ 	.word	0x00001f00
        /*0904*/ 	.word	0x000000ff
        /*0908*/ 	.word	0x00038058
        /*090c*/ 	.short	0x010a
        /*090e*/ 	.byte	0x15
	.zero		1


	//   ....[31]....
        /*0910*/ 	.word	0x000023d0
        /*0914*/ 	.word	0x000000ff
        /*0918*/ 	.word	0x00038008
        /*091c*/ 	.short	0x010a
        /*091e*/ 	.byte	0x15
	.zero		1


	//   ....[32]....
        /*0920*/ 	.word	0x00002460
        /*0924*/ 	.word	0x000000ff
        /*0928*/ 	.word	0x00038068
        /*092c*/ 	.short	0x010a
        /*092e*/ 	.byte	0x15
	.zero		1


	//   ....[33]....
        /*0930*/ 	.word	0x00002920
        /*0934*/ 	.word	0x000000ff
        /*0938*/ 	.word	0x00038020
        /*093c*/ 	.short	0x010a
        /*093e*/ 	.byte	0x04
	.zero		1


	//   ....[34]....
        /*0940*/ 	.word	0x000029d0
        /*0944*/ 	.word	0x000000ff
        /*0948*/ 	.word	0x000380a0
        /*094c*/ 	.short	0x010a
        /*094e*/ 	.byte	0x15
	.zero		1


	//   ....[35]....
        /*0950*/ 	.word	0x00002a80
        /*0954*/ 	.word	0x000000ff
        /*0958*/ 	.word	0x00038058
        /*095c*/ 	.short	0x010a
        /*095e*/ 	.byte	0x15
	.zero		1


	//   ....[36]....
        /*0960*/ 	.word	0x00003070
        /*0964*/ 	.word	0x000000ff
        /*0968*/ 	.word	0x00038020
        /*096c*/ 	.short	0x010a
        /*096e*/ 	.byte	0x07
	.zero		1


	//   ....[37]....
        /*0970*/ 	.word	0x000035f0
        /*0974*/ 	.word	0x000000ff
        /*0978*/ 	.word	0x000380a8
        /*097c*/ 	.short	0x010a
        /*097e*/ 	.byte	0x15
	.zero		1


	//   ....[38]....
        /*0980*/ 	.word	0x00003670
        /*0984*/ 	.word	0x000000ff
        /*0988*/ 	.word	0x00038068
        /*098c*/ 	.short	0x010a
        /*098e*/ 	.byte	0x15
	.zero		1


	//   ....[39]....
        /*0990*/ 	.word	0x000040b0
        /*0994*/ 	.word	0x000000ff
        /*0998*/ 	.word	0x00038020
        /*099c*/ 	.short	0x010a
        /*099e*/ 	.byte	0x04
	.zero		1


	//   ....[40]....
        /*09a0*/ 	.word	0x00004160
        /*09a4*/ 	.word	0x000000ff
        /*09a8*/ 	.word	0x000380a0
        /*09ac*/ 	.short	0x010a
        /*09ae*/ 	.byte	0x15
	.zero		1


	//   ....[41]....
        /*09b0*/ 	.word	0x00004210
        /*09b4*/ 	.word	0x000000ff
        /*09b8*/ 	.word	0x00038058
        /*09bc*/ 	.short	0x010a
        /*09be*/ 	.byte	0x15
	.zero		1


	//   ....[42]....
        /*09c0*/ 	.word	0x000047b0
        /*09c4*/ 	.word	0x000000ff
        /*09c8*/ 	.word	0x000380a8
        /*09cc*/ 	.short	0x010a
        /*09ce*/ 	.byte	0x15
	.zero		1


	//   ....[43]....
        /*09d0*/ 	.word	0x00004830
        /*09d4*/ 	.word	0x000000ff
        /*09d8*/ 	.word	0x00038068
        /*09dc*/ 	.short	0x010a
        /*09de*/ 	.byte	0x15
	.zero		1


	//   ....[44]....
        /*09e0*/ 	.word	0x00005200
        /*09e4*/ 	.word	0x00000010
        /*09e8*/ 	.word	0x000380c0
        /*09ec*/ 	.short	0x010a
        /*09ee*/ 	.byte	0xff
	.zero		1


	//   ....[45]....
        /*09f0*/ 	.word	0x00008de0
        /*09f4*/ 	.word	0x00000000
        /*09f8*/ 	.word	0x000380b0
        /*09fc*/ 	.short	0x0101
        /*09fe*/ 	.byte	0xff
	.zero		1


	//   ....[46]....
        /*0a00*/ 	.word	0x0000a600
        /*0a04*/ 	.word	0x00000000
        /*0a08*/ 	.word	0x000380c8
        /*0a0c*/ 	.short	0x010a
        /*0a0e*/ 	.byte	0xff
	.zero		1


	//   ....[47]....
        /*0a10*/ 	.word	0x0000aa10
        /*0a14*/ 	.word	0x00000000
        /*0a18*/ 	.word	0x000380b8
        /*0a1c*/ 	.short	0x0101
        /*0a1e*/ 	.byte	0xff
	.zero		1


	//   ....[48]....
        /*0a20*/ 	.word	0x0000ab60
        /*0a24*/ 	.word	0x0000003b
        /*0a28*/ 	.word	0x00038070
        /*0a2c*/ 	.short	0x010a
        /*0a2e*/ 	.byte	0xff
	.zero		1


	//   ....[49]....
        /*0a30*/ 	.word	0x0000abf0
        /*0a34*/ 	.word	0x00000000
        /*0a38*/ 	.word	0x00000000
        /*0a3c*/ 	.short	0x0101
        /*0a3e*/ 	.byte	0xff
	.zero		1


	//   ....[50]....
        /*0a40*/ 	.word	0x0000ac50
        /*0a44*/ 	.word	0x0000003b
        /*0a48*/ 	.word	0x00038080
        /*0a4c*/ 	.short	0x010a
        /*0a4e*/ 	.byte	0xff
	.zero		1


	//   ....[51]....
        /*0a50*/ 	.word	0x0000ad30
        /*0a54*/ 	.word	0x0000003b
        /*0a58*/ 	.word	0x00038070
        /*0a5c*/ 	.short	0x010a
        /*0a5e*/ 	.byte	0xff
	.zero		1


	//   ....[52]....
        /*0a60*/ 	.word	0x0000aec0
        /*0a64*/ 	.word	0x0000003b
        /*0a68*/ 	.word	0x00038090
        /*0a6c*/ 	.short	0x010a
        /*0a6e*/ 	.byte	0xff
	.zero		1


	//   ....[53]....
        /*0a70*/ 	.word	0x0000bfc0
        /*0a74*/ 	.word	0x00000000
        /*0a78*/ 	.word	0x00000000
        /*0a7c*/ 	.short	0x0101
        /*0a7e*/ 	.byte	0xff
	.zero		1


	//   ....[54]....
        /*0a80*/ 	.word	0x0000c040
        /*0a84*/ 	.word	0x00000000
        /*0a88*/ 	.word	0x00000000
        /*0a8c*/ 	.short	0x0101
        /*0a8e*/ 	.byte	0xff
	.zero		1


	//   ....[55]....
        /*0a90*/ 	.word	0x0000c0a0
        /*0a94*/ 	.word	0x0000003b
        /*0a98*/ 	.word	0x00038080
        /*0a9c*/ 	.short	0x010a
        /*0a9e*/ 	.byte	0xff
	.zero		1


	//   ....[56]....
        /*0aa0*/ 	.word	0x0000c200
        /*0aa4*/ 	.word	0x0000003b
        /*0aa8*/ 	.word	0x00038098
        /*0aac*/ 	.short	0x010a
        /*0aae*/ 	.byte	0xff
	.zero		1


	//   ....[57]....
        /*0ab0*/ 	.word	0x0000d2e0
        /*0ab4*/ 	.word	0x00000000
        /*0ab8*/ 	.word	0x00000000
        /*0abc*/ 	.short	0x0101
        /*0abe*/ 	.byte	0xff
	.zero		1


	//   ....[58]....
        /*0ac0*/ 	.word	0x0000d370
        /*0ac4*/ 	.word	0x00000003
        /*0ac8*/ 	.word	0x00000000
        /*0acc*/ 	.short	0x0101
        /*0ace*/ 	.byte	0xff
	.zero		1


	//   ....[59]....
        /*0ad0*/ 	.word	0x0000d400
        /*0ad4*/ 	.word	0x00000004
        /*0ad8*/ 	.word	0x00000000
        /*0adc*/ 	.short	0x0101
        /*0ade*/ 	.byte	0xff
	.zero		1


	//   ....[60]....
        /*0ae0*/ 	.word	0x0000d450
        /*0ae4*/ 	.word	0x0000003b
        /*0ae8*/ 	.word	0x00038070
        /*0aec*/ 	.short	0x010a
        /*0aee*/ 	.byte	0xff
	.zero		1


	//   ....[61]....
        /*0af0*/ 	.word	0x0000d4f0
        /*0af4*/ 	.word	0x00000000
        /*0af8*/ 	.word	0x00000000
        /*0afc*/ 	.short	0x0101
        /*0afe*/ 	.byte	0xff
	.zero		1


	//   ....[62]....
        /*0b00*/ 	.word	0x0000d550
        /*0b04*/ 	.word	0x0000003b
        /*0b08*/ 	.word	0x00038090
        /*0b0c*/ 	.short	0x010a
        /*0b0e*/ 	.byte	0xff
	.zero		1


	//   ....[63]....
        /*0b10*/ 	.word	0x0000d5d0
        /*0b14*/ 	.word	0x0000003b
        /*0b18*/ 	.word	0x000380c0
        /*0b1c*/ 	.short	0x010a
        /*0b1e*/ 	.byte	0xff
	.zero		1


	//   ....[64]....
        /*0b20*/ 	.word	0x0000f620
        /*0b24*/ 	.word	0x00000000
        /*0b28*/ 	.word	0x00000000
        /*0b2c*/ 	.short	0x0101
        /*0b2e*/ 	.byte	0xff
	.zero		1


	//   ....[65]....
        /*0b30*/ 	.word	0x0000f650
        /*0b34*/ 	.word	0x0000003b
        /*0b38*/ 	.word	0x000380b0
        /*0b3c*/ 	.short	0x0101
        /*0b3e*/ 	.byte	0xff
	.zero		1


	//   ....[66]....
        /*0b40*/ 	.word	0x0000f6d0
        /*0b44*/ 	.word	0x0000003b
        /*0b48*/ 	.word	0x00038080
        /*0b4c*/ 	.short	0x010a
        /*0b4e*/ 	.byte	0xff
	.zero		1


	//   ....[67]....
        /*0b50*/ 	.word	0x0000f760
        /*0b54*/ 	.word	0x0000001f
        /*0b58*/ 	.word	0x00000000
        /*0b5c*/ 	.short	0x0101
        /*0b5e*/ 	.byte	0xff
	.zero		1


	//   ....[68]....
        /*0b60*/ 	.word	0x0000f7b0
        /*0b64*/ 	.word	0x0000003b
        /*0b68*/ 	.word	0x00038098
        /*0b6c*/ 	.short	0x010a
        /*0b6e*/ 	.byte	0xff
	.zero		1


	//   ....[69]....
        /*0b70*/ 	.word	0x0000f830
        /*0b74*/ 	.word	0x0000003b
        /*0b78*/ 	.word	0x000380c8
        /*0b7c*/ 	.short	0x010a
        /*0b7e*/ 	.byte	0xff
	.zero		1


	//   ....[70]....
        /*0b80*/ 	.word	0x00011810
        /*0b84*/ 	.word	0x00000003
        /*0b88*/ 	.word	0x00000000
        /*0b8c*/ 	.short	0x0101
        /*0b8e*/ 	.byte	0xff
	.zero		1


	//   ....[71]....
        /*0b90*/ 	.word	0x00011840
        /*0b94*/ 	.word	0x0000003b
        /*0b98*/ 	.word	0x000380b8
        /*0b9c*/ 	.short	0x0101
        /*0b9e*/ 	.byte	0xff
	.zero		1


	//   ....[72]....
        /*0ba0*/ 	.word	0x00011cb0
        /*0ba4*/ 	.word	0x000000ff
        /*0ba8*/ 	.word	0x00000000
        /*0bac*/ 	.short	0x010a
        /*0bae*/ 	.byte	0x06
	.zero		1


	//   ....[73]....
        /*0bb0*/ 	.word	0x00011f20
        /*0bb4*/ 	.word	0x000000ff
        /*0bb8*/ 	.word	0x00000000
        /*0bbc*/ 	.short	0x010a
        /*0bbe*/ 	.byte	0x05
	.zero		1


	//   ....[74]....
        /*0bc0*/ 	.word	0x00012b50
        /*0bc4*/ 	.word	0x000000ff
        /*0bc8*/ 	.word	0x00000000
        /*0bcc*/ 	.short	0x0101
        /*0bce*/ 	.byte	0x04
	.zero		1


	//   ....[75]....
        /*0bd0*/ 	.word	0x00012bc0
        /*0bd4*/ 	.word	0x000000ff
        /*0bd8*/ 	.word	0x00000000
        /*0bdc*/ 	.short	0x010a
        /*0bde*/ 	.byte	0x2e
	.zero		1


	//   ....[76]....
        /*0be0*/ 	.word	0x00012f20
        /*0be4*/ 	.word	0x000000ff
        /*0be8*/ 	.word	0x00000000
        /*0bec*/ 	.short	0x0101
        /*0bee*/ 	.byte	0x2d
	.zero		1


	//   ....[77]....
        /*0bf0*/ 	.word	0x00015920
        /*0bf4*/ 	.word	0x000000ff
        /*0bf8*/ 	.word	0x00000000
        /*0bfc*/ 	.short	0x0101
        /*0bfe*/ 	.byte	0x05
	.zero		1


	//   ....[78]....
        /*0c00*/ 	.word	0x00015aa0
        /*0c04*/ 	.word	0x000000ff
        /*0c08*/ 	.word	0x00000000
        /*0c0c*/ 	.short	0x010a
        /*0c0e*/ 	.byte	0x06
	.zero		1


	//   ....[79]....
        /*0c10*/ 	.word	0x00016100
        /*0c14*/ 	.word	0x000000ff
        /*0c18*/ 	.word	0x00000000
        /*0c1c*/ 	.short	0x010a
        /*0c1e*/ 	.byte	0x06
	.zero		1


	//   ....[80]....
        /*0c20*/ 	.word	0x000164c0
        /*0c24*/ 	.word	0x000000ff
        /*0c28*/ 	.word	0x00000000
        /*0c2c*/ 	.short	0x010a
        /*0c2e*/ 	.byte	0x04
	.zero		1


	//   ....[81]....
        /*0c30*/ 	.word	0x00019a10
        /*0c34*/ 	.word	0x000000ff
        /*0c38*/ 	.word	0x00000000
        /*0c3c*/ 	.short	0x0101
        /*0c3e*/ 	.byte	0x04
	.zero		1


	//   ....[82]....
        /*0c40*/ 	.word	0x00019a70
        /*0c44*/ 	.word	0x000000ff
        /*0c48*/ 	.word	0x00000000
        /*0c4c*/ 	.short	0x010a
        /*0c4e*/ 	.byte	0x2e
	.zero		1


	//   ....[83]....
        /*0c50*/ 	.word	0x00019fd0
        /*0c54*/ 	.word	0x000000ff
        /*0c58*/ 	.word	0x00000000
        /*0c5c*/ 	.short	0x0101
        /*0c5e*/ 	.byte	0x2d
	.zero		1


	//   ....[84]....
        /*0c60*/ 	.word	0x0001c870
        /*0c64*/ 	.word	0x000000ff
        /*0c68*/ 	.word	0x00000000
        /*0c6c*/ 	.short	0x0101
        /*0c6e*/ 	.byte	0x05
	.zero		1


	//   ....[85]....
        /*0c70*/ 	.word	0x0001ca30
        /*0c74*/ 	.word	0x000000ff
        /*0c78*/ 	.word	0x00000000
        /*0c7c*/ 	.short	0x010a
        /*0c7e*/ 	.byte	0x06
	.zero		1


	//   ....[86]....
        /*0c80*/ 	.word	0x0001d0a0
        /*0c84*/ 	.word	0x000000ff
        /*0c88*/ 	.word	0x00000000
        /*0c8c*/ 	.short	0x010a
        /*0c8e*/ 	.byte	0x06
	.zero		1


	//   ....[87]....
        /*0c90*/ 	.word	0x0001d340
        /*0c94*/ 	.word	0x000000ff
        /*0c98*/ 	.word	0x00000000
        /*0c9c*/ 	.short	0x0101
        /*0c9e*/ 	.byte	0x04
	.zero		1


	//   ....[88]....
        /*0ca0*/ 	.word	0x0001d3d0
        /*0ca4*/ 	.word	0x000000ff
        /*0ca8*/ 	.word	0x00000000
        /*0cac*/ 	.short	0x010a
        /*0cae*/ 	.byte	0x04
	.zero		1


	//   ....[89]....
        /*0cb0*/ 	.word	0x0001d480
        /*0cb4*/ 	.word	0x000000ff
        /*0cb8*/ 	.word	0x00000000
        /*0cbc*/ 	.short	0x0101
        /*0cbe*/ 	.byte	0x04
	.zero		1


	//   ....[90]....
        /*0cc0*/ 	.word	0x0001db70
        /*0cc4*/ 	.word	0x000000ff
        /*0cc8*/ 	.word	0x00038010
        /*0ccc*/ 	.short	0x010a
        /*0cce*/ 	.byte	0x08
	.zero		1


	//   ....[91]....
        /*0cd0*/ 	.word	0x0001dda0
        /*0cd4*/ 	.word	0x000000ff
        /*0cd8*/ 	.word	0x00038038
        /*0cdc*/ 	.short	0x010a
        /*0cde*/ 	.byte	0x19
	.zero		1


	//   ....[92]....
        /*0ce0*/ 	.word	0x0001dff0
        /*0ce4*/ 	.word	0x000000ff
        /*0ce8*/ 	.word	0x00038018
        /*0cec*/ 	.short	0x010a
        /*0cee*/ 	.byte	0x08
	.zero		1


	//   ....[93]....
        /*0cf0*/ 	.word	0x0001e250
        /*0cf4*/ 	.word	0x000000ff
        /*0cf8*/ 	.word	0x00038038
        /*0cfc*/ 	.short	0x010a
        /*0cfe*/ 	.byte	0x19
	.zero		1


	//   ....[94]....
        /*0d00*/ 	.word	0x0001e5a0
        /*0d04*/ 	.word	0x000000ff
        /*0d08*/ 	.word	0x00038038
        /*0d0c*/ 	.short	0x010a
        /*0d0e*/ 	.byte	0x19
	.zero		1


	//   ....[95]....
        /*0d10*/ 	.word	0x0001e840
        /*0d14*/ 	.word	0x000000ff
        /*0d18*/ 	.word	0x00038038
        /*0d1c*/ 	.short	0x010a
        /*0d1e*/ 	.byte	0x19
	.zero		1


	//   ....[96]....
        /*0d20*/ 	.word	0x0001eab0
        /*0d24*/ 	.word	0x000000ff
        /*0d28*/ 	.word	0x00038038
        /*0d2c*/ 	.short	0x010a
        /*0d2e*/ 	.byte	0x19
	.zero		1


	//   ....[97]....
        /*0d30*/ 	.word	0x0001ed20
        /*0d34*/ 	.word	0x000000ff
        /*0d38*/ 	.word	0x00038038
        /*0d3c*/ 	.short	0x010a
        /*0d3e*/ 	.byte	0x19
	.zero		1


	//   ....[98]....
        /*0d40*/ 	.word	0x0001ef90
        /*0d44*/ 	.word	0x000000ff
        /*0d48*/ 	.word	0x00038038
        /*0d4c*/ 	.short	0x010a
        /*0d4e*/ 	.byte	0x19
	.zero		1


	//   ....[99]....
        /*0d50*/ 	.word	0x0001f200
        /*0d54*/ 	.word	0x000000ff
        /*0d58*/ 	.word	0x00038038
        /*0d5c*/ 	.short	0x010a
        /*0d5e*/ 	.byte	0x19
	.zero		1


	//   ....[100]....
        /*0d60*/ 	.word	0x0001f480
        /*0d64*/ 	.word	0x000000ff
        /*0d68*/ 	.word	0x00038038
        /*0d6c*/ 	.short	0x010a
        /*0d6e*/ 	.byte	0x19
	.zero		1


	//   ....[101]....
        /*0d70*/ 	.word	0x0001f6f0
        /*0d74*/ 	.word	0x000000ff
        /*0d78*/ 	.word	0x00038038
        /*0d7c*/ 	.short	0x010a
        /*0d7e*/ 	.byte	0x19
	.zero		1


	//   ....[102]....
        /*0d80*/ 	.word	0x0001f9b0
        /*0d84*/ 	.word	0x000000ff
        /*0d88*/ 	.word	0x00038038
        /*0d8c*/ 	.short	0x010a
        /*0d8e*/ 	.byte	0x19
	.zero		1


	//   ....[103]....
        /*0d90*/ 	.word	0x0001fc20
        /*0d94*/ 	.word	0x000000ff
        /*0d98*/ 	.word	0x00038038
        /*0d9c*/ 	.short	0x010a
        /*0d9e*/ 	.byte	0x19
	.zero		1


	//   ....[104]....
        /*0da0*/ 	.word	0x0001feb0
        /*0da4*/ 	.word	0x000000ff
        /*0da8*/ 	.word	0x00038038
        /*0dac*/ 	.short	0x010a
        /*0dae*/ 	.byte	0x19
	.zero		1


	//   ....[105]....
        /*0db0*/ 	.word	0x00020120
        /*0db4*/ 	.word	0x000000ff
        /*0db8*/ 	.word	0x00038038
        /*0dbc*/ 	.short	0x010a
        /*0dbe*/ 	.byte	0x19
	.zero		1


	//   ....[106]....
        /*0dc0*/ 	.word	0x000203c0
        /*0dc4*/ 	.word	0x000000ff
        /*0dc8*/ 	.word	0x00038038
        /*0dcc*/ 	.short	0x010a
        /*0dce*/ 	.byte	0x19
	.zero		1


	//   ....[107]....
        /*0dd0*/ 	.word	0x00020630
        /*0dd4*/ 	.word	0x000000ff
        /*0dd8*/ 	.word	0x00038038
        /*0ddc*/ 	.short	0x010a
        /*0dde*/ 	.byte	0x11
	.zero		1


	//   ....[108]....
        /*0de0*/ 	.word	0x00020d80
        /*0de4*/ 	.word	0x000000ff
        /*0de8*/ 	.word	0x000380b0
        /*0dec*/ 	.short	0x010a
        /*0dee*/ 	.byte	0x17
	.zero		1


	//   ....[109]....
        /*0df0*/ 	.word	0x00021ff0
        /*0df4*/ 	.word	0x000000ff
        /*0df8*/ 	.word	0x000380b8
        /*0dfc*/ 	.short	0x010a
        /*0dfe*/ 	.byte	0x17
	.zero		1


	//   ....[110]....
        /*0e00*/ 	.word	0x00022d60
        /*0e04*/ 	.word	0x000000ff
        /*0e08*/ 	.word	0x00000000
        /*0e0c*/ 	.short	0x0101
        /*0e0e*/ 	.byte	0x08
	.zero		1


	//   ....[111]....
        /*0e10*/ 	.word	0x00022de0
        /*0e14*/ 	.word	0x000000ff
        /*0e18*/ 	.word	0x00000000
        /*0e1c*/ 	.short	0x0101
        /*0e1e*/ 	.byte	0x17
	.zero		1


	//   ....[112]....
        /*0e20*/ 	.word	0x00023120
        /*0e24*/ 	.word	0x00000000
        /*0e28*/ 	.word	0x00038000
        /*0e2c*/ 	.short	0x010a
        /*0e2e*/ 	.byte	0xff
	.zero		1


	//   ....[113]....
        /*0e30*/ 	.word	0x00023180
        /*0e34*/ 	.word	0x00000000
        /*0e38*/ 	.word	0x00038020
        /*0e3c*/ 	.short	0x010a
        /*0e3e*/ 	.byte	0xff
	.zero		1


	//   ....[114]....
        /*0e40*/ 	.word	0x000231e0
        /*0e44*/ 	.word	0x00000000
        /*0e48*/ 	.word	0x00038058
        /*0e4c*/ 	.short	0x010a
        /*0e4e*/ 	.byte	0xff
	.zero		1


	//   ....[115]....
        /*0e50*/ 	.word	0x00023240
        /*0e54*/ 	.word	0x00000000
        /*0e58*/ 	.word	0x00038008
        /*0e5c*/ 	.short	0x010a
        /*0e5e*/ 	.byte	0xff
	.zero		1


	//   ....[116]....
        /*0e60*/ 	.word	0x000232a0
        /*0e64*/ 	.word	0x00000000
        /*0e68*/ 	.word	0x00038068
        /*0e6c*/ 	.short	0x010a
        /*0e6e*/ 	.byte	0xff
	.zero		1


	//   ....[117]....
        /*0e70*/ 	.word	0x00023300
        /*0e74*/ 	.word	0x00000000
        /*0e78*/ 	.word	0x00038020
        /*0e7c*/ 	.short	0x010a
        /*0e7e*/ 	.byte	0xff
	.zero		1


	//   ....[118]....
        /*0e80*/ 	.word	0x00023360
        /*0e84*/ 	.word	0x00000000
        /*0e88*/ 	.word	0x000380a0
        /*0e8c*/ 	.short	0x010a
        /*0e8e*/ 	.byte	0xff
	.zero		1


	//   ....[119]....
        /*0e90*/ 	.word	0x000233e0
        /*0e94*/ 	.word	0x00000008
        /*0e98*/ 	.word	0x00038058
        /*0e9c*/ 	.short	0x010a
        /*0e9e*/ 	.byte	0xff
	.zero		1


	//   ....[120]....
        /*0ea0*/ 	.word	0x00023440
        /*0ea4*/ 	.word	0x00000003
        /*0ea8*/ 	.word	0x00038020
        /*0eac*/ 	.short	0x010a
        /*0eae*/ 	.byte	0xff
	.zero		1


	//   ....[121]....
        /*0eb0*/ 	.word	0x000234a0
        /*0eb4*/ 	.word	0x00000000
        /*0eb8*/ 	.word	0x000380a8
        /*0ebc*/ 	.short	0x010a
        /*0ebe*/ 	.byte	0xff
	.zero		1


	//   ....[122]....
        /*0ec0*/ 	.word	0x00023500
        /*0ec4*/ 	.word	0x00000000
        /*0ec8*/ 	.word	0x00038068
        /*0ecc*/ 	.short	0x010a
        /*0ece*/ 	.byte	0xff
	.zero		1


	//   ....[123]....
        /*0ed0*/ 	.word	0x00023560
        /*0ed4*/ 	.word	0x00000000
        /*0ed8*/ 	.word	0x00038020
        /*0edc*/ 	.short	0x010a
        /*0ede*/ 	.byte	0xff
	.zero		1


	//   ....[124]....
        /*0ee0*/ 	.word	0x000235c0
        /*0ee4*/ 	.word	0x00000000
        /*0ee8*/ 	.word	0x000380a0
        /*0eec*/ 	.short	0x010a
        /*0eee*/ 	.byte	0xff
	.zero		1


	//   ....[125]....
        /*0ef0*/ 	.word	0x00023640
        /*0ef4*/ 	.word	0x00000008
        /*0ef8*/ 	.word	0x00038058
        /*0efc*/ 	.short	0x010a
        /*0efe*/ 	.byte	0xff
	.zero		1


	//   ....[126]....
        /*0f00*/ 	.word	0x000236a0
        /*0f04*/ 	.word	0x00000000
        /*0f08*/ 	.word	0x000380a8
        /*0f0c*/ 	.short	0x010a
        /*0f0e*/ 	.byte	0xff
	.zero		1


	//   ....[127]....
        /*0f10*/ 	.word	0x00023700
        /*0f14*/ 	.word	0x00000000
        /*0f18*/ 	.word	0x00038068
        /*0f1c*/ 	.short	0x010a
        /*0f1e*/ 	.byte	0xff
	.zero		1


	//   ....[128]....
        /*0f20*/ 	.word	0x00023750
        /*0f24*/ 	.word	0x00000010
        /*0f28*/ 	.word	0x000380c0
        /*0f2c*/ 	.short	0x010a
        /*0f2e*/ 	.byte	0xff
	.zero		1


	//   ....[129]....
        /*0f30*/ 	.word	0x000237a0
        /*0f34*/ 	.word	0x00000000
        /*0f38*/ 	.word	0x000380c8
        /*0f3c*/ 	.short	0x010a
        /*0f3e*/ 	.byte	0xff
	.zero		1


	//   ....[130]....
        /*0f40*/ 	.word	0x000237f0
        /*0f44*/ 	.word	0x0000003b
        /*0f48*/ 	.word	0x00038070
        /*0f4c*/ 	.short	0x010a
        /*0f4e*/ 	.byte	0xff
	.zero		1


	//   ....[131]....
        /*0f50*/ 	.word	0x00023840
        /*0f54*/ 	.word	0x0000003b
        /*0f58*/ 	.word	0x00038080
        /*0f5c*/ 	.short	0x010a
        /*0f5e*/ 	.byte	0xff
	.zero		1


	//   ....[132]....
        /*0f60*/ 	.word	0x00023890
        /*0f64*/ 	.word	0x0000003b
        /*0f68*/ 	.word	0x00038070
        /*0f6c*/ 	.short	0x010a
        /*0f6e*/ 	.byte	0xff
	.zero		1


	//   ....[133]....
        /*0f70*/ 	.word	0x000238e0
        /*0f74*/ 	.word	0x0000003b
        /*0f78*/ 	.word	0x00038090
        /*0f7c*/ 	.short	0x010a
        /*0f7e*/ 	.byte	0xff
	.zero		1


	//   ....[134]....
        /*0f80*/ 	.word	0x00023930
        /*0f84*/ 	.word	0x0000003b
        /*0f88*/ 	.word	0x00038080
        /*0f8c*/ 	.short	0x010a
        /*0f8e*/ 	.byte	0xff
	.zero		1


	//   ....[135]....
        /*0f90*/ 	.word	0x00023980
        /*0f94*/ 	.word	0x0000003b
        /*0f98*/ 	.word	0x00038098
        /*0f9c*/ 	.short	0x010a
        /*0f9e*/ 	.byte	0xff
	.zero		1


	//   ....[136]....
        /*0fa0*/ 	.word	0x000239d0
        /*0fa4*/ 	.word	0x0000003b
        /*0fa8*/ 	.word	0x00038070
        /*0fac*/ 	.short	0x010a
        /*0fae*/ 	.byte	0xff
	.zero		1


	//   ....[137]....
        /*0fb0*/ 	.word	0x00023a20
        /*0fb4*/ 	.word	0x0000003b
        /*0fb8*/ 	.word	0x00038090
        /*0fbc*/ 	.short	0x010a
        /*0fbe*/ 	.byte	0xff
	.zero		1


	//   ....[138]....
        /*0fc0*/ 	.word	0x00023a70
        /*0fc4*/ 	.word	0x0000003b
        /*0fc8*/ 	.word	0x000380c0
        /*0fcc*/ 	.short	0x010a
        /*0fce*/ 	.byte	0xff
	.zero		1


	//   ....[139]....
        /*0fd0*/ 	.word	0x00023ac0
        /*0fd4*/ 	.word	0x0000003b
        /*0fd8*/ 	.word	0x00038080
        /*0fdc*/ 	.short	0x010a
        /*0fde*/ 	.byte	0xff
	.zero		1


	//   ....[140]....
        /*0fe0*/ 	.word	0x00023b10
        /*0fe4*/ 	.word	0x0000003b
        /*0fe8*/ 	.word	0x00038098
        /*0fec*/ 	.short	0x010a
        /*0fee*/ 	.byte	0xff
	.zero		1


	//   ....[141]....
        /*0ff0*/ 	.word	0x00023b60
        /*0ff4*/ 	.word	0x0000003b
        /*0ff8*/ 	.word	0x000380c8
        /*0ffc*/ 	.short	0x010a
        /*0ffe*/ 	.byte	0xff
	.zero		1


	//   ....[142]....
        /*1000*/ 	.word	0x00023bc0
        /*1004*/ 	.word	0x00000000
        /*1008*/ 	.word	0x00000000
        /*100c*/ 	.short	0x010a
        /*100e*/ 	.byte	0xff
	.zero		1


	//   ....[143]....
        /*1010*/ 	.word	0x00023c20
        /*1014*/ 	.word	0x00000000
        /*1018*/ 	.word	0x00000000
        /*101c*/ 	.short	0x010a
        /*101e*/ 	.byte	0xff
	.zero		1


	//   ....[144]....
        /*1020*/ 	.word	0x00023c80
        /*1024*/ 	.word	0x00000004
        /*1028*/ 	.word	0x00000000
        /*102c*/ 	.short	0x010a
        /*102e*/ 	.byte	0xff
	.zero		1


	//   ....[145]....
        /*1030*/ 	.word	0x00023ce0
        /*1034*/ 	.word	0x00000005
        /*1038*/ 	.word	0x00000000
        /*103c*/ 	.short	0x010a
        /*103e*/ 	.byte	0xff
	.zero		1


	//   ....[146]....
        /*1040*/ 	.word	0x00023d40
        /*1044*/ 	.word	0x00000003
        /*1048*/ 	.word	0x00000000
        /*104c*/ 	.short	0x010a
        /*104e*/ 	.byte	0xff
	.zero		1


	//   ....[147]....
        /*1050*/ 	.word	0x00023da0
        /*1054*/ 	.word	0x00000000
        /*1058*/ 	.word	0x00000000
        /*105c*/ 	.short	0x010a
        /*105e*/ 	.byte	0xff
	.zero		1


	//   ....[148]....
        /*1060*/ 	.word	0x00023e00
        /*1064*/ 	.word	0x00000004
        /*1068*/ 	.word	0x00000000
        /*106c*/ 	.short	0x010a
        /*106e*/ 	.byte	0xff
	.zero		1


	//   ....[149]....
        /*1070*/ 	.word	0x00023e60
        /*1074*/ 	.word	0x00000009
        /*1078*/ 	.word	0x00000000
        /*107c*/ 	.short	0x010a
        /*107e*/ 	.byte	0xff
	.zero		1


	//   ....[150]....
        /*1080*/ 	.word	0x00023ec0
        /*1084*/ 	.word	0x00000003
        /*1088*/ 	.word	0x00000000
        /*108c*/ 	.short	0x010a
        /*108e*/ 	.byte	0xff
	.zero		1


	//   ....[151]....
        /*1090*/ 	.word	0x00023f20
        /*1094*/ 	.word	0x00000000
        /*1098*/ 	.word	0x00000000
        /*109c*/ 	.short	0x010a
        /*109e*/ 	.byte	0xff
	.zero		1


	//   ....[152]....
        /*10a0*/ 	.word	0x00023f80
        /*10a4*/ 	.word	0x00000000
        /*10a8*/ 	.word	0x00038010
        /*10ac*/ 	.short	0x010a
        /*10ae*/ 	.byte	0xff
	.zero		1


	//   ....[153]....
        /*10b0*/ 	.word	0x00023fe0
        /*10b4*/ 	.word	0x00000000
        /*10b8*/ 	.word	0x00038038
        /*10bc*/ 	.short	0x010a
        /*10be*/ 	.byte	0xff
	.zero		1


	//   ....[154]....
        /*10c0*/ 	.word	0x00024040
        /*10c4*/ 	.word	0x00000000
        /*10c8*/ 	.word	0x00038018
        /*10cc*/ 	.short	0x010a
        /*10ce*/ 	.byte	0xff
	.zero		1


	//   ....[155]....
        /*10d0*/ 	.word	0x000240a0
        /*10d4*/ 	.word	0x00000000
        /*10d8*/ 	.word	0x00038038
        /*10dc*/ 	.short	0x010a
        /*10de*/ 	.byte	0xff
	.zero		1


	//   ....[156]....
        /*10e0*/ 	.word	0x00024100
        /*10e4*/ 	.word	0x00000000
        /*10e8*/ 	.word	0x00038038
        /*10ec*/ 	.short	0x010a
        /*10ee*/ 	.byte	0xff
	.zero		1


	//   ....[157]....
        /*10f0*/ 	.word	0x00024160
        /*10f4*/ 	.word	0x00000000
        /*10f8*/ 	.word	0x00038038
        /*10fc*/ 	.short	0x010a
        /*10fe*/ 	.byte	0xff
	.zero		1


	//   ....[158]....
        /*1100*/ 	.word	0x000241c0
        /*1104*/ 	.word	0x00000000
        /*1108*/ 	.word	0x00038038
        /*110c*/ 	.short	0x010a
        /*110e*/ 	.byte	0xff
	.zero		1


	//   ....[159]....
        /*1110*/ 	.word	0x00024220
        /*1114*/ 	.word	0x00000000
        /*1118*/ 	.word	0x00038038
        /*111c*/ 	.short	0x010a
        /*111e*/ 	.byte	0xff
	.zero		1


	//   ....[160]....
        /*1120*/ 	.word	0x00024280
        /*1124*/ 	.word	0x00000000
        /*1128*/ 	.word	0x00038038
        /*112c*/ 	.short	0x010a
        /*112e*/ 	.byte	0xff
	.zero		1


	//   ....[161]....
        /*1130*/ 	.word	0x000242e0
        /*1134*/ 	.word	0x00000000
        /*1138*/ 	.word	0x00038038
        /*113c*/ 	.short	0x010a
        /*113e*/ 	.byte	0xff
	.zero		1


	//   ....[162]....
        /*1140*/ 	.word	0x00024340
        /*1144*/ 	.word	0x00000000
        /*1148*/ 	.word	0x00038038
        /*114c*/ 	.short	0x010a
        /*114e*/ 	.byte	0xff
	.zero		1


	//   ....[163]....
        /*1150*/ 	.word	0x000243a0
        /*1154*/ 	.word	0x00000000
        /*1158*/ 	.word	0x00038038
        /*115c*/ 	.short	0x010a
        /*115e*/ 	.byte	0xff
	.zero		1


	//   ....[164]....
        /*1160*/ 	.word	0x00024400
        /*1164*/ 	.word	0x00000000
        /*1168*/ 	.word	0x00038038
        /*116c*/ 	.short	0x010a
        /*116e*/ 	.byte	0xff
	.zero		1


	//   ....[165]....
        /*1170*/ 	.word	0x00024460
        /*1174*/ 	.word	0x00000000
        /*1178*/ 	.word	0x00038038
        /*117c*/ 	.short	0x010a
        /*117e*/ 	.byte	0xff
	.zero		1


	//   ....[166]....
        /*1180*/ 	.word	0x000244c0
        /*1184*/ 	.word	0x00000000
        /*1188*/ 	.word	0x00038038
        /*118c*/ 	.short	0x010a
        /*118e*/ 	.byte	0xff
	.zero		1


	//   ....[167]....
        /*1190*/ 	.word	0x00024520
        /*1194*/ 	.word	0x00000000
        /*1198*/ 	.word	0x00038038
        /*119c*/ 	.short	0x010a
        /*119e*/ 	.byte	0xff
	.zero		1


	//   ....[168]....
        /*11a0*/ 	.word	0x00024580
        /*11a4*/ 	.word	0x00000000
        /*11a8*/ 	.word	0x00038038
        /*11ac*/ 	.short	0x010a
        /*11ae*/ 	.byte	0xff
	.zero		1


	//   ....[169]....
        /*11b0*/ 	.word	0x000245e0
        /*11b4*/ 	.word	0x00000000
        /*11b8*/ 	.word	0x00038038
        /*11bc*/ 	.short	0x010a
        /*11be*/ 	.byte	0xff
	.zero		1


	//   ....[170]....
        /*11c0*/ 	.word	0x00024640
        /*11c4*/ 	.word	0x00000003
        /*11c8*/ 	.word	0x000380b0
        /*11cc*/ 	.short	0x010a
        /*11ce*/ 	.byte	0xff
	.zero		1


	//   ....[171]....
        /*11d0*/ 	.word	0x000246a0
        /*11d4*/ 	.word	0x00000003
        /*11d8*/ 	.word	0x000380b8
        /*11dc*/ 	.short	0x010a
        /*11de*/ 	.byte	0xff
	.zero		1


	//----- nvinfo : EIATTR_NUM_MBARRIERS
	.align		4
.L_66:
        /*11e0*/ 	.byte	0x03, 0x38
        /*11e2*/ 	.short	0x001c


	//----- nvinfo : EIATTR_EXIT_INSTR_OFFSETS
	.align		4
        /*11e4*/ 	.byte	0x04, 0x1c
        /*11e6*/ 	.short	(.L_68 - .L_67)


	//   ....[0]....
.L_67:
        /*11e8*/ 	.word	0x000017d0


	//   ....[1]....
        /*11ec*/ 	.word	0x00004e00


	//   ....[2]....
        /*11f0*/ 	.word	0x00004e60


	//   ....[3]....
        /*11f4*/ 	.word	0x000118e0


	//   ....[4]....
        /*11f8*/ 	.word	0x00011950


	//   ....[5]....
        /*11fc*/ 	.word	0x0001d520


	//   ....[6]....
        /*1200*/ 	.word	0x0001d5b0


	//   ....[7]....
        /*1204*/ 	.word	0x0001d600


	//   ....[8]....
        /*1208*/ 	.word	0x00020890


	//   ....[9]....
        /*120c*/ 	.word	0x000208e0


	//   ....[10]....
        /*1210*/ 	.word	0x00022e40


	//   ....[11]....
        /*1214*/ 	.word	0x00023100


	//----- nvinfo : EIATTR_INDIRECT_BRANCH_TARGETS
	.align		4
.L_68:
        /*1218*/ 	.byte	0x04, 0x34
        /*121a*/ 	.short	(.L_70 - .L_69)


	//   ....[0]....
.L_69:
        /*121c*/ 	.word	.L_x_540@srel
        /*1220*/ 	.short	0x0
        /*1222*/ 	.short	0x0
        /*1224*/ 	.word	0x3
        /*1228*/ 	.word	.L_x_541@srel
        /*122c*/ 	.word	.L_x_542@srel
        /*1230*/ 	.word	.L_x_543@srel


	//----- nvinfo : EIATTR_MAX_THREADS
	.align		4
.L_70:
        /*1234*/ 	.byte	0x04, 0x05
        /*1236*/ 	.short	(.L_72 - .L_71)
.L_71:
        /*1238*/ 	.word	0x00000200
        /*123c*/ 	.word	0x00000001
        /*1240*/ 	.word	0x00000001


	//----- nvinfo : EIATTR_CRS_STACK_SIZE
	.align		4
.L_72:
        /*1244*/ 	.byte	0x04, 0x1e
        /*1246*/ 	.short	(.L_74 - .L_73)
.L_73:
        /*1248*/ 	.word	0x00000000


	//----- nvinfo : EIATTR_CBANK_PARAM_SIZE
	.align		4
.L_74:
        /*124c*/ 	.byte	0x03, 0x19
        /*124e*/ 	.short	0x0600


	//----- nvinfo : EIATTR_PARAM_CBANK
	.align		4
        /*1250*/ 	.byte	0x04, 0x0a
        /*1252*/ 	.short	(.L_76 - .L_75)
	.align		4
.L_75:
        /*1254*/ 	.word	index@(.nv.constant0._ZN7cutlass13device_kernelINS_4fmha6kernel36Sm100FmhaFwdKernelTmaWarpspecializedIN4cute5tupleIJiiiNS5_IJNS5_IJiiEEEiEEEEEENS1_10collective38Sm100FmhaFwdMainloopTmaWarpspecializedINS_10bfloat16_tEffNS5_IJNS4_1CILi256EEENSC_ILi128EEESE_EEENS5_IJiNSC_ILi1EEES7_EEENS5_IJiSG_NS5_IJNS5_IJNSC_ILi0EEEiEEEiEEEEEESL_NS9_10CausalMaskILb1EEENS5_IJNSC_ILi2EEESG_SG_EEENSC_ILb0EEEEENS9_38Sm100FmhaFwdEpilogueTmaWarpspecializedINS_6half_tEfNS5_IJSE_SE_SE_EEESH_NS5_IJSG_S7_EEESQ_EENS2_23PersistentTileSchedulerENS2_41Sm100FmhaCtxKernelWarpspecializedScheduleEEEEEvNT_6ParamsE)
        /*1258*/ 	.short	0x0380
        /*125a*/ 	.short	0x0600


	//----- nvinfo : EIATTR_SW_WAR
	.align		4
.L_76:
        /*125c*/ 	.byte	0x04, 0x36
        /*125e*/ 	.short	(.L_78 - .L_77)
.L_77:
        /*1260*/ 	.word	0x00000008
.L_78:


//--------------------- .nv.callgraph             --------------------------
	.section	.nv.callgraph,"",@"SHT_CUDA_CALLGRAPH"
	.align	4
	.sectionentsize	8
	.align		4
        /*0000*/ 	.word	0x00000000
	.align		4
        /*0004*/ 	.word	0xffffffff
	.align		4
        /*0008*/ 	.word	index@(_ZN7cutlass13device_kernelINS_4fmha6kernel36Sm100FmhaFwdKernelTmaWarpspecializedIN4cute5tupleIJiiiNS5_IJNS5_IJiiEEEiEEEEEENS1_10collective38Sm100FmhaFwdMainloopTmaWarpspecializedINS_10bfloat16_tEffNS5_IJNS4_1CILi256EEENSC_ILi128EEESE_EEENS5_IJiNSC_ILi1EEES7_EEENS5_IJiSG_NS5_IJNS5_IJNSC_ILi0EEEiEEEiEEEEEESL_NS9_10CausalMaskILb1EEENS5_IJNSC_ILi2EEESG_SG_EEENSC_ILb0EEEEENS9_38Sm100FmhaFwdEpilogueTmaWarpspecializedINS_6half_tEfNS5_IJSE_SE_SE_EEESH_NS5_IJSG_S7_EEESQ_EENS2_23PersistentTileSchedulerENS2_41Sm100FmhaCtxKernelWarpspecializedScheduleEEEEEvNT_6ParamsE)
	.align		4
        /*000c*/ 	.word	index@(__assertfail)
	.align		4
        /*0010*/ 	.word	index@(_ZN7cutlass13device_kernelINS_4fmha6kernel36Sm100FmhaFwdKernelTmaWarpspecializedIN4cute5tupleIJiiiNS5_IJNS5_IJiiEEEiEEEEEENS1_10collective38Sm100FmhaFwdMainloopTmaWarpspecializedINS_10bfloat16_tEffNS5_IJNS4_1CILi256EEENSC_ILi128EEESE_EEENS5_IJiNSC_ILi1EEES7_EEENS5_IJiSG_NS5_IJNS5_IJNSC_ILi0EEEiEEEiEEEEEESL_NS9_10CausalMaskILb1EEENS5_IJNSC_ILi2EEESG_SG_EEENSC_ILb0EEEEENS9_38Sm100FmhaFwdEpilogueTmaWarpspecializedINS_6half_tEfNS5_IJSE_SE_SE_EEESH_NS5_IJSG_S7_EEESQ_EENS2_23PersistentTileSchedulerENS2_41Sm100FmhaCtxKernelWarpspecializedScheduleEEEEEvNT_6ParamsE)
	.align		4
        /*0014*/ 	.word	index@(vprintf)
	.align		4
        /*0018*/ 	.word	0x00000000
	.align		4
        /*001c*/ 	.word	0xfffffffe
	.align		4
        /*0020*/ 	.word	0x00000000
	.align		4
        /*0024*/ 	.word	0xfffffffd
	.align		4
        /*0028*/ 	.word	0x00000000
	.align		4
        /*002c*/ 	.word	0xfffffffc


//--------------------- .nv.constant4             --------------------------
	.section	.nv.constant4,"a",@progbits
	.align	8
	.align		8
.nv.constant4:
        /*0000*/ 	.dword	vprintf
	.align		8
        /*0008*/ 	.dword	__assertfail
	.align		8
        /*0010*/ 	.dword	__unnamed_1
	.align		8
        /*0018*/ 	.dword	__unnamed_2
	.align		8
        /*0020*/ 	.dword	__unnamed_3
	.align		8
        /*0028*/ 	.dword	__unnamed_4
	.align		8
        /*0030*/ 	.dword	__unnamed_5
	.align		8
        /*0038*/ 	.dword	__unnamed_6
	.align		8
        /*0040*/ 	.dword	__unnamed_7
	.align		8
        /*0048*/ 	.dword	_ZN39_INTERNAL_ed11c05d_4_k_cu_d9568114_34294cuda3std3__45__cpo5beginE
	.align		8
        /*0050*/ 	.dword	_ZN39_INTERNAL_ed11c05d_4_k_cu_d9568114_34294cuda3std3__45__cpo3endE
	.align		8
        /*0058*/ 	.dword	_ZN39_INTERNAL_ed11c05d_4_k_cu_d9568114_34294cuda3std3__45__cpo6cbeginE
	.align		8
        /*0060*/ 	.dword	_ZN39_INTERNAL_ed11c05d_4_k_cu_d9568114_34294cuda3std3__45__cpo4cendE
	.align		8
        /*0068*/ 	.dword	_ZN39_INTERNAL_ed11c05d_4_k_cu_d9568114_34294cuda3std3__441_GLOBAL__N__ed11c05d_4_k_cu_d9568114_34296ignoreE
	.align		8
        /*0070*/ 	.dword	_ZN39_INTERNAL_ed11c05d_4_k_cu_d9568114_34294cuda3std3__419piecewise_constructE
	.align		8
        /*0078*/ 	.dword	_ZN39_INTERNAL_ed11c05d_4_k_cu_d9568114_34294cuda3std3__48in_placeE
	.align		8
        /*0080*/ 	.dword	_ZN39_INTERNAL_ed11c05d_4_k_cu_d9568114_34294cuda3std6ranges3__45__cpo4swapE
	.align		8
        /*0088*/ 	.dword	_ZN39_INTERNAL_ed11c05d_4_k_cu_d9568114_34294cuda3std6ranges3__45__cpo9iter_moveE
	.align		8
        /*0090*/ 	.dword	_ZN39_INTERNAL_ed11c05d_4_k_cu_d9568114_34294cute7productE
	.align		8
        /*0098*/ 	.dword	_ZN39_INTERNAL_ed11c05d_4_k_cu_d9568114_34294cute1_E
	.align		8
        /*00a0*/ 	.dword	$str$22
	.align		8
        /*00a8*/ 	.dword	$str$23
	.align		8
        /*00b0*/ 	.dword	$str$26
	.align		8
        /*00b8*/ 	.dword	$str$27
	.align		8
        /*00c0*/ 	.dword	$str$28
	.align		8
        /*00c8*/ 	.dword	$str$29
	.align		8
        /*00d0*/ 	.dword	$str$30
	.align		8
        /*00d8*/ 	.dword	$str$31
	.align		8
        /*00e0*/ 	.dword	$str$32
	.align		8
        /*00e8*/ 	.dword	$str$33
	.align		8
        /*00f0*/ 	.dword	$str$34
	.align		8
        /*00f8*/ 	.dword	$str$35
	.align		8
        /*0100*/ 	.dword	$str$36
	.align		8
        /*0108*/ 	.dword	$str$37


//--------------------- .nv.constant2._ZN7cutlass13device_kernelINS_4fmha6kernel36Sm100FmhaFwdKernelTmaWarpspecializedIN4cute5tupleIJiiiNS5_IJNS5_IJiiEEEiEEEEEENS1_10collective38Sm100FmhaFwdMainloopTmaWarpspecializedINS_10bfloat16_tEffNS5_IJNS4_1CILi256EEENSC_ILi128EEESE_EEENS5_IJiNSC_ILi1EEES7_EEENS5_IJiSG_NS5_IJNS5_IJNSC_ILi0EEEiEEEiEEEEEESL_NS9_10CausalMaskILb1EEENS5_IJNSC_ILi2EEESG_SG_EEENSC_ILb0EEEEENS9_38Sm100FmhaFwdEpilogueTmaWarpspecializedINS_6half_tEfNS5_IJSE_SE_SE_EEESH_NS5_IJSG_S7_EEESQ_EENS2_23PersistentTileSchedulerENS2_41Sm100FmhaCtxKernelWarpspecializedScheduleEEEEEvNT_6ParamsE --------------------------
	.section	.nv.constant2._ZN7cutlass13device_kernelINS_4fmha6kernel36Sm100FmhaFwdKernelTmaWarpspecializedIN4cute5tupleIJiiiNS5_IJNS5_IJiiEEEiEEEEEENS1_10collective38Sm100FmhaFwdMainloopTmaWarpspecializedINS_10bfloat16_tEffNS5_IJNS4_1CILi256EEENSC_ILi128EEESE_EEENS5_IJiNSC_ILi1EEES7_EEENS5_IJiSG_NS5_IJNS5_IJNSC_ILi0EEEiEEEiEEEEEESL_NS9_10CausalMaskILb1EEENS5_IJNSC_ILi2EEESG_SG_EEENSC_ILb0EEEEENS9_38Sm100FmhaFwdEpilogueTmaWarpspecializedINS_6half_tEfNS5_IJSE_SE_SE_EEESH_NS5_IJSG_S7_EEESQ_EENS2_23PersistentTileSchedulerENS2_41Sm100FmhaCtxKernelWarpspecializedScheduleEEEEEvNT_6ParamsE,"a",@progbits
	.sectionflags	@""
	.align	4
.nv.constant2._ZN7cutlass13device_kernelINS_4fmha6kernel36Sm100FmhaFwdKernelTmaWarpspecializedIN4cute5tupleIJiiiNS5_IJNS5_IJiiEEEiEEEEEENS1_10collective38Sm100FmhaFwdMainloopTmaWarpspecializedINS_10bfloat16_tEffNS5_IJNS4_1CILi256EEENSC_ILi128EEESE_EEENS5_IJiNSC_ILi1EEES7_EEENS5_IJiSG_NS5_IJNS5_IJNSC_ILi0EEEiEEEiEEEEEESL_NS9_10CausalMaskILb1EEENS5_IJNSC_ILi2EEESG_SG_EEENSC_ILb0EEEEENS9_38Sm100FmhaFwdEpilogueTmaWarpspecializedINS_6half_tEfNS5_IJSE_SE_SE_EEESH_NS5_IJSG_S7_EEESQ_EENS2_23PersistentTileSchedulerENS2_41Sm100FmhaCtxKernelWarpspecializedScheduleEEEEEvNT_6ParamsE:
        /*0000*/ 	.byte	0xc0, 0xd5, 0x01, 0x00, 0xa0, 0x08, 0x02, 0x00, 0x90, 0xd5, 0x01, 0x00


//--------------------- .text._ZN7cutlass13device_kernelINS_4fmha6kernel36Sm100FmhaFwdKernelTmaWarpspecializedIN4cute5tupleIJiiiNS5_IJNS5_IJiiEEEiEEEEEENS1_10collective38Sm100FmhaFwdMainloopTmaWarpspecializedINS_10bfloat16_tEffNS5_IJNS4_1CILi256EEENSC_ILi128EEESE_EEENS5_IJiNSC_ILi1EEES7_EEENS5_IJiSG_NS5_IJNS5_IJNSC_ILi0EEEiEEEiEEEEEESL_NS9_10CausalMaskILb1EEENS5_IJNSC_ILi2EEESG_SG_EEENSC_ILb0EEEEENS9_38Sm100FmhaFwdEpilogueTmaWarpspecializedINS_6half_tEfNS5_IJSE_SE_SE_EEESH_NS5_IJSG_S7_EEESQ_EENS2_23PersistentTileSchedulerENS2_41Sm100FmhaCtxKernelWarpspecializedScheduleEEEEEvNT_6ParamsE --------------------------
	.section	.text._ZN7cutlass13device_kernelINS_4fmha6kernel36Sm100FmhaFwdKernelTmaWarpspecializedIN4cute5tupleIJiiiNS5_IJNS5_IJiiEEEiEEEEEENS1_10collective38Sm100FmhaFwdMainloopTmaWarpspecializedINS_10bfloat16_tEffNS5_IJNS4_1CILi256EEENSC_ILi128EEESE_EEENS5_IJiNSC_ILi1EEES7_EEENS5_IJiSG_NS5_IJNS5_IJNSC_ILi0EEEiEEEiEEEEEESL_NS9_10CausalMaskILb1EEENS5_IJNSC_ILi2EEESG_SG_EEENSC_ILb0EEEEENS9_38Sm100FmhaFwdEpilogueTmaWarpspecializedINS_6half_tEfNS5_IJSE_SE_SE_EEESH_NS5_IJSG_S7_EEESQ_EENS2_23PersistentTileSchedulerENS2_41Sm100FmhaCtxKernelWarpspecializedScheduleEEEEEvNT_6ParamsE,"ax",@progbits
	.align	128
.text._ZN7cutlass13device_kernelINS_4fmha6kernel36Sm100FmhaFwdKernelTmaWarpspecializedIN4cute5tupleIJiiiNS5_IJNS5_IJiiEEEiEEEEEENS1_10collective38Sm100FmhaFwdMainloopTmaWarpspecializedINS_10bfloat16_tEffNS5_IJNS4_1CILi256EEENSC_ILi128EEESE_EEENS5_IJiNSC_ILi1EEES7_EEENS5_IJiSG_NS5_IJNS5_IJNSC_ILi0EEEiEEEiEEEEEESL_NS9_10CausalMaskILb1EEENS5_IJNSC_ILi2EEESG_SG_EEENSC_ILb0EEEEENS9_38Sm100FmhaFwdEpilogueTmaWarpspecializedINS_6half_tEfNS5_IJSE_SE_SE_EEESH_NS5_IJSG_S7_EEESQ_EENS2_23PersistentTileSchedulerENS2_41Sm100FmhaCtxKernelWarpspecializedScheduleEEEEEvNT_6ParamsE:
        .type           _ZN7cutlass13device_kernelINS_4fmha6kernel36Sm100FmhaFwdKernelTmaWarpspecializedIN4cute5tupleIJiiiNS5_IJNS5_IJiiEEEiEEEEEENS1_10collective38Sm100FmhaFwdMainloopTmaWarpspecializedINS_10bfloat16_tEffNS5_IJNS4_1CILi256EEENSC_ILi128EEESE_EEENS5_IJiNSC_ILi1EEES7_EEENS5_IJiSG_NS5_IJNS5_IJNSC_ILi0EEEiEEEiEEEEEESL_NS9_10CausalMaskILb1EEENS5_IJNSC_ILi2EEESG_SG_EEENSC_ILb0EEEEENS9_38Sm100FmhaFwdEpilogueTmaWarpspecializedINS_6half_tEfNS5_IJSE_SE_SE_EEESH_NS5_IJSG_S7_EEESQ_EENS2_23PersistentTileSchedulerENS2_41Sm100FmhaCtxKernelWarpspecializedScheduleEEEEEvNT_6ParamsE,@function
        .size           _ZN7cutlass13device_kernelINS_4fmha6kernel36Sm100FmhaFwdKernelTmaWarpspecializedIN4cute5tupleIJiiiNS5_IJNS5_IJiiEEEiEEEEEENS1_10collective38Sm100FmhaFwdMainloopTmaWarpspecializedINS_10bfloat16_tEffNS5_IJNS4_1CILi256EEENSC_ILi128EEESE_EEENS5_IJiNSC_ILi1EEES7_EEENS5_IJiSG_NS5_IJNS5_IJNSC_ILi0EEEiEEEiEEEEEESL_NS9_10CausalMaskILb1EEENS5_IJNSC_ILi2EEESG_SG_EEENSC_ILb0EEEEENS9_38Sm100FmhaFwdEpilogueTmaWarpspecializedINS_6half_tEfNS5_IJSE_SE_SE_EEESH_NS5_IJSG_S7_EEESQ_EENS2_23PersistentTileSchedulerENS2_41Sm100FmhaCtxKernelWarpspecializedScheduleEEEEEvNT_6ParamsE,(.L_x_544 - _ZN7cutlass13device_kernelINS_4fmha6kernel36Sm100FmhaFwdKernelTmaWarpspecializedIN4cute5tupleIJiiiNS5_IJNS5_IJiiEEEiEEEEEENS1_10collective38Sm100FmhaFwdMainloopTmaWarpspecializedINS_10bfloat16_tEffNS5_IJNS4_1CILi256EEENSC_ILi128EEESE_EEENS5_IJiNSC_ILi1EEES7_EEENS5_IJiSG_NS5_IJNS5_IJNSC_ILi0EEEiEEEiEEEEEESL_NS9_10CausalMaskILb1EEENS5_IJNSC_ILi2EEESG_SG_EEENSC_ILb0EEEEENS9_38Sm100FmhaFwdEpilogueTmaWarpspecializedINS_6half_tEfNS5_IJSE_SE_SE_EEESH_NS5_IJSG_S7_EEESQ_EENS2_23PersistentTileSchedulerENS2_41Sm100FmhaCtxKernelWarpspecializedScheduleEEEEEvNT_6ParamsE)
        .other          _ZN7cutlass13device_kernelINS_4fmha6kernel36Sm100FmhaFwdKernelTmaWarpspecializedIN4cute5tupleIJiiiNS5_IJNS5_IJiiEEEiEEEEEENS1_10collective38Sm100FmhaFwdMainloopTmaWarpspecializedINS_10bfloat16_tEffNS5_IJNS4_1CILi256EEENSC_ILi128EEESE_EEENS5_IJiNSC_ILi1EEES7_EEENS5_IJiSG_NS5_IJNS5_IJNSC_ILi0EEEiEEEiEEEEEESL_NS9_10CausalMaskILb1EEENS5_IJNSC_ILi2EEESG_SG_EEENSC_ILb0EEEEENS9_38Sm100FmhaFwdEpilogueTmaWarpspecializedINS_6half_tEfNS5_IJSE_SE_SE_EEESH_NS5_IJSG_S7_EEESQ_EENS2_23PersistentTileSchedulerENS2_41Sm100FmhaCtxKernelWarpspecializedScheduleEEEEEvNT_6ParamsE,@"STO_CUDA_ENTRY STV_DEFAULT"
_ZN7cutlass13device_kernelINS_4fmha6kernel36Sm100FmhaFwdKernelTmaWarpspecializedIN4cute5tupleIJiiiNS5_IJNS5_IJiiEEEiEEEEEENS1_10collective38Sm100FmhaFwdMainloopTmaWarpspecializedINS_10bfloat16_tEffNS5_IJNS4_1CILi256EEENSC_ILi128EEESE_EEENS5_IJiNSC_ILi1EEES7_EEENS5_IJiSG_NS5_IJNS5_IJNSC_ILi0EEEiEEEiEEEEEESL_NS9_10CausalMaskILb1EEENS5_IJNSC_ILi2EEESG_SG_EEENSC_ILb0EEEEENS9_38Sm100FmhaFwdEpilogueTmaWarpspecializedINS_6half_tEfNS5_IJSE_SE_SE_EEESH_NS5_IJSG_S7_EEESQ_EENS2_23PersistentTileSchedulerENS2_41Sm100FmhaCtxKernelWarpspecializedScheduleEEEEEvNT_6ParamsE:
[----:B------:R-:W1:Y:S02]  /*0000*/  LDC R1, c[0x0][0x37c] ;  /* 0x0000df00ff017b82 */ /* 0x000e640000000800 */
[----:B-1----:R-:W-:-:S04]  /*0010*/  IADD3 R1, PT, PT, R1, -0xc0, RZ ;  /* 0xffffff4001017810 */ /* 0x002fc80007ffe0ff */
[----:B------:R-:W-:Y:S01]  /*0020*/  R2UR UR37, R1 ;  /* 0x00000000012572ca */ /* 0x000fe200000e0000 */
[----:B------:R-:W1:Y:S01]  /*0030*/  S2R R3, SR_TID.X ;  /* 0x0000000000037919 */ /* 0x000e620000002100 */
[----:B------:R-:W2:Y:S01]  /*0040*/  LDCU UR4, c[0x0][0x2f8] ;  /* 0x00005f00ff0477ac */ /* 0x000ea20008000800 */
[----:B------:R-:W3:Y:S01]  /*0050*/  LDCU UR36, c[0x0][0x2fc] ;  /* 0x00005f80ff2477ac */ /* 0x000ee20008000800 */
[----:B------:R-:W-:Y:S02]  /*0060*/  UPLOP3.LUT UP3, UPT, UPT, UPT, UPT, 0x40, 0x4 ;  /* 0x000000000004789c */ /* 0x000fe40003f6e870 */
[----:B------:R-:W-:Y:S02]  /*0070*/  UPLOP3.LUT UP1, UPT, UPT, UPT, UPT, 0x80, 0x8 ;  /* 0x000000000008789c */ /* 0x000fe40003f2f070 */
[----:B------:R-:W-:Y:S02]  /*0080*/  UPLOP3.LUT UP0, UPT, UPT, UPT, UPT, 0x40, 0x4 ;  /* 0x000000000004789c */ /* 0x000fe40003f0e870 */
[----:B------:R-:W-:-:S02]  /*0090*/  UPLOP3.LUT UP6, UPT, UPT, UPT, UPT, 0x40, 0x4 ;  /* 0x000000000004789c */ /* 0x000fc40003fce870 */
[----:B------:R-:W-:Y:S02]  /*00a0*/  UPLOP3.LUT UP5, UPT, UPT, UPT, UPT, 0x40, 0x4 ;  /* 0x000000000004789c */ /* 0x000fe40003fae870 */
[----:B--2---:R-:W-:Y:S02]  /*00b0*/  UIADD3 UR37, UP2, UPT, UR37, UR4, URZ ;  /* 0x0000000425257290 */ /* 0x004fe4000ff5e0ff */
[----:B------:R-:W-:Y:S02]  /*00c0*/  UP2UR UR41, UPR, URZ, 0x8 ;  /* 0x00000008ff297883 */ /* 0x000fe40008000000 */
[----:B---3--:R-:W-:Y:S02]  /*00d0*/  UIADD3.X UR36, UPT, UPT, URZ, UR36, URZ, UP2, !UPT ;  /* 0x00000024ff247290 */ /* 0x008fe400097fe4ff */
[----:B------:R-:W-:Y:S02]  /*00e0*/  UPLOP3.LUT UP2, UPT, UPT, UPT, UPT, 0x80, 0x8 ;  /* 0x000000000008789c */ /* 0x000fe40003f4f070 */
[----:B------:R-:W-:-:S02]  /*00f0*/  UPLOP3.LUT UP4, UPT, UPT, UPT, UPT, 0x40, 0x4 ;  /* 0x000000000004789c */ /* 0x000fc40003f8e870 */
[----:B------:R-:W-:Y:S01]  /*0100*/  UP2UR UR56, UPR, URZ, 0x4 ;  /* 0x00000004ff387883 */ /* 0x000fe20008000000 */
[----:B-1----:R-:W-:-:S05]  /*0110*/  SHF.R.U32.HI R4, RZ, 0x5, R3 ;  /* 0x00000005ff047819 */ /* 0x002fca0000011603 */
[----:B------:R-:W1:Y:S02]  /*0120*/  SHFL.IDX PT, R0, R4, RZ, 0x1f ;  /* 0x00001fff04007589 */ /* 0x000e6400000e0000 */
[----:B-1----:R-:W-:-:S04]  /*0130*/  SHF.R.S32.HI R5, RZ, 0x1f, R0 ;  /* 0x0000001fff057819 */ /* 0x002fc80000011400 */
[----:B------:R-:W-:-:S04]  /*0140*/  LEA.HI R2, R5, R0, RZ, 0x2 ;  /* 0x0000000005027211 */ /* 0x000fc800078f10ff */
[----:B------:R-:W-:-:S04]  /*0150*/  SHF.R.S32.HI R2, RZ, 0x2, R2 ;  /* 0x00000002ff027819 */ /* 0x000fc80000011402 */
[----:B------:R-:W-:-:S13]  /*0160*/  ISETP.NE.AND P0, PT, R2, RZ, PT ;  /* 0x000000ff0200720c */ /* 0x000fda0003f05270 */
[----:B------:R-:W-:Y:S05]  /*0170*/  @!P0 BRA `(.L_x_0) ;  /* 0x0000000400248947 */ /* 0x000fea0003800000 */
[----:B------:R-:W-:-:S13]  /*0180*/  ISETP.NE.AND P0, PT, R2, 0x2, PT ;  /* 0x000000020200780c */ /* 0x000fda0003f05270 */
[----:B------:R-:W-:Y:S05]  /*0190*/  @!P0 BRA `(.L_x_1) ;  /* 0x0000000000f48947 */ /* 0x000fea0003800000 */
[----:B------:R-:W-:-:S13]  /*01a0*/  ISETP.NE.AND P0, PT, R2, 0x1, PT ;  /* 0x000000010200780c */ /* 0x000fda0003f05270 */
[----:B------:R-:W-:Y:S05]  /*01b0*/  @P0 BRA `(.L_x_2) ;  /* 0x00000000002c0947 */ /* 0x000fea0003800000 */
[----:B------:R-:W-:Y:S01]  /*01c0*/  HFMA2 R2, -RZ, RZ, 0, 5.9604644775390625e-08 ;  /* 0x00000001ff027431 */ /* 0x000fe200000001ff */
[----:B------:R-:W-:Y:S02]  /*01d0*/  UPLOP3.LUT UP3, UPT, UPT, UPT, UPT, 0x40, 0x4 ;  /* 0x000000000004789c */ /* 0x000fe40003f6e870 */
[----:B------:R-:W-:Y:S02]  /*01e0*/  UPLOP3.LUT UP2, UPT, UPT, UPT, UPT, 0x40, 0x4 ;  /* 0x000000000004789c */ /* 0x000fe40003f4e870 */
[----:B------:R-:W-:Y:S02]  /*01f0*/  UPLOP3.LUT UP1, UPT, UPT, UPT, UPT, 0x80, 0x8 ;  /* 0x000000000008789c */ /* 0x000fe40003f2f070 */
[----:B------:R-:W-:Y:S02]  /*0200*/  UPLOP3.LUT UP0, UPT, UPT, UPT, UPT, 0x40, 0x4 ;  /* 0x000000000004789c */ /* 0x000fe40003f0e870 */
[----:B------:R-:W-:Y:S02]  /*0210*/  UPLOP3.LUT UP6, UPT, UPT, UPT, UPT, 0x40, 0x4 ;  /* 0x000000000004789c */ /* 0x000fe40003fce870 */
[----:B------:R-:W-:-:S02]  /*0220*/  UPLOP3.LUT UP5, UPT, UPT, UPT, UPT, 0x40, 0x4 ;  /* 0x000000000004789c */ /* 0x000fc40003fae870 */
[----:B------:R-:W-:Y:S02]  /*0230*/  UPLOP3.LUT UP4, UPT, UPT, UPT, UPT, 0x80, 0x8 ;  /* 0x000000000008789c */ /* 0x000fe40003f8f070 */
[----:B------:R-:W-:Y:S02]  /*0240*/  UP2UR UR41, UPR, URZ, 0x8 ;  /* 0x00000008ff297883 */ /* 0x000fe40008000000 */
[----:B------:R-:W-:Y:S01]  /*0250*/  UP2UR UR56, UPR, URZ, 0x4 ;  /* 0x00000004ff387883 */ /* 0x000fe20008000000 */
[----:B------:R-:W-:Y:S11]  /*0260*/  BRA `(.L_x_0) ;  /* 0x0000000000e87947 */ /* 0x000ff60003800000 */
.L_x_2:
[----:B------:R-:W-:Y:S01]  /*0270*/  ISETP.NE.AND P0, PT, R0, 0xc, PT ;  /* 0x0000000c0000780c */ /* 0x000fe20003f05270 */
[----:B------:R-:W-:Y:S01]  /*0280*/  UPLOP3.LUT UP2, UPT, UPT, UPT, UPT, 0x40, 0x4 ;  /* 0x000000000004789c */ /* 0x000fe20003f4e870 */
[----:B------:R-:W-:Y:S01]  /*0290*/  HFMA2 R2, -RZ, RZ, 0, 1.78813934326171875e-07 ;  /* 0x00000003ff027431 */ /* 0x000fe200000001ff */
[----:B------:R-:W-:Y:S02]  /*02a0*/  UPLOP3.LUT UP1, UPT, UPT, UPT, UPT, 0x80, 0x8 ;  /* 0x000000000008789c */ /* 0x000fe40003f2f070 */
[----:B------:R-:W-:Y:S02]  /*02b0*/  UP2UR UR41, UPR, URZ, 0x4 ;  /* 0x00000004ff297883 */ /* 0x000fe40008000000 */
[----:B------:R-:W-:Y:S02]  /*02c0*/  UPLOP3.LUT UP2, UPT, UPT, UPT, UPT, 0x40, 0x4 ;  /* 0x000000000004789c */ /* 0x000fe40003f4e870 */
[----:B------:R-:W-:Y:S02]  /*02d0*/  UPLOP3.LUT UP0, UPT, UPT, UPT, UPT, 0x40, 0x4 ;  /* 0x000000000004789c */ /* 0x000fe40003f0e870 */
[----:B------:R-:W-:-:S02]  /*02e0*/  UPLOP3.LUT UP6, UPT, UPT, UPT, UPT, 0x40, 0x4 ;  /* 0x000000000004789c */ /* 0x000fc40003fce870 */
[----:B------:R-:W-:Y:S02]  /*02f0*/  UPLOP3.LUT UP5, UPT, UPT, UPT, UPT, 0x80, 0x8 ;  /* 0x000000000008789c */ /* 0x000fe40003faf070 */
[----:B------:R-:W-:Y:S02]  /*0300*/  UPLOP3.LUT UP4, UPT, UPT, UPT, UPT, 0x40, 0x4 ;  /* 0x000000000004789c */ /* 0x000fe40003f8e870 */
[----:B------:R-:W-:Y:S01]  /*0310*/  UP2UR UR56, UPR, URZ, 0x4 ;  /* 0x00000004ff387883 */ /* 0x000fe20008000000 */
[----:B------:R-:W-:Y:S11]  /*0320*/  @!P0 BRA `(.L_x_0) ;  /* 0x0000000000b88947 */ /* 0x000ff60003800000 */
[----:B------:R-:W-:-:S13]  /*0330*/  ISETP.NE.AND P0, PT, R0, 0xe, PT ;  /* 0x0000000e0000780c */ /* 0x000fda0003f05270 */
[----:B------:R-:W-:Y:S05]  /*0340*/  @!P0 BRA `(.L_x_3) ;  /* 0x00000000005c8947 */ /* 0x000fea0003800000 */
[----:B------:R-:W-:-:S13]  /*0350*/  ISETP.NE.AND P0, PT, R0, 0xd, PT ;  /* 0x0000000d0000780c */ /* 0x000fda0003f05270 */
[----:B------:R-:W-:Y:S05]  /*0360*/  @P0 BRA `(.L_x_4) ;  /* 0x00000000002c0947 */ /* 0x000fea0003800000 */
[----:B------:R-:W-:Y:S01]  /*0370*/  HFMA2 R2, -RZ, RZ, 0, 2.384185791015625e-07 ;  /* 0x00000004ff027431 */ /* 0x000fe200000001ff */
        /* <DEDUP_REMOVED lines=10> */
.L_x_4:
[----:B------:R-:W-:Y:S01]  /*0420*/  HFMA2 R2, -RZ, RZ, 0, 3.5762786865234375e-07 ;  /* 0x00000006ff027431 */ /* 0x000fe200000001ff */
[----:B------:R-:W-:Y:S02]  /*0430*/  UPLOP3.LUT UP3, UPT, UPT, UPT, UPT, 0x40, 0x4 ;  /* 0x000000000004789c */ /* 0x000fe40003f6e870 */
[----:B------:R-:W-:Y:S02]  /*0440*/  UPLOP3.LUT UP2, UPT, UPT, UPT, UPT, 0x40, 0x4 ;  /* 0x000000000004789c */ /* 0x000fe40003f4e870 */
[----:B------:R-:W-:Y:S02]  /*0450*/  UPLOP3.LUT UP0, UPT, UPT, UPT, UPT, 0x40, 0x4 ;  /* 0x000000000004789c */ /* 0x000fe40003f0e870 */
[----:B------:R-:W-:Y:S02]  /*0460*/  UPLOP3.LUT UP6, UPT, UPT, UPT, UPT, 0x40, 0x4 ;  /* 0x000000000004789c */ /* 0x000fe40003fce870 */
[----:B------:R-:W-:Y:S02]  /*0470*/  UPLOP3.LUT UP5, UPT, UPT, UPT, UPT, 0x40, 0x4 ;  /* 0x000000000004789c */ /* 0x000fe40003fae870 */
[----:B------:R-:W-:-:S02]  /*0480*/  UPLOP3.LUT UP4, UPT, UPT, UPT, UPT, 0x40, 0x4 ;  /* 0x000000000004789c */ /* 0x000fc40003f8e870 */
[----:B------:R-:W-:Y:S02]  /*0490*/  UP2UR UR41, UPR, URZ, 0x8 ;  /* 0x00000008ff297883 */ /* 0x000fe40008000000 */
[----:B------:R-:W-:Y:S01]  /*04a0*/  UP2UR UR56, UPR, URZ, 0x4 ;  /* 0x00000004ff387883 */ /* 0x000fe20008000000 */
[----:B------:R-:W-:Y:S11]  /*04b0*/  BRA `(.L_x_0) ;  /* 0x0000000000547947 */ /* 0x000ff60003800000 */
.L_x_3:
[----:B------:R-:W-:Y:S01]  /*04c0*/  HFMA2 R2, -RZ, RZ, 0, 2.98023223876953125e-07 ;  /* 0x00000005ff027431 */ /* 0x000fe200000001ff */
        /* <DEDUP_REMOVED lines=10> */
.L_x_1:
[----:B------:R-:W-:Y:S01]  /*0570*/  HFMA2 R2, -RZ, RZ, 0, 1.1920928955078125e-07 ;  /* 0x00000002ff027431 */ /* 0x000fe200000001ff */
        /* <DEDUP_REMOVED lines=8> */
[----:B------:R-:W-:-:S12]  /*0600*/  UP2UR UR56, UPR, URZ, 0x4 ;  /* 0x00000004ff387883 */ /* 0x000fd80008000000 */
.L_x_0:
[----:B------:R-:W-:Y:S01]  /*0610*/  ELECT P0, URZ, PT ;  /* 0x0000000000ff782f */ /* 0x000fe20003800000 */
[----:B------:R-:W-:Y:S03]  /*0620*/  BSSY.RECONVERGENT B0, `(.L_x_5) ;  /* 0x000000f000007945 */ /* 0x000fe60003800200 */
[----:B------:R-:W-:Y:S02]  /*0630*/  PLOP3.LUT P2, PT, P0, PT, UP0, 0x5d, 0xd5 ;  /* 0x0000000000d5781c */ /* 0x000fe4000074eb0d */
[----:B------:R-:W-:-:S11]  /*0640*/  PLOP3.LUT P1, PT, P0, PT, UP6, 0x5d, 0xd5 ;  /* 0x0000000000d5781c */ /* 0x000fd6000072eb6d */
[----:B------:R-:W-:Y:S05]  /*0650*/  @P2 BRA `(.L_x_6) ;  /* 0x00000000002c2947 */ /* 0x000fea0003800000 */
[----:B------:R-:W1:Y:S02]  /*0660*/  LDCU.64 UR4, c[0x0][0x348] ;  /* 0x00006900ff0477ac */ /* 0x000e640008000a00 */
[----:B-1----:R-:W-:-:S04]  /*0670*/  UIADD3 UR8, UP0, UPT, UR4, 0x80, URZ ;  /* 0x0000008004087890 */ /* 0x002fc8000ff1e0ff */
[----:B------:R-:W-:Y:S02]  /*0680*/  UIADD3.X UR9, UPT, UPT, URZ, UR5, URZ, UP0, !UPT ;  /* 0x00000005ff097290 */ /* 0x000fe400087fe4ff */
[----:B------:R-:W-:-:S04]  /*0690*/  UIADD3 UR6, UP0, UPT, UR4, 0x180, URZ ;  /* 0x0000018004067890 */ /* 0x000fc8000ff1e0ff */
[----:B------:R-:W-:Y:S02]  /*06a0*/  UIADD3.X UR7, UPT, UPT, URZ, UR5, URZ, UP0, !UPT ;  /* 0x00000005ff077290 */ /* 0x000fe400087fe4ff */
[----:B------:R-:W-:Y:S01]  /*06b0*/  UIADD3 UR4, UP0, UPT, UR4, 0x280, URZ ;  /* 0x0000028004047890 */ /* 0x000fe2000ff1e0ff */
[----:B------:R1:W-:Y:S03]  /*06c0*/  UTMACCTL.PF [UR8] ;  /* 0x00000000080079b9 */ /* 0x0003e60008040000 */
[----:B------:R-:W-:-:S03]  /*06d0*/  UIADD3.X UR5, UPT, UPT, URZ, UR5, URZ, UP0, !UPT ;  /* 0x00000005ff057290 */ /* 0x000fc600087fe4ff */
[----:B------:R1:W-:Y:S06]  /*06e0*/  UTMACCTL.PF [UR6] ;  /* 0x00000000060079b9 */ /* 0x0003ec0008040000 */
[----:B------:R1:W-:Y:S02]  /*06f0*/  UTMACCTL.PF [UR4] ;  /* 0x00000000040079b9 */ /* 0x0003e40008040000 */
[----:B-1----:R-:W-:Y:S01]  /*0700*/  NOP ;  /* 0x0000000000007918 */ /* 0x002fe20000000000 */
.L_x_6:
[----:B------:R-:W-:Y:S05]  /*0710*/  BSYNC.RECONVERGENT B0 ;  /* 0x0000000000007941 */ /* 0x000fea0003800200 */
.L_x_5:
[----:B------:R-:W-:Y:S04]  /*0720*/  BSSY.RECONVERGENT B0, `(.L_x_7) ;  /* 0x000001b000007945 */ /* 0x000fe80003800200 */
[----:B------:R-:W-:Y:S05]  /*0730*/  @P1 BRA `(.L_x_8) ;  /* 0x0000000000241947 */ /* 0x000fea0003800000 */
[----:B------:R-:W1:Y:S01]  /*0740*/  LDCU.64 UR4, c[0x0][0x348] ;  /* 0x00006900ff0477ac */ /* 0x000e620008000a00 */
[----:B------:R-:W-:Y:S02]  /*0750*/  PLOP3.LUT P6, PT, PT, PT, PT, 0x80, 0x8 ;  /* 0x000000000008781c */ /* 0x000fe40003fcf070 */
[----:B------:R-:W-:Y:S02]  /*0760*/  PLOP3.LUT P5, PT, PT, PT, PT, 0x8, 0x80 ;  /* 0x000000000080781c */ /* 0x000fe40003fae170 */
[----:B------:R-:W-:Y:S02]  /*0770*/  PLOP3.LUT P4, PT, PT, PT, PT, 0x80, 0x8 ;  /* 0x000000000008781c */ /* 0x000fe40003f8f070 */
[----:B------:R-:W-:Y:S01]  /*0780*/  PLOP3.LUT P3, PT, PT, PT, PT, 0x80, 0x8 ;  /* 0x000000000008781c */ /* 0x000fe20003f6f070 */
[----:B-1----:R-:W-:-:S04]  /*0790*/  UIADD3 UR4, UP0, UPT, UR4, 0x400, URZ ;  /* 0x0000040004047890 */ /* 0x002fc8000ff1e0ff */
[----:B------:R-:W-:-:S09]  /*07a0*/  UIADD3.X UR5, UPT, UPT, URZ, UR5, URZ, UP0, !UPT ;  /* 0x00000005ff057290 */ /* 0x000fd200087fe4ff */
[----:B------:R1:W-:Y:S02]  /*07b0*/  UTMACCTL.PF [UR4] ;  /* 0x00000000040079b9 */ /* 0x0003e40008040000 */
[----:B-1----:R-:W-:Y:S05]  /*07c0*/  BRA `(.L_x_9) ;  /* 0x0000000000407947 */ /* 0x002fea0003800000 */
.L_x_8:
[----:B------:R-:W-:-:S13]  /*07d0*/  ISETP.NE.AND P1, PT, R2, 0x3, PT ;  /* 0x000000030200780c */ /* 0x000fda0003f25270 */
[----:B------:R-:W-:Y:S05]  /*07e0*/  @!P1 BRA `(.L_x_10) ;  /* 0x0000000000289947 */ /* 0x000fea0003800000 */
[----:B------:R-:W-:Y:S02]  /*07f0*/  ISETP.NE.AND P1, PT, R2, 0x4, PT ;  /* 0x000000040200780c */ /* 0x000fe40003f25270 */
[----:B------:R-:W-:Y:S02]  /*0800*/  PLOP3.LUT P4, PT, PT, PT, PT, 0x80, 0x8 ;  /* 0x000000000008781c */ /* 0x000fe40003f8f070 */
[----:B------:R-:W-:Y:S02]  /*0810*/  PLOP3.LUT P5, PT, PT, PT, PT, 0x8, 0x80 ;  /* 0x000000000080781c */ /* 0x000fe40003fae170 */
[----:B------:R-:W-:Y:S02]  /*0820*/  PLOP3.LUT P6, PT, PT, PT, PT, 0x80, 0x8 ;  /* 0x000000000008781c */ /* 0x000fe40003fcf070 */
[----:B------:R-:W-:-:S05]  /*0830*/  PLOP3.LUT P3, PT, PT, PT, PT, 0x80, 0x8 ;  /* 0x000000000008781c */ /* 0x000fca0003f6f070 */
[----:B------:R-:W-:Y:S08]  /*0840*/  @P1 BRA `(.L_x_9) ;  /* 0x0000000000201947 */ /* 0x000ff00003800000 */
[----:B------:R-:W-:Y:S02]  /*0850*/  PLOP3.LUT P5, PT, PT, PT, PT, 0x8, 0x80 ;  /* 0x000000000080781c */ /* 0x000fe40003fae170 */
[----:B------:R-:W-:Y:S02]  /*0860*/  PLOP3.LUT P6, PT, PT, PT, PT, 0x8, 0x80 ;  /* 0x000000000080781c */ /* 0x000fe40003fce170 */
[----:B------:R-:W-:Y:S01]  /*0870*/  PLOP3.LUT P3, PT, PT, PT, PT, 0x8, 0x80 ;  /* 0x000000000080781c */ /* 0x000fe20003f6e170 */
[----:B------:R-:W-:-:S12]  /*0880*/  BRA `(.L_x_9) ;  /* 0x0000000000107947 */ /* 0x000fd80003800000 */
.L_x_10:
[----:B------:R-:W-:Y:S02]  /*0890*/  PLOP3.LUT P6, PT, PT, PT, PT, 0x8, 0x80 ;  /* 0x000000000080781c */ /* 0x000fe40003fce170 */
[----:B------:R-:W-:Y:S02]  /*08a0*/  PLOP3.LUT P5, PT, PT, PT, PT, 0x80, 0x8 ;  /* 0x000000000008781c */ /* 0x000fe40003faf070 */
[----:B------:R-:W-:Y:S02]  /*08b0*/  PLOP3.LUT P4, PT, PT, PT, PT, 0x8, 0x80 ;  /* 0x000000000080781c */ /* 0x000fe40003f8e170 */
[----:B------:R-:W-:-:S13]  /*08c0*/  PLOP3.LUT P3, PT, PT, PT, PT, 0x80, 0x8 ;  /* 0x000000000008781c */ /* 0x000fda0003f6f070 */
.L_x_9:
[----:B------:R-:W-:Y:S05]  /*08d0*/  BSYNC.RECONVERGENT B0 ;  /* 0x0000000000007941 */ /* 0x000fea0003800200 */
.L_x_7:
[----:B------:R-:W1:Y:S01]  /*08e0*/  SHFL.IDX PT, R0, R4, RZ, 0x1f ;  /* 0x00001fff04007589 */ /* 0x000e6200000e0000 */
[----:B------:R-:W-:Y:S02]  /*08f0*/  ISETP.NE.AND P1, PT, R2, 0x3, PT ;  /* 0x000000030200780c */ /* 0x000fe40003f25270 */
[----:B------:R-:W-:Y:S02]  /*0900*/  PLOP3.LUT P0, PT, P0, PT, UP1, 0xae, 0xea ;  /* 0x0000000000ea781c */ /* 0x000fe4000070f51e */
[----:B-1----:R-:W-:-:S13]  /*0910*/  ISETP.NE.AND P2, PT, R0, RZ, PT ;  /* 0x000000ff0000720c */ /* 0x002fda0003f45270 */
[----:B------:R-:W-:Y:S05]  /*0920*/  @P2 BRA `(.L_x_11) ;  /* 0x0000000000382947 */ /* 0x000fea0003800000 */
[----:B------:R-:W1:Y:S01]  /*0930*/  S2UR UR5, SR_CgaCtaId ;  /* 0x00000000000579c3 */ /* 0x000e620000008800 */
[----:B------:R-:W-:Y:S01]  /*0940*/  UMOV UR6, 0x400 ;  /* 0x0000040000067882 */ /* 0x000fe20000000000 */
[----:B------:R-:W-:Y:S01]  /*0950*/  UMOV UR4, 0x1 ;  /* 0x0000000100047882 */ /* 0x000fe20000000000 */
[----:B------:R-:W-:Y:S01]  /*0960*/  ELECT P2, URZ, PT ;  /* 0x0000000000ff782f */ /* 0x000fe20003840000 */
[----:B-1----:R-:W-:Y:S02]  /*0970*/  ULEA UR5, UR5, UR6, 0x18 ;  /* 0x0000000605057291 */ /* 0x002fe4000f8ec0ff */
[----:B------:R-:W-:-:S04]  /*0980*/  UIADD3 UR6, UPT, UPT, -UR4, 0x100000, URZ ;  /* 0x0010000004067890 */ /* 0x000fc8000fffe1ff */
[----:B------:R-:W-:Y:S02]  /*0990*/  USHF.L.U32 UR7, UR6, 0xb, URZ ;  /* 0x0000000b06077899 */ /* 0x000fe400080006ff */
[----:B------:R-:W-:Y:S01]  /*09a0*/  USHF.L.U32 UR6, UR6, 0x1, URZ ;  /* 0x0000000106067899 */ /* 0x000fe200080006ff */
[----:B------:R-:W1:Y:S11]  /*09b0*/  FENCE.VIEW.ASYNC.S ;  /* 0x00000000000073c6 */ /* 0x000e760000000000 */
[----:B-1----:R1:W2:Y:S01]  /*09c0*/  SYNCS.EXCH.64 URZ, [UR5+0x38000], UR6 ;  /* 0x0380000605ff75b2 */ /* 0x0022a20008000100 */
[----:B------:R1:W3:Y:S01]  /*09d0*/  SYNCS.EXCH.64 URZ, [UR5+0x38010], UR6 ;  /* 0x0380100605ff75b2 */ /* 0x0002e20008000100 */
[----:B------:R1:W4:Y:S01]  /*09e0*/  SYNCS.EXCH.64 URZ, [UR5+0x38008], UR6 ;  /* 0x0380080605ff75b2 */ /* 0x0003220008000100 */
[----:B------:R1:W1:Y:S01]  /*09f0*/  SYNCS.EXCH.64 URZ, [UR5+0x38018], UR6 ;  /* 0x0380180605ff75b2 */ /* 0x0002620008000100 */
[----:B------:R-:W-:Y:S01]  /*0a00*/  NOP ;  /* 0x0000000000007918 */ /* 0x000fe20000000000 */
.L_x_11:
[----:B------:R-:W-:Y:S01]  /*0a10*/  NOP ;  /* 0x0000000000007918 */ /* 0x000fe20000000000 */
[----:B------:R-:W-:Y:S05]  /*0a20*/  @!P1 BRA `(.L_x_12) ;  /* 0x0000000000289947 */ /* 0x000fea0003800000 */
[----:B------:R-:W-:Y:S01]  /*0a30*/  ISETP.NE.AND P1, PT, R2, 0x4, PT ;  /* 0x000000040200780c */ /* 0x000fe20003f25270 */
[----:B------:R-:W-:Y:S02]  /*0a40*/  UPLOP3.LUT UP3, UPT, UPT, UPT, UPT, 0x80, 0x8 ;  /* 0x000000000008789c */ /* 0x000fe40003f6f070 */
[----:B------:R-:W-:Y:S02]  /*0a50*/  UPLOP3.LUT UP2, UPT, UPT, UPT, UPT, 0x40, 0x4 ;  /* 0x000000000004789c */ /* 0x000fe40003f4e870 */
[----:B------:R-:W-:Y:S02]  /*0a60*/  UPLOP3.LUT UP1, UPT, UPT, UPT, UPT, 0x80, 0x8 ;  /* 0x000000000008789c */ /* 0x000fe40003f2f070 */
[----:B------:R-:W-:-:S06]  /*0a70*/  UPLOP3.LUT UP0, UPT, UPT, UPT, UPT, 0x80, 0x8 ;  /* 0x000000000008789c */ /* 0x000fcc0003f0f070 */
[----:B------:R-:W-:Y:S05]  /*0a80*/  @P1 BRA `(.L_x_13) ;  /* 0x0000000000201947 */ /* 0x000fea0003800000 */
[----:B------:R-:W-:Y:S02]  /*0a90*/  UPLOP3.LUT UP2, UPT, UPT, UPT, UPT, 0x40, 0x4 ;  /* 0x000000000004789c */ /* 0x000fe40003f4e870 */
[----:B------:R-:W-:Y:S02]  /*0aa0*/  UPLOP3.LUT UP3, UPT, UPT, UPT, UPT, 0x40, 0x4 ;  /* 0x000000000004789c */ /* 0x000fe40003f6e870 */
[----:B------:R-:W-:Y:S01]  /*0ab0*/  UPLOP3.LUT UP0, UPT, UPT, UPT, UPT, 0x40, 0x4 ;  /* 0x000000000004789c */ /* 0x000fe20003f0e870 */
[----:B------:R-:W-:Y:S05]  /*0ac0*/  BRA `(.L_x_13) ;  /* 0x0000000000107947 */ /* 0x000fea0003800000 */
.L_x_12:
[----:B------:R-:W-:Y:S02]  /*0ad0*/  UPLOP3.LUT UP3, UPT, UPT, UPT, UPT, 0x40, 0x4 ;  /* 0x000000000004789c */ /* 0x000fe40003f6e870 */
[----:B------:R-:W-:Y:S02]  /*0ae0*/  UPLOP3.LUT UP2, UPT, UPT, UPT, UPT, 0x80, 0x8 ;  /* 0x000000000008789c */ /* 0x000fe40003f4f070 */
[----:B------:R-:W-:Y:S02]  /*0af0*/  UPLOP3.LUT UP1, UPT, UPT, UPT, UPT, 0x40, 0x4 ;  /* 0x000000000004789c */ /* 0x000fe40003f2e870 */
[----:B------:R-:W-:Y:S02]  /*0b00*/  UPLOP3.LUT UP0, UPT, UPT, UPT, UPT, 0x80, 0x8 ;  /* 0x000000000008789c */ /* 0x000fe40003f0f070 */
.L_x_13:
[----:B------:R-:W5:Y:S02]  /*0b10*/  SHFL.IDX PT, R0, R4, RZ, 0x1f ;  /* 0x00001fff04007589 */ /* 0x000f6400000e0000 */
[----:B-----5:R-:W-:-:S13]  /*0b20*/  ISETP.NE.AND P1, PT, R0, RZ, PT ;  /* 0x000000ff0000720c */ /* 0x020fda0003f25270 */
[----:B------:R-:W-:Y:S05]  /*0b30*/  @P1 BRA `(.L_x_14) ;  /* 0x0000000000401947 */ /* 0x000fea0003800000 */
[----:B-1----:R-:W1:Y:S01]  /*0b40*/  S2UR UR5, SR_CgaCtaId ;  /* 0x00000000000579c3 */ /* 0x002e620000008800 */
        /* <DEDUP_REMOVED lines=8> */
[----:B-1----:R1:W1:Y:S01]  /*0bd0*/  SYNCS.EXCH.64 URZ, [UR5+0x38020], UR6 ;  /* 0x0380200605ff75b2 */ /* 0x0022620008000100 */
[----:B------:R1:W1:Y:S01]  /*0be0*/  SYNCS.EXCH.64 URZ, [UR5+0x38038], UR6 ;  /* 0x0380380605ff75b2 */ /* 0x0002620008000100 */
[----:B------:R1:W1:Y:S01]  /*0bf0*/  SYNCS.EXCH.64 URZ, [UR5+0x38028], UR6 ;  /* 0x0380280605ff75b2 */ /* 0x0002620008000100 */
[----:B------:R1:W1:Y:S01]  /*0c00*/  SYNCS.EXCH.64 URZ, [UR5+0x38040], UR6 ;  /* 0x0380400605ff75b2 */ /* 0x0002620008000100 */
[----:B------:R1:W1:Y:S01]  /*0c10*/  SYNCS.EXCH.64 URZ, [UR5+0x38030], UR6 ;  /* 0x0380300605ff75b2 */ /* 0x0002620008000100 */
[----:B------:R1:W1:Y:S01]  /*0c20*/  SYNCS.EXCH.64 URZ, [UR5+0x38048], UR6 ;  /* 0x0380480605ff75b2 */ /* 0x0002620008000100 */
[----:B------:R-:W-:Y:S01]  /*0c30*/  NOP ;  /* 0x0000000000007918 */ /* 0x000fe20000000000 */
.L_x_14:
[----:B------:R-:W5:Y:S01]  /*0c40*/  SHFL.IDX PT, R0, R4, RZ, 0x1f ;  /* 0x00001fff04007589 */ /* 0x000f6200000e0000 */
[----:B------:R-:W-:Y:S01]  /*0c50*/  NOP ;  /* 0x0000000000007918 */ /* 0x000fe20000000000 */
[----:B-----5:R-:W-:-:S13]  /*0c60*/  ISETP.NE.AND P1, PT, R0, RZ, PT ;  /* 0x000000ff0000720c */ /* 0x020fda0003f25270 */
[----:B------:R-:W-:Y:S05]  /*0c70*/  @P1 BRA `(.L_x_15) ;  /* 0x0000000000401947 */ /* 0x000fea0003800000 */
[----:B-1----:R-:W1:Y:S01]  /*0c80*/  S2UR UR6, SR_CgaCtaId ;  /* 0x00000000000679c3 */ /* 0x002e620000008800 */
[----:B------:R-:W-:Y:S01]  /*0c90*/  UMOV UR7, 0x400 ;  /* 0x0000040000077882 */ /* 0x000fe20000000000 */
[----:B------:R-:W-:Y:S01]  /*0ca0*/  UMOV UR5, 0x1 ;  /* 0x0000000100057882 */ /* 0x000fe20000000000 */
[----:B------:R-:W-:Y:S01]  /*0cb0*/  UMOV UR4, 0x80 ;  /* 0x0000008000047882 */ /* 0x000fe20000000000 */
[----:B------:R-:W-:-:S04]  /*0cc0*/  UIADD3 UR8, UPT, UPT, -UR5, 0x100000, URZ ;  /* 0x0010000005087890 */ /* 0x000fc8000fffe1ff */
[----:B------:R-:W-:Y:S02]  /*0cd0*/  USHF.L.U32 UR9, UR8, 0xb, URZ ;  /* 0x0000000b08097899 */ /* 0x000fe400080006ff */
[----:B------:R-:W-:Y:S02]  /*0ce0*/  USHF.L.U32 UR8, UR8, 0x1, URZ ;  /* 0x0000000108087899 */ /* 0x000fe400080006ff */
[----:B------:R-:W-:-:S04]  /*0cf0*/  UIADD3 UR4, UPT, UPT, -UR4, 0x100000, URZ ;  /* 0x0010000004047890 */ /* 0x000fc8000fffe1ff */
[----:B------:R-:W-:Y:S02]  /*0d00*/  USHF.L.U32 UR5, UR4, 0xb, URZ ;  /* 0x0000000b04057899 */ /* 0x000fe400080006ff */
[----:B------:R-:W-:Y:S01]  /*0d10*/  USHF.L.U32 UR4, UR4, 0x1, URZ ;  /* 0x0000000104047899 */ /* 0x000fe200080006ff */
[----:B------:R-:W-:Y:S01]  /*0d20*/  ELECT P1, URZ, PT ;  /* 0x0000000000ff782f */ /* 0x000fe20003820000 */
[----:B-1----:R-:W-:Y:S01]  /*0d30*/  ULEA UR6, UR6, UR7, 0x18 ;  /* 0x0000000706067291 */ /* 0x002fe2000f8ec0ff */
[----:B------:R-:W1:Y:S11]  /*0d40*/  FENCE.VIEW.ASYNC.S ;  /* 0x00000000000073c6 */ /* 0x000e760000000000 */
[----:B-1----:R1:W1:Y:S01]  /*0d50*/  SYNCS.EXCH.64 URZ, [UR6+0x38050], UR8 ;  /* 0x0380500806ff75b2 */ /* 0x0022620008000100 */
[----:B------:R1:W1:Y:S01]  /*0d60*/  SYNCS.EXCH.64 URZ, [UR6+0x38058], UR4 ;  /* 0x0380580406ff75b2 */ /* 0x0002620008000100 */
[----:B------:R-:W-:Y:S01]  /*0d70*/  NOP ;  /* 0x0000000000007918 */ /* 0x000fe20000000000 */
.L_x_15:
[----:B------:R-:W5:Y:S01]  /*0d80*/  SHFL.IDX PT, R0, R4, RZ, 0x1f ;  /* 0x00001fff04007589 */ /* 0x000f6200000e0000 */
[----:B-1----:R-:W-:Y:S01]  /*0d90*/  UP2UR UR4, UPR, URZ, 0x1 ;  /* 0x00000001ff047883 */ /* 0x002fe20008000000 */
[----:B------:R-:W-:Y:S01]  /*0da0*/  ISETP.NE.AND P2, PT, R2, 0x2, PT ;  /* 0x000000020200780c */ /* 0x000fe20003f45270 */
[----:B------:R-:W-:Y:S01]  /*0db0*/  UISETP.NE.AND UP0, UPT, UR56, URZ, UPT ;  /* 0x000000ff3800728c */ /* 0x000fe2000bf05270 */
[----:B------:R-:W-:-:S03]  /*0dc0*/  NOP ;  /* 0x0000000000007918 */ /* 0x000fc60000000000 */
[----:B------:R-:W-:Y:S02]  /*0dd0*/  USEL UR5, URZ, 0x2, !UP0 ;  /* 0x00000002ff057887 */ /* 0x000fe4000c000000 */
[----:B------:R-:W-:Y:S02]  /*0de0*/  UISETP.NE.AND UP0, UPT, UR4, URZ, UPT ;  /* 0x000000ff0400728c */ /* 0x000fe4000bf05270 */
[----:B------:R-:W-:Y:S02]  /*0df0*/  USEL UR4, URZ, 0x2, !UP4 ;  /* 0x00000002ff047887 */ /* 0x000fe4000e000000 */
[----:B------:R-:W-:Y:S02]  /*0e00*/  USEL UR5, UR5, 0x1, !UP5 ;  /* 0x0000000105057887 */ /* 0x000fe4000e800000 */
[----:B------:R-:W-:Y:S01]  /*0e10*/  USEL UR4, UR4, 0x1, !UP5 ;  /* 0x0000000104047887 */ /* 0x000fe2000e800000 */
[----:B-----5:R-:W-:-:S13]  /*0e20*/  ISETP.NE.AND P1, PT, R0, RZ, PT ;  /* 0x000000ff0000720c */ /* 0x020fda0003f25270 */
[----:B------:R-:W-:Y:S05]  /*0e30*/  @P1 BRA `(.L_x_16) ;  /* 0x0000000000401947 */ /* 0x000fea0003800000 */
[----:B------:R-:W1:Y:S01]  /*0e40*/  S2UR UR8, SR_CgaCtaId ;  /* 0x00000000000879c3 */ /* 0x000e620000008800 */
        /* <DEDUP_REMOVED lines=15> */
.L_x_16:
[----:B------:R-:W-:Y:S01]  /*0f40*/  NOP ;  /* 0x0000000000007918 */ /* 0x000fe20000000000 */
[----:B------:R-:W-:Y:S05]  /*0f50*/  @!P2 BRA `(.L_x_17) ;  /* 0x000000000024a947 */ /* 0x000fea0003800000 */
[----:B------:R-:W-:Y:S01]  /*0f60*/  ISETP.NE.AND P1, PT, R2, RZ, PT ;  /* 0x000000ff0200720c */ /* 0x000fe20003f25270 */
[----:B-1----:R-:W-:Y:S02]  /*0f70*/  UP2UR UR6, UPR, URZ, 0x1 ;  /* 0x00000001ff067883 */ /* 0x002fe40008000000 */
[----:B------:R-:W-:Y:S01]  /*0f80*/  UPLOP3.LUT UP0, UPT, UPT, UPT, UPT, 0x80, 0x8 ;  /* 0x000000000008789c */ /* 0x000fe20003f0f070 */
[----:B------:R-:W-:-:S03]  /*0f90*/  UMOV UR7, URZ ;  /* 0x000000ff00077c82 */ /* 0x000fc60008000000 */
[----:B------:R-:W-:Y:S02]  /*0fa0*/  UP2UR UR40, UPR, URZ, 0x1 ;  /* 0x00000001ff287883 */ /* 0x000fe40008000000 */
[----:B------:R-:W-:-:S04]  /*0fb0*/  UISETP.NE.AND UP0, UPT, UR6, URZ, UPT ;  /* 0x000000ff0600728c */ /* 0x000fc8000bf05270 */
[----:B------:R-:W-:Y:S07]  /*0fc0*/  @P1 BRA `(.L_x_18) ;  /* 0x00000000001c1947 */ /* 0x000fee0003800000 */
[----:B------:R-:W-:Y:S01]  /*0fd0*/  UMOV UR7, 0x1 ;  /* 0x0000000100077882 */ /* 0x000fe20000000000 */
[----:B------:R-:W-:Y:S05]  /*0fe0*/  BRA `(.L_x_18) ;  /* 0x0000000000147947 */ /* 0x000fea0003800000 */
.L_x_17:
[----:B-1----:R-:W-:Y:S02]  /*0ff0*/  UP2UR UR6, UPR, URZ, 0x1 ;  /* 0x00000001ff067883 */ /* 0x002fe40008000000 */
[----:B------:R-:W-:Y:S01]  /*1000*/  UPLOP3.LUT UP0, UPT, UPT, UPT, UPT, 0x40, 0x4 ;  /* 0x000000000004789c */ /* 0x000fe20003f0e870 */
[----:B------:R-:W-:-:S03]  /*1010*/  UMOV UR7, 0x2 ;  /* 0x0000000200077882 */ /* 0x000fc60000000000 */
[----:B------:R-:W-:Y:S02]  /*1020*/  UP2UR UR40, UPR, URZ, 0x1 ;  /* 0x00000001ff287883 */ /* 0x000fe40008000000 */
[----:B------:R-:W-:Y:S02]  /*1030*/  UISETP.NE.AND UP0, UPT, UR6, URZ, UPT ;  /* 0x000000ff0600728c */ /* 0x000fe4000bf05270 */
.L_x_18:
[----:B------:R-:W1:Y:S02]  /*1040*/  SHFL.IDX PT, R0, R4, RZ, 0x1f ;  /* 0x00001fff04007589 */ /* 0x000e6400000e0000 */
[----:B-1----:R-:W-:-:S13]  /*1050*/  ISETP.NE.AND P1, PT, R0, RZ, PT ;  /* 0x000000ff0000720c */ /* 0x002fda0003f25270 */
[----:B------:R-:W-:Y:S05]  /*1060*/  @P1 BRA `(.L_x_19) ;  /* 0x0000000000301947 */ /* 0x000fea0003800000 */
[----:B------:R-:W1:Y:S01]  /*1070*/  S2UR UR8, SR_CgaCtaId ;  /* 0x00000000000879c3 */ /* 0x000e620000008800 */
[----:B------:R-:W-:Y:S01]  /*1080*/  UMOV UR9, 0x400 ;  /* 0x0000040000097882 */ /* 0x000fe20000000000 */
[----:B------:R-:W-:Y:S01]  /*1090*/  UMOV UR6, 0x80 ;  /* 0x0000008000067882 */ /* 0x000fe20000000000 */
[----:B------:R-:W-:Y:S01]  /*10a0*/  ELECT P1, URZ, PT ;  /* 0x0000000000ff782f */ /* 0x000fe20003820000 */
[----:B------:R-:W-:-:S04]  /*10b0*/  UIADD3 UR10, UPT, UPT, -UR6, 0x100000, URZ ;  /* 0x00100000060a7890 */ /* 0x000fc8000fffe1ff */
[----:B------:R-:W-:Y:S02]  /*10c0*/  USHF.L.U32 UR11, UR10, 0xb, URZ ;  /* 0x0000000b0a0b7899 */ /* 0x000fe400080006ff */
[----:B------:R-:W-:Y:S02]  /*10d0*/  USHF.L.U32 UR10, UR10, 0x1, URZ ;  /* 0x000000010a0a7899 */ /* 0x000fe400080006ff */
[----:B-1----:R-:W-:Y:S01]  /*10e0*/  ULEA UR8, UR8, UR9, 0x18 ;  /* 0x0000000908087291 */ /* 0x002fe2000f8ec0ff */
[----:B------:R-:W1:Y:S11]  /*10f0*/  FENCE.VIEW.ASYNC.S ;  /* 0x00000000000073c6 */ /* 0x000e760000000000 */
[----:B-1----:R1:W1:Y:S01]  /*1100*/  SYNCS.EXCH.64 URZ, [UR8+0x38070], UR10 ;  /* 0x0380700a08ff75b2 */ /* 0x0022620008000100 */
[----:B------:R1:W1:Y:S01]  /*1110*/  SYNCS.EXCH.64 URZ, [UR8+0x38078], UR10 ;  /* 0x0380780a08ff75b2 */ /* 0x0002620008000100 */
[----:B------:R-:W-:Y:S01]  /*1120*/  NOP ;  /* 0x0000000000007918 */ /* 0x000fe20000000000 */
.L_x_19:
[----:B------:R-:W-:Y:S01]  /*1130*/  NOP ;  /* 0x0000000000007918 */ /* 0x000fe20000000000 */
[----:B------:R-:W-:Y:S05]  /*1140*/  @!P2 BRA `(.L_x_20) ;  /* 0x000000000024a947 */ /* 0x000fea0003800000 */
[----:B------:R-:W-:Y:S01]  /*1150*/  ISETP.NE.AND P1, PT, R2, 0x1, PT ;  /* 0x000000010200780c */ /* 0x000fe20003f25270 */
        /* <DEDUP_REMOVED lines=8> */
.L_x_20:
[----:B-1----:R-:W-:Y:S02]  /*11e0*/  UP2UR UR8, UPR, URZ, 0x1 ;  /* 0x00000001ff087883 */ /* 0x002fe40008000000 */
[----:B------:R-:W-:Y:S01]  /*11f0*/  UPLOP3.LUT UP0, UPT, UPT, UPT, UPT, 0x40, 0x4 ;  /* 0x000000000004789c */ /* 0x000fe20003f0e870 */
[----:B------:R-:W-:-:S03]  /*1200*/  UMOV UR6, 0x2 ;  /* 0x0000000200067882 */ /* 0x000fc60000000000 */
[----:B------:R-:W-:Y:S02]  /*1210*/  UP2UR UR39, UPR, URZ, 0x1 ;  /* 0x00000001ff277883 */ /* 0x000fe40008000000 */
[----:B------:R-:W-:-:S11]  /*1220*/  UISETP.NE.AND UP0, UPT, UR8, URZ, UPT ;  /* 0x000000ff0800728c */ /* 0x000fd6000bf05270 */
.L_x_21:
[----:B------:R-:W1:Y:S01]  /*1230*/  SHFL.IDX PT, R0, R4, RZ, 0x1f ;  /* 0x00001fff04007589 */ /* 0x000e6200000e0000 */
[----:B------:R-:W-:Y:S02]  /*1240*/  USEL UR8, URZ, 0x1, !UP4 ;  /* 0x00000001ff087887 */ /* 0x000fe4000e000000 */
[----:B------:R-:W-:Y:S01]  /*1250*/  USEL UR55, URZ, 0x1, UP4 ;  /* 0x00000001ff377887 */ /* 0x000fe2000a000000 */
        /* <DEDUP_REMOVED lines=14> */
.L_x_22:
[----:B------:R-:W5:Y:S01]  /*1340*/  SHFL.IDX PT, R0, R4, RZ, 0x1f ;  /* 0x00001fff04007589 */ /* 0x000f6200000e0000 */
[----:B------:R-:W-:Y:S01]  /*1350*/  NOP ;  /* 0x0000000000007918 */ /* 0x000fe20000000000 */
[----:B-----5:R-:W-:-:S13]  /*1360*/  ISETP.NE.AND P1, PT, R0, RZ, PT ;  /* 0x000000ff0000720c */ /* 0x020fda0003f25270 */
[----:B------:R-:W-:Y:S05]  /*1370*/  @P1 BRA `(.L_x_23) ;  /* 0x0000000000481947 */ /* 0x000fea0003800000 */
[----:B------:R-:W5:Y:S01]  /*1380*/  S2UR UR11, SR_CgaCtaId ;  /* 0x00000000000b79c3 */ /* 0x000f620000008800 */
[----:B-1----:R-:W-:Y:S01]  /*1390*/  UMOV UR12, 0x400 ;  /* 0x00000400000c7882 */ /* 0x002fe20000000000 */
[----:B------:R-:W-:Y:S01]  /*13a0*/  UMOV UR10, 0x1 ;  /* 0x00000001000a7882 */ /* 0x000fe20000000000 */
[----:B------:R-:W-:Y:S01]  /*13b0*/  UMOV UR9, 0x80 ;  /* 0x0000008000097882 */ /* 0x000fe20000000000 */
[----:B------:R-:W-:Y:S01]  /*13c0*/  ELECT P1, URZ, PT ;  /* 0x0000000000ff782f */ /* 0x000fe20003820000 */
[----:B------:R-:W-:-:S04]  /*13d0*/  UIADD3 UR14, UPT, UPT, -UR9, 0x100000, URZ ;  /* 0x00100000090e7890 */ /* 0x000fc8000fffe1ff */
[----:B------:R-:W-:Y:S02]  /*13e0*/  USHF.L.U32 UR15, UR14, 0xb, URZ ;  /* 0x0000000b0e0f7899 */ /* 0x000fe400080006ff */
[----:B------:R-:W-:Y:S02]  /*13f0*/  USHF.L.U32 UR14, UR14, 0x1, URZ ;  /* 0x000000010e0e7899 */ /* 0x000fe400080006ff */
[----:B-----5:R-:W-:Y:S02]  /*1400*/  ULEA UR11, UR11, UR12, 0x18 ;  /* 0x0000000c0b0b7291 */ /* 0x020fe4000f8ec0ff */
        /* <DEDUP_REMOVED lines=8> */
[----:B------:R-:W-:Y:S01]  /*1490*/  NOP ;  /* 0x0000000000007918 */ /* 0x000fe20000000000 */
.L_x_23:
        /* <DEDUP_REMOVED lines=8> */
[----:B------:R-:W-:Y:S01]  /*1520*/  ELECT P1, URZ, PT ;  /* 0x0000000000ff782f */ /* 0x000fe20003820000 */
[----:B------:R-:W-:-:S04]  /*1530*/  UIADD3 UR14, UPT, UPT, -UR9, 0x100000, URZ ;  /* 0x00100000090e7890 */ /* 0x000fc8000fffe1ff */
[----:B------:R-:W-:Y:S02]  /*1540*/  USHF.L.U32 UR15, UR14, 0xb, URZ ;  /* 0x0000000b0e0f7899 */ /* 0x000fe400080006ff */
[----:B------:R-:W-:Y:S02]  /*1550*/  USHF.L.U32 UR14, UR14, 0x1, URZ ;  /* 0x000000010e0e7899 */ /* 0x000fe400080006ff */
        /* <DEDUP_REMOVED lines=10> */
.L_x_24:
[----:B------:R-:W5:Y:S01]  /*1600*/  SHFL.IDX PT, R4, R4, RZ, 0x1f ;  /* 0x00001fff04047589 */ /* 0x000f6200000e0000 */
[----:B------:R-:W1:Y:S01]  /*1610*/  S2UR UR33, SR_CTAID.X ;  /* 0x00000000002179c3 */ /* 0x000e620000002500 */
[----:B------:R-:W-:Y:S01]  /*1620*/  NOP ;  /* 0x0000000000007918 */ /* 0x000fe20000000000 */
[----:B-----5:R-:W-:-:S13]  /*1630*/  ISETP.NE.AND P1, PT, R4, RZ, PT ;  /* 0x000000ff0400720c */ /* 0x020fda0003f25270 */
[----:B-1----:R-:W-:Y:S05]  /*1640*/  @P1 BRA `(.L_x_25) ;  /* 0x0000000000301947 */ /* 0x002fea0003800000 */
        /* <DEDUP_REMOVED lines=12> */
.L_x_25:
[----:B------:R-:W-:Y:S01]  /*1710*/  ISETP.GT.AND P1, PT, R2, 0x3, PT ;  /* 0x000000030200780c */ /* 0x000fe20003f24270 */
[----:B------:R-:W-:Y:S01]  /*1720*/  NOP ;  /* 0x0000000000007918 */ /* 0x000fe20000000000 */
[----:B------:R-:W-:Y:S01]  /*1730*/  UMOV UR38, UR33 ;  /* 0x0000002100267c82 */ /* 0x000fe20008000000 */
[----:B-1234-:R-:W-:Y:S10]  /*1740*/  BAR.SYNC.DEFER_BLOCKING 0x0 ;  /* 0x0000000000007b1d */ /* 0x01eff40000010000 */
[----:B------:R-:W-:Y:S05]  /*1750*/  @P1 BRA `(.L_x_26) ;  /* 0x000001bc00741947 */ /* 0x000fea0003800000 */
[----:B------:R-:W-:-:S13]  /*1760*/  ISETP.GE.U32.AND P0, PT, R2, 0x2, PT ;  /* 0x000000020200780c */ /* 0x000fda0003f06070 */
[----:B------:R-:W-:Y:S05]  /*1770*/  @!P0 BRA `(.L_x_27) ;  /* 0x00000100005c8947 */ /* 0x000fea0003800000 */
[----:B------:R-:W-:Y:S05]  /*1780*/  @!P2 BRA `(.L_x_28) ;  /* 0x0000003400a0a947 */ /* 0x000fea0003800000 */
[----:B------:R-:W-:-:S08]  /*1790*/  NOP ;  /* 0x0000000000007918 */ /* 0x000fd00000000000 */
[----:B------:R-:W1:-:S00]  /*17a0*/  USETMAXREG.DEALLOC.CTAPOOL 0x20 ;  /* 0x00000020000079c8 */ /* 0x000e4000080e0500 */
[----:B-1----:R-:W1:Y:S02]  /*17b0*/  LDC R0, c[0x0][0x900] ;  /* 0x00024000ff007b82 */ /* 0x002e640000000800 */
[----:B-1----:R-:W-:-:S13]  /*17c0*/  ISETP.LE.AND P0, PT, R0, UR38, PT ;  /* 0x0000002600007c0c */ /* 0x002fda000bf03270 */
[----:B------:R-:W-:Y:S05]  /*17d0*/  @P0 EXIT ;  /* 0x000000000000094d */ /* 0x000fea0003800000 */
[----:B------:R-:W1:Y:S01]  /*17e0*/  S2UR UR6, SR_CgaCtaId ;  /* 0x00000000000679c3 */ /* 0x000e620000008800 */
[----:B------:R-:W-:Y:S01]  /*17f0*/  UMOV UR7, 0x400 ;  /* 0x0000040000077882 */ /* 0x000fe20000000000 */
[----:B------:R-:W-:Y:S01]  /*1800*/  HFMA2 R5, -RZ, RZ, 0, 0 ;  /* 0x00000000ff057431 */ /* 0x000fe200000001ff */
[----:B------:R-:W-:Y:S01]  /*1810*/  PRMT R6, RZ, 0x7610, R6 ;  /* 0x00007610ff067816 */ /* 0x000fe20000000006 */
[----:B------:R-:W-:Y:S02]  /*1820*/  ULOP3.LUT UR24, UR5, 0x1, URZ, 0xc0, !UPT ;  /* 0x0000000105187892 */ /* 0x000fe4000f8ec0ff */
[----:B------:R-:W-:Y:S01]  /*1830*/  ULOP3.LUT UR23, UR4, 0x1, URZ, 0xc0, !UPT ;  /* 0x0000000104177892 */ /* 0x000fe2000f8ec0ff */
[----:B------:R-:W-:Y:S01]  /*1840*/  UMOV UR32, 0x1 ;  /* 0x0000000100207882 */ /* 0x000fe20000000000 */
[----:B------:R-:W-:Y:S01]  /*1850*/  UMOV UR31, 0x1 ;  /* 0x00000001001f7882 */ /* 0x000fe20000000000 */
[----:B------:R-:W-:Y:S01]  /*1860*/  UMOV UR30, 0x1 ;  /* 0x00000001001e7882 */ /* 0x000fe20000000000 */
[----:B------:R-:W-:Y:S01]  /*1870*/  UMOV UR22, URZ ;  /* 0x000000ff00167c82 */ /* 0x000fe20008000000 */
[----:B-1----:R-:W-:-:S04]  /*1880*/  ULEA UR6, UR6, UR7, 0x18 ;  /* 0x0000000706067291 */ /* 0x002fc8000f8ec0ff */
[----:B------:R-:W-:-:S04]  /*1890*/  UIADD3 UR6, UPT, UPT, UR6, 0x10000, URZ ;  /* 0x0001000006067890 */ /* 0x000fc8000fffe0ff */
[----:B------:R-:W-:-:S03]  /*18a0*/  USHF.R.U32.HI UR26, URZ, 0x4, UR6 ;  /* 0x00000004ff1a7899 */ /* 0x000fc60008011606 */
[----:B------:R-:W-:Y:S01]  /*18b0*/  UMOV UR6, URZ ;  /* 0x000000ff00067c82 */ /* 0x000fe20008000000 */
[----:B------:R-:W-:-:S04]  /*18c0*/  ULOP3.LUT UR26, UR26, 0x3fff, URZ, 0xc0, !UPT ;  /* 0x00003fff1a1a7892 */ /* 0x000fc8000f8ec0ff */
[----:B------:R-:W-:Y:S02]  /*18d0*/  ULOP3.LUT UR25, UR26, 0x10000, URZ, 0xfc, !UPT ;  /* 0x000100001a197892 */ /* 0x000fe4000f8efcff */
[----:B------:R-:W-:-:S12]  /*18e0*/  ULOP3.LUT UR26, UR26, 0x4000000, URZ, 0xfc, !UPT ;  /* 0x040000001a1a7892 */ /* 0x000fd8000f8efcff */
.L_x_89:
[----:B------:R-:W1:Y:S01]  /*18f0*/  LDCU.64 UR4, c[0x0][0x908] ;  /* 0x00012100ff0477ac */ /* 0x000e620008000a00 */
[----:B--2---:R-:W2:Y:S01]  /*1900*/  LDCU UR7, c[0x0][0x904] ;  /* 0x00012080ff0777ac */ /* 0x004ea20008000800 */
[----:B-1----:R-:W-:Y:S01]  /*1910*/  UIMAD.WIDE.U32 UR8, UR33, UR4, URZ ;  /* 0x00000004210872a5 */ /* 0x002fe2000f8e00ff */
[----:B------:R-:W1:Y:S01]  /*1920*/  LDCU UR4, c[0x0][0x380] ;  /* 0x00007000ff0477ac */ /* 0x000e620008000800 */
[----:B--2---:R-:W-:Y:S02]  /*1930*/  UISETP.NE.AND UP0, UPT, UR7, 0x1, UPT ;  /* 0x000000010700788c */ /* 0x004fe4000bf05270 */
[----:B------:R-:W-:-:S04]  /*1940*/  USHF.R.U32.HI UR5, URZ, UR5, UR9 ;  /* 0x00000005ff057299 */ /* 0x000fc80008011609 */
[----:B------:R-:W-:-:S04]  /*1950*/  USEL UR5, UR33, UR5, !UP0 ;  /* 0x0000000521057287 */ /* 0x000fc8000c000000 */
[----:B------:R-:W-:-:S04]  /*1960*/  UIADD3 UR5, UPT, UPT, -UR5, URZ, URZ ;  /* 0x000000ff05057290 */ /* 0x000fc8000fffe1ff */
[----:B------:R-:W-:-:S04]  /*1970*/  UIMAD UR7, UR7, UR5, UR33 ;  /* 0x00000005070772a4 */ /* 0x000fc8000f8e0221 */
[----:B------:R-:W-:-:S04]  /*1980*/  USHF.L.U32 UR7, UR7, 0x8, URZ ;  /* 0x0000000807077899 */ /* 0x000fc800080006ff */
[----:B-1----:R-:W-:-:S09]  /*1990*/  UISETP.GE.AND UP0, UPT, UR7, UR4, UPT ;  /* 0x000000040700728c */ /* 0x002fd2000bf06270 */
[----:B------:R-:W-:Y:S05]  /*19a0*/  BRA.U UP0, `(.L_x_29) ;  /* 0x0000003500007547 */ /* 0x000fea000b800000 */
[----:B------:R-:W-:-:S13]  /*19b0*/  LOP3.LUT P0, RZ, R6, 0xff, RZ, 0xc0, !PT ;  /* 0x000000ff06ff7812 */ /* 0x000fda000780c0ff */
[----:B------:R-:W-:Y:S05]  /*19c0*/  @P0 BRA `(.L_x_30) ;  /* 0x0000000000940947 */ /* 0x000fea0003800000 */
[----:B------:R-:W1:Y:S01]  /*19d0*/  S2UR UR5, SR_CgaCtaId ;  /* 0x00000000000579c3 */ /* 0x000e620000008800 */
[----:B------:R-:W-:Y:S01]  /*19e0*/  UMOV UR8, 0x40 ;  /* 0x0000004000087882 */ /* 0x000fe20000000000 */
[----:B------:R-:W-:Y:S01]  /*19f0*/  NOP ;  /* 0x0000000000007918 */ /* 0x000fe20000000000 */
[----:B------:R-:W-:Y:S01]  /*1a00*/  UMOV UR4, 0x400 ;  /* 0x0000040000047882 */ /* 0x000fe20000000000 */
[----:B-1----:R-:W-:Y:S02]  /*1a10*/  ULEA UR8, UR5, UR8, 0x18 ;  /* 0x0000000805087291 */ /* 0x002fe4000f8ec0ff */
[----:B------:R-:W-:-:S07]  /*1a20*/  ULEA UR5, UR5, UR4, 0x18 ;  /* 0x0000000405057291 */ /* 0x000fce000f8ec0ff */
[----:B------:R-:W1:Y:S02]  /*1a30*/  LDS.U8 R0, [UR8+0x1c] ;  /* 0x00001c08ff007984 */ /* 0x000e640008000000 */
[----:B-1----:R-:W-:-:S13]  /*1a40*/  ISETP.NE.AND P0, PT, R0, RZ, PT ;  /* 0x000000ff0000720c */ /* 0x002fda0003f05270 */
[----:B------:R-:W-:Y:S05]  /*1a50*/  @P0 BRA `(.L_x_31) ;  /* 0x0000000000580947 */ /* 0x000fea0003800000 */
[----:B------:R-:W-:-:S13]  /*1a60*/  ELECT P0, URZ, PT ;  /* 0x0000000000ff782f */ /* 0x000fda0003800000 */
[----:B------:R-:W-:Y:S05]  /*1a70*/  @!P0 BRA `(.L_x_32) ;  /* 0x0000000000608947 */ /* 0x000fea0003800000 */
[----:B------:R-:W-:Y:S01]  /*1a80*/  UMOV UR4, 0x10 ;  /* 0x0000001000047882 */ /* 0x000fe20000000000 */
[----:B------:R-:W-:Y:S01]  /*1a90*/  HFMA2 R0, -RZ, RZ, 0, 5.9604644775390625e-08 ;  /* 0x00000001ff007431 */ /* 0x000fe200000001ff */
[----:B------:R-:W-:-:S03]  /*1aa0*/  MOV R2, 0xffff ;  /* 0x0000ffff00027802 */ /* 0x000fc60000000f00 */
[----:B------:R-:W-:Y:S04]  /*1ab0*/  DEPBAR.LE SB1, 0x36 ;  /* 0x00009d800000791a */ /* 0x000fe80000000000 */
[----:B------:R-:W1:Y:S02]  /*1ac0*/  UTCATOMSWS.FIND_AND_SET.ALIGN UP0, UR4, UR4 ;  /* 0x00000004000475e3 */ /* 0x000e640008000800 */
[----:B-1----:R-:W-:Y:S01]  /*1ad0*/  MOV R3, UR4 ;  /* 0x0000000400037c02 */ /* 0x002fe20008000f00 */
[----:B------:R-:W-:Y:S06]  /*1ae0*/  BRA.U UP0, `(.L_x_33) ;  /* 0x0000000100187547 */ /* 0x000fec000b800000 */
.L_x_34:
[----:B------:R-:W-:Y:S05]  /*1af0*/  NANOSLEEP 0x64 ;  /* 0x000000640000795d */ /* 0x000fea0003800000 */
[----:B------:R-:W-:-:S05]  /*1b00*/  UMOV UR4, 0x10 ;  /* 0x0000001000047882 */ /* 0x000fca0000000000 */
[----:B------:R-:W-:Y:S04]  /*1b10*/  DEPBAR.LE SB1, 0x36 ;  /* 0x00009d800000791a */ /* 0x000fe80000000000 */
[----:B------:R-:W1:Y:S02]  /*1b20*/  UTCATOMSWS.FIND_AND_SET.ALIGN UP0, UR4, UR4 ;  /* 0x00000004000475e3 */ /* 0x000e640008000800 */
[----:B-1----:R-:W-:Y:S01]  /*1b30*/  MOV R3, UR4 ;  /* 0x0000000400037c02 */ /* 0x002fe20008000f00 */
[----:B------:R-:W-:Y:S05]  /*1b40*/  BRA.U !UP0, `(.L_x_34) ;  /* 0xfffffffd08e87547 */ /* 0x000fea000b83ffff */
.L_x_33:
[-C--:B------:R-:W-:Y:S02]  /*1b50*/  SHF.L.U32 R2, R2, R3.reuse, RZ ;  /* 0x0000000302027219 */ /* 0x080fe400000006ff */
[----:B------:R-:W-:Y:S01]  /*1b60*/  SHF.L.U32 R0, R0, R3, RZ ;  /* 0x0000000300007219 */ /* 0x000fe200000006ff */
[----:B------:R-:W-:Y:S02]  /*1b70*/  IMAD.SHL.U32 R3, R3, 0x20, RZ ;  /* 0x0000002003037824 */ /* 0x000fe400078e00ff */
[----:B------:R1:W-:Y:S04]  /*1b80*/  ATOMS.OR RZ, [UR8+0x14], R2 ;  /* 0x00001402ffff798c */ /* 0x0003e8000b000008 */
[----:B------:R1:W-:Y:S04]  /*1b90*/  ATOMS.OR RZ, [UR8+0x18], R0 ;  /* 0x00001800ffff798c */ /* 0x0003e8000b000008 */
[----:B------:R1:W-:Y:S01]  /*1ba0*/  STS [UR5+0x380e0], R3 ;  /* 0x0380e003ff007988 */ /* 0x0003e20008000805 */
[----:B------:R-:W-:Y:S05]  /*1bb0*/  BRA `(.L_x_32) ;  /* 0x0000000000107947 */ /* 0x000fea0003800000 */
.L_x_31:
[----:B------:R-:W-:Y:S02]  /*1bc0*/  MOV R0, 0xffffffff ;  /* 0xffffffff00007802 */ /* 0x000fe40000000f00 */
[----:B------:R-:W-:-:S03]  /*1bd0*/  MOV R2, 0x1c00 ;  /* 0x00001c0000027802 */ /* 0x000fc60000000f00 */
[----:B------:R1:W-:Y:S04]  /*1be0*/  STS [UR5+0x380e0], R0 ;  /* 0x0380e000ff007988 */ /* 0x0003e80008000805 */
[----:B-1----:R-:W-:Y:S05]  /*1bf0*/  CALL.REL.NOINC `($__internal_1_$__cuda_sm10x_tcgen05_guardrail_trap_phase_invalid_during_alloc) ;  /* 0x0000022800c87944 */ /* 0x002fea0003c00000 */
.L_x_32:
[----:B------:R-:W-:Y:S05]  /*1c00*/  WARPSYNC.ALL ;  /* 0x0000000000007948 */ /* 0x000fea0003800000 */
[----:B------:R-:W-:Y:S01]  /*1c10*/  NOP ;  /* 0x0000000000007918 */ /* 0x000fe20000000000 */
.L_x_30:
[----:B------:R-:W2:Y:S01]  /*1c20*/  LDCU UR8, c[0x0][0x384] ;  /* 0x00007080ff0877ac */ /* 0x000ea20008000800 */
[----:B------:R-:W-:Y:S01]  /*1c30*/  HFMA2 R6, -RZ, RZ, 0, 5.9604644775390625e-08 ;  /* 0x00000001ff067431 */ /* 0x000fe200000001ff */
[----:B--2---:R-:W-:-:S09]  /*1c40*/  UISETP.NE.AND UP0, UPT, UR8, URZ, UPT ;  /* 0x000000ff0800728c */ /* 0x004fd2000bf05270 */
[----:B------:R-:W-:Y:S05]  /*1c50*/  BRA.U !UP0, `(.L_x_29) ;  /* 0x0000003108547547 */ /* 0x000fea000b800000 */
[----:B------:R-:W-:Y:S01]  /*1c60*/  UIADD3 UR7, UPT, UPT, UR7, 0x100, URZ ;  /* 0x0000010007077890 */ /* 0x000fe2000fffe0ff */
[----:B------:R-:W-:Y:S01]  /*1c70*/  BSSY.RECONVERGENT B0, `(.L_x_35) ;  /* 0x000000d000007945 */ /* 0x000fe20003800200 */
[----:B------:R-:W-:Y:S02]  /*1c80*/  UIADD3 UR8, UPT, UPT, UR8, 0x7f, URZ ;  /* 0x0000007f08087890 */ /* 0x000fe4000fffe0ff */
[----:B------:R-:W-:Y:S02]  /*1c90*/  USHF.R.S32.HI UR4, URZ, 0x1f, UR7 ;  /* 0x0000001fff047899 */ /* 0x000fe40008011407 */
[----:B------:R-:W-:Y:S02]  /*1ca0*/  USHF.R.S32.HI UR5, URZ, 0x1f, UR8 ;  /* 0x0000001fff057899 */ /* 0x000fe40008011408 */
[----:B------:R-:W-:Y:S02]  /*1cb0*/  ULEA.HI UR4, UR4, UR7, URZ, 0x7 ;  /* 0x0000000704047291 */ /* 0x000fe4000f8f38ff */
[----:B------:R-:W-:-:S02]  /*1cc0*/  ULEA.HI UR5, UR5, UR8, URZ, 0x7 ;  /* 0x0000000805057291 */ /* 0x000fc4000f8f38ff */
[----:B------:R-:W-:Y:S02]  /*1cd0*/  UIADD3 UR4, UPT, UPT, UR4, 0x7f, URZ ;  /* 0x0000007f04047890 */ /* 0x000fe4000fffe0ff */
[----:B------:R-:W-:Y:S02]  /*1ce0*/  USHF.R.S32.HI UR5, URZ, 0x7, UR5 ;  /* 0x00000007ff057899 */ /* 0x000fe40008011405 */
[----:B------:R-:W-:-:S04]  /*1cf0*/  USHF.R.S32.HI UR4, URZ, 0x7, UR4 ;  /* 0x00000007ff047899 */ /* 0x000fc80008011404 */
[----:B------:R-:W-:-:S04]  /*1d00*/  UISETP.LT.AND UP0, UPT, UR5, UR4, UPT ;  /* 0x000000040500728c */ /* 0x000fc8000bf01270 */
[----:B------:R-:W-:Y:S01]  /*1d10*/  USEL UR29, UR5, UR4, UP0 ;  /* 0x00000004051d7287 */ /* 0x000fe20008000000 */
[----:B------:R-:W-:Y:S11]  /*1d20*/  @!P4 BRA `(.L_x_36) ;  /* 0x000000000004c947 */ /* 0x000ff60003800000 */
[----:B------:R-:W-:Y:S05]  /*1d30*/  BPT.TRAP 0x1 ;  /* 0x000000040000795c */ /* 0x000fea0000300000 */
.L_x_36:
[----:B------:R-:W-:Y:S05]  /*1d40*/  BSYNC.RECONVERGENT B0 ;  /* 0x0000000000007941 */ /* 0x000fea0003800200 */
.L_x_35:
[----:B------:R-:W2:Y:S01]  /*1d50*/  S2UR UR21, SR_CgaCtaId ;  /* 0x00000000001579c3 */ /* 0x000ea20000008800 */
[----:B------:R-:W-:Y:S01]  /*1d60*/  UMOV UR4, 0x400 ;  /* 0x0000040000047882 */ /* 0x000fe20000000000 */
[----:B------:R-:W-:Y:S01]  /*1d70*/  SHF.L.U32 R7, R5, 0x1f, RZ ;  /* 0x0000001f05077819 */ /* 0x000fe200000006ff */
[----:B--2---:R-:W-:-:S09]  /*1d80*/  ULEA UR21, UR21, UR4, 0x18 ;  /* 0x0000000415157291 */ /* 0x004fd2000f8ec0ff */
[----:B------:R-:W2:Y:S02]  /*1d90*/  SYNCS.PHASECHK.TRANS64.TRYWAIT P0, [UR21+0x38000], R7 ;  /* 0x03800007ff0075a7 */ /* 0x000ea40008001115 */
[----:B--2---:R-:W-:Y:S05]  /*1da0*/  @!P0 BRA `(.L_x_37) ;  /* 0x0000021000d88947 */ /* 0x004fea0003800000 */
.L_x_425:
[----:B------:R-:W-:Y:S05]  /*1db0*/  BRA.U !UP1, `(.L_x_38) ;  /* 0x0000000109047547 */ /* 0x000fea000b800000 */
[----:B------:R-:W-:Y:S05]  /*1dc0*/  BPT.TRAP 0x1 ;  /* 0x000000040000795c */ /* 0x000fea0000300000 */
.L_x_38:
[----:B------:R-:W-:Y:S01]  /*1dd0*/  ULEA UR4, UR6, UR21, 0x3 ;  /* 0x0000001506047291 */ /* 0x000fe2000f8e18ff */
[----:B-1----:R-:W-:Y:S01]  /*1de0*/  MOV R3, UR22 ;  /* 0x0000001600037c02 */ /* 0x002fe20008000f00 */
[----:B------:R-:W-:-:S03]  /*1df0*/  UISETP.NE.AND UP4, UPT, UR24, URZ, UPT ;  /* 0x000000ff1800728c */ /* 0x000fc6000bf85270 */
[----:B------:R-:W-:-:S04]  /*1e00*/  SHF.L.U32 R3, R3, 0x1f, RZ ;  /* 0x0000001f03037819 */ /* 0x000fc800000006ff */
[----:B------:R-:W1:Y:S02]  /*1e10*/  SYNCS.PHASECHK.TRANS64.TRYWAIT P0, [UR4+0x38020], R3 ;  /* 0x03802003ff0075a7 */ /* 0x000e640008001104 */
[----:B-1----:R-:W-:Y:S05]  /*1e20*/  @!P0 BRA `(.L_x_39) ;  /* 0x0000021000d08947 */ /* 0x002fea0003800000 */
.L_x_427:
[----:B------:R-:W-:-:S04]  /*1e30*/  UIADD3 UR28, UPT, UPT, UR6, 0x1, URZ ;  /* 0x00000001061c7890 */ /* 0x000fc8000fffe0ff */
[----:B------:R-:W-:-:S04]  /*1e40*/  UISETP.NE.AND UP0, UPT, UR28, 0x3, UPT ;  /* 0x000000031c00788c */ /* 0x000fc8000bf05270 */
[----:B------:R-:W-:Y:S02]  /*1e50*/  USEL UR5, URZ, 0x1, UP0 ;  /* 0x00000001ff057887 */ /* 0x000fe40008000000 */
[----:B------:R-:W-:Y:S02]  /*1e60*/  USEL UR28, UR28, URZ, UP0 ;  /* 0x000000ff1c1c7287 */ /* 0x000fe40008000000 */
[----:B------:R-:W-:Y:S01]  /*1e70*/  ULOP3.LUT UR22, UR22, UR5, URZ, 0x3c, !UPT ;  /* 0x0000000516167292 */ /* 0x000fe2000f8e3cff */
[----:B------:R-:W-:Y:S11]  /*1e80*/  BRA.U UP4, `(.L_x_40) ;  /* 0x0000000104047547 */ /* 0x000ff6000b800000 */
[----:B------:R-:W-:Y:S05]  /*1e90*/  BPT.TRAP 0x1 ;  /* 0x000000040000795c */ /* 0x000fea0000300000 */
.L_x_40:
[----:B------:R-:W-:Y:S01]  /*1ea0*/  IMAD.U32 R9, RZ, RZ, UR30 ;  /* 0x0000001eff097e24 */ /* 0x000fe2000f8e00ff */
[----:B------:R-:W-:Y:S01]  /*1eb0*/  USHF.R.U32.HI UR10, URZ, 0x4, UR21 ;  /* 0x00000004ff0a7899 */ /* 0x000fe20008011615 */
[----:B------:R-:W-:Y:S01]  /*1ec0*/  MOV R4, RZ ;  /* 0x000000ff00047202 */ /* 0x000fe20000000f00 */
[----:B-1----:R-:W-:Y:S02]  /*1ed0*/  IMAD.MOV.U32 R3, RZ, RZ, RZ ;  /* 0x000000ffff037224 */ /* 0x002fe400078e00ff */
[----:B------:R-:W-:Y:S01]  /*1ee0*/  SHF.L.U32 R9, R9, 0x1f, RZ ;  /* 0x0000001f09097819 */ /* 0x000fe200000006ff */
[----:B------:R-:W-:-:S03]  /*1ef0*/  ULOP3.LUT UR10, UR10, 0x3fff, URZ, 0xc0, !UPT ;  /* 0x00003fff0a0a7892 */ /* 0x000fc6000f8ec0ff */
[----:B------:R-:W1:Y:S01]  /*1f00*/  SYNCS.PHASECHK.TRANS64.TRYWAIT P0, [UR21+0x38058], R9 ;  /* 0x03805809ff0075a7 */ /* 0x000e620008001115 */
[----:B------:R-:W-:Y:S01]  /*1f10*/  ULOP3.LUT UR10, UR10, 0x10000, URZ, 0xfc, !UPT ;  /* 0x000100000a0a7892 */ /* 0x000fe2000f8efcff */
[----:B-1----:R-:W-:Y:S11]  /*1f20*/  @!P0 BRA `(.L_x_41) ;  /* 0x0000021000a88947 */ /* 0x002ff60003800000 */
.L_x_429:
[----:B------:R-:W-:Y:S01]  /*1f30*/  IMAD.MOV.U32 R2, RZ, RZ, RZ ;  /* 0x000000ffff027224 */ /* 0x000fe200078e00ff */
[----:B------:R-:W-:Y:S01]  /*1f40*/  R2UR UR9, R4 ;  /* 0x00000000040972ca */ /* 0x000fe200000e0000 */
[----:B-1----:R-:W-:Y:S01]  /*1f50*/  IMAD.MOV.U32 R0, RZ, RZ, RZ ;  /* 0x000000ffff007224 */ /* 0x002fe200078e00ff */
[----:B------:R-:W-:Y:S01]  /*1f60*/  R2UR UR8, R3 ;  /* 0x00000000030872ca */ /* 0x000fe200000e0000 */
[----:B------:R-:W-:Y:S01]  /*1f70*/  ULEA UR74, UR6, UR25, 0xb ;  /* 0x00000019064a7291 */ /* 0x000fe2000f8e58ff */
[----:B------:R-:W-:Y:S01]  /*1f80*/  R2UR UR7, R2 ;  /* 0x00000000020772ca */ /* 0x000fe200000e0000 */
[----:B------:R-:W-:Y:S01]  /*1f90*/  UIADD3 UR70, UPT, UPT, UR10, 0x2, URZ ;  /* 0x000000020a467890 */ /* 0x000fe2000fffe0ff */
        /* <DEDUP_REMOVED lines=9> */
[----:B------:R-:W-:-:S02]  /*2030*/  UIADD3 UR64, UPT, UPT, UR74, 0x6, URZ ;  /* 0x000000064a407890 */ /* 0x000fc4000fffe0ff */
[----:B------:R-:W-:Y:S02]  /*2040*/  UIADD3 UR58, UPT, UPT, UR10, 0x400, URZ ;  /* 0x000004000a3a7890 */ /* 0x000fe4000fffe0ff */
[----:B------:R-:W-:Y:S02]  /*2050*/  UIADD3 UR60, UPT, UPT, UR74, 0x400, URZ ;  /* 0x000004004a3c7890 */ /* 0x000fe4000fffe0ff */
[----:B------:R-:W-:Y:S02]  /*2060*/  UIADD3 UR54, UPT, UPT, UR10, 0x402, URZ ;  /* 0x000004020a367890 */ /* 0x000fe4000fffe0ff */
[----:B------:R-:W-:Y:S02]  /*2070*/  UIADD3 UR56, UPT, UPT, UR74, 0x402, URZ ;  /* 0x000004024a387890 */ /* 0x000fe4000fffe0ff */
[----:B------:R-:W-:Y:S02]  /*2080*/  UIADD3 UR50, UPT, UPT, UR10, 0x404, URZ ;  /* 0x000004040a327890 */ /* 0x000fe4000fffe0ff */
[----:B------:R-:W-:Y:S01]  /*2090*/  UIADD3 UR52, UPT, UPT, UR74, 0x404, URZ ;  /* 0x000004044a347890 */ /* 0x000fe2000fffe0ff */
[----:B------:R-:W-:Y:S01]  /*20a0*/  UMOV UR42, 0x0 ;  /* 0x00000000002a7882 */ /* 0x000fe20000000000 */
[----:B------:R-:W-:Y:S01]  /*20b0*/  UMOV UR43, 0x8200490 ;  /* 0x08200490002b7882 */ /* 0x000fe20000000000 */
[----:B------:R-:W-:Y:S01]  /*20c0*/  UMOV UR44, UR10 ;  /* 0x0000000a002c7c82 */ /* 0x000fe20008000000 */
[----:B------:R-:W-:Y:S01]  /*20d0*/  UMOV UR45, 0x40004040 ;  /* 0x40004040002d7882 */ /* 0x000fe20000000000 */
[----:B------:R-:W-:Y:S01]  /*20e0*/  UIADD3 UR46, UPT, UPT, UR10, 0x406, URZ ;  /* 0x000004060a2e7890 */ /* 0x000fe2000fffe0ff */
[----:B------:R-:W-:Y:S01]  /*20f0*/  UMOV UR75, 0x40004040 ;  /* 0x40004040004b7882 */ /* 0x000fe20000000000 */
[----:B------:R-:W-:Y:S01]  /*2100*/  UIADD3 UR48, UPT, UPT, UR74, 0x406, URZ ;  /* 0x000004064a307890 */ /* 0x000fe2000fffe0ff */
[----:B------:R1:W-:Y:S01]  /*2110*/  UTCHMMA gdesc[UR44], gdesc[UR74], tmem[UR9], tmem[UR42], idesc[UR43], !UPT ;  /* 0x00ff2a4a2c0075ea */ /* 0x0003e2000f800009 */
[----:B------:R-:W-:Y:S01]  /*2120*/  UMOV UR40, 0x0 ;  /* 0x0000000000287882 */ /* 0x000fe20000000000 */
        /* <DEDUP_REMOVED lines=11> */
[----:B------:R1:W-:Y:S01]  /*21e0*/  UTCHMMA gdesc[UR70], gdesc[UR72], tmem[UR8], tmem[UR40], idesc[UR41], UPT ;  /* 0x00ff2848460075ea */ /* 0x0003e2000b800008 */
        /* <DEDUP_REMOVED lines=20> */
[----:B------:R1:W-:Y:S01]  /*2330*/  UTCHMMA gdesc[UR50], gdesc[UR52], tmem[UR11], tmem[UR16], idesc[UR17], UPT ;  /* 0x00ff1034320075ea */ /* 0x0003e2000b80000b */
[----:B------:R1:W-:Y:S01]  /*2340*/  UTCHMMA gdesc[UR46], gdesc[UR48], tmem[UR6], tmem[UR14], idesc[UR15], UPT ;  /* 0x00ff0e302e0075ea */ /* 0x0003e2000b800006 */
[----:B------:R-:W-:Y:S05]  /*2350*/  BRA.U UP4, `(.L_x_42) ;  /* 0x0000000104047547 */ /* 0x000fea000b800000 */
[----:B-1----:R-:W-:Y:S05]  /*2360*/  BPT.TRAP 0x1 ;  /* 0x000000040000795c */ /* 0x002fea0000300000 */
.L_x_42:
[----:B-1----:R-:W-:Y:S01]  /*2370*/  UIADD3 UR5, UPT, UPT, UR21, 0x38050, URZ ;  /* 0x0003805015057890 */ /* 0x002fe2000fffe0ff */
[----:B------:R-:W-:Y:S08]  /*2380*/  BSSY.RECONVERGENT B0, `(.L_x_43) ;  /* 0x0000004000007945 */ /* 0x000ff00003800200 */
[----:B------:R1:W-:Y:S01]  /*2390*/  UTCBAR [UR5], URZ ;  /* 0x000000ff050073e9 */ /* 0x0003e200080000ff */
[----:B------:R-:W-:Y:S05]  /*23a0*/  @!P4 BRA `(.L_x_44) ;  /* 0x000000000004c947 */ /* 0x000fea0003800000 */
[----:B-1----:R-:W-:Y:S05]  /*23b0*/  BPT.TRAP 0x1 ;  /* 0x000000040000795c */ /* 0x002fea0000300000 */
.L_x_44:
[----:B-1----:R-:W-:Y:S05]  /*23c0*/  BSYNC.RECONVERGENT B0 ;  /* 0x0000000000007941 */ /* 0x002fea0003800200 */
.L_x_43:
[----:B------:R-:W1:Y:S01]  /*23d0*/  SYNCS.PHASECHK.TRANS64.TRYWAIT P0, [UR21+0x38008], R7 ;  /* 0x03800807ff0075a7 */ /* 0x000e620008001115 */
[----:B------:R-:W-:Y:S01]  /*23e0*/  UISETP.NE.AND UP3, UPT, UR23, URZ, UPT ;  /* 0x000000ff1700728c */ /* 0x000fe2000bf65270 */
[----:B-1----:R-:W-:Y:S10]  /*23f0*/  @!P0 BRA `(.L_x_45) ;  /* 0x0000020c008c8947 */ /* 0x002ff40003800000 */
.L_x_431:
[----:B------:R-:W-:Y:S05]  /*2400*/  BRA.U UP3, `(.L_x_46) ;  /* 0x0000000103047547 */ /* 0x000fea000b800000 */
[----:B------:R-:W-:Y:S05]  /*2410*/  BPT.TRAP 0x1 ;  /* 0x000000040000795c */ /* 0x000fea0000300000 */
.L_x_46:
[----:B-1----:R-:W-:Y:S02]  /*2420*/  IMAD.U32 R7, RZ, RZ, UR31 ;  /* 0x0000001fff077e24 */ /* 0x002fe4000f8e00ff */
[----:B------:R-:W-:Y:S02]  /*2430*/  HFMA2 R4, -RZ, RZ, 0, 7.62939453125e-06 ;  /* 0x00000080ff047431 */ /* 0x000fe400000001ff */
[----:B------:R-:W-:Y:S01]  /*2440*/  IMAD.MOV.U32 R3, RZ, RZ, 0x80 ;  /* 0x00000080ff037424 */ /* 0x000fe200078e00ff */
[----:B------:R-:W-:-:S04]  /*2450*/  SHF.L.U32 R7, R7, 0x1f, RZ ;  /* 0x0000001f07077819 */ /* 0x000fc800000006ff */
[----:B------:R-:W1:Y:S02]  /*2460*/  SYNCS.PHASECHK.TRANS64.TRYWAIT P0, [UR21+0x38068], R7 ;  /* 0x03806807ff0075a7 */ /* 0x000e640008001115 */
[----:B-1----:R-:W-:Y:S05]  /*2470*/  @!P0 BRA `(.L_x_47) ;  /* 0x0000020c00848947 */ /* 0x002fea0003800000 */
.L_x_433:
[----:B------:R-:W-:Y:S01]  /*2480*/  IMAD.MOV.U32 R2, RZ, RZ, 0x80 ;  /* 0x00000080ff027424 */ /* 0x000fe200078e00ff */
[----:B------:R-:W-:Y:S01]  /*2490*/  R2UR UR13, R4 ;  /* 0x00000000040d72ca */ /* 0x000fe200000e0000 */
[----:B-1----:R-:W-:Y:S01]  /*24a0*/  IMAD.MOV.U32 R0, RZ, RZ, 0x80 ;  /* 0x00000080ff007424 */ /* 0x002fe200078e00ff */
[----:B------:R-:W-:Y:S01]  /*24b0*/  R2UR UR12, R3 ;  /* 0x00000000030c72ca */ /* 0x000fe200000e0000 */
[----:B------:R-:W-:Y:S01]  /*24c0*/  IMAD.MOV.U32 R4, RZ, RZ, 0x80 ;  /* 0x00000080ff047424 */ /* 0x000fe200078e00ff */
[----:B------:R-:W-:Y:S01]  /*24d0*/  R2UR UR11, R2 ;  /* 0x00000000020b72ca */ /* 0x000fe200000e0000 */
[----:B------:R-:W-:Y:S01]  /*24e0*/  IMAD.MOV.U32 R3, RZ, RZ, 0x80 ;  /* 0x00000080ff037424 */ /* 0x000fe200078e00ff */
        /* <DEDUP_REMOVED lines=11> */
[----:B------:R-:W-:Y:S01]  /*25a0*/  UIADD3 UR62, UPT, UPT, UR10, 0xc04, URZ ;  /* 0x00000c040a3e7890 */ /* 0x000fe2000fffe0ff */
[----:B------:R-:W-:Y:S01]  /*25b0*/  UMOV UR75, 0x40004040 ;  /* 0x40004040004b7882 */ /* 0x000fe20000000000 */
[----:B------:R-:W-:Y:S01]  /*25c0*/  UMOV UR14, 0x0 ;  /* 0x00000000000e7882 */ /* 0x000fe20000000000 */
[----:B------:R-:W-:Y:S01]  /*25d0*/  UMOV UR15, 0x8200490 ;  /* 0x08200490000f7882 */ /* 0x000fe20000000000 */
[----:B------:R-:W-:Y:S01]  /*25e0*/  UIADD3 UR70, UPT, UPT, UR10, 0xc06, URZ ;  /* 0x00000c060a467890 */ /* 0x000fe2000fffe0ff */
        /* <DEDUP_REMOVED lines=9> */
[----:B------:R1:W-:Y:S01]  /*2680*/  UTCHMMA gdesc[UR16], gdesc[UR74], tmem[UR13], tmem[UR14], idesc[UR15], !UPT ;  /* 0x00ff0e4a100075ea */ /* 0x0003e2000f80000d */
        /* <DEDUP_REMOVED lines=13> */
[----:B------:R-:W-:Y:S01]  /*2760*/  UMOV UR58, UR52 ;  /* 0x00000034003a7c82 */ /* 0x000fe20008000000 */
        /* <DEDUP_REMOVED lines=16> */
.L_x_48:
[----:B-1----:R-:W-:-:S09]  /*2870*/  UIADD3 UR5, UPT, UPT, UR21, 0x38060, URZ ;  /* 0x0003806015057890 */ /* 0x002fd2000fffe0ff */
[----:B------:R1:W-:Y:S01]  /*2880*/  UTCBAR [UR5], URZ ;  /* 0x000000ff050073e9 */ /* 0x0003e200080000ff */
[----:B------:R-:W-:Y:S05]  /*2890*/  BRA.U !UP1, `(.L_x_49) ;  /* 0x0000000109047547 */ /* 0x000fea000b800000 */
[----:B-1----:R-:W-:Y:S05]  /*28a0*/  BPT.TRAP 0x1 ;  /* 0x000000040000795c */ /* 0x002fea0000300000 */
.L_x_49:
[----:B------:R-:W-:-:S09]  /*28b0*/  UIADD3 UR4, UPT, UPT, UR4, 0x38038, URZ ;  /* 0x0003803804047890 */ /* 0x000fd2000fffe0ff */
[----:B------:R2:W-:Y:S01]  /*28c0*/  UTCBAR [UR4], URZ ;  /* 0x000000ff040073e9 */ /* 0x0005e200080000ff */
[----:B------:R-:W-:Y:S05]  /*28d0*/  BRA.U !UP1, `(.L_x_50) ;  /* 0x0000000109047547 */ /* 0x000fea000b800000 */
[----:B-12---:R-:W-:Y:S05]  /*28e0*/  BPT.TRAP 0x1 ;  /* 0x000000040000795c */ /* 0x006fea0000300000 */
.L_x_50:
[----:B--2---:R-:W-:Y:S01]  /*28f0*/  ULEA UR4, UR28, UR21, 0x3 ;  /* 0x000000151c047291 */ /* 0x004fe2000f8e18ff */
[----:B------:R-:W-:-:S04]  /*2900*/  MOV R3, UR22 ;  /* 0x0000001600037c02 */ /* 0x000fc80008000f00 */
[----:B------:R-:W-:-:S04]  /*2910*/  SHF.L.U32 R3, R3, 0x1f, RZ ;  /* 0x0000001f03037819 */ /* 0x000fc800000006ff */
[----:B------:R-:W2:Y:S02]  /*2920*/  SYNCS.PHASECHK.TRANS64.TRYWAIT P0, [UR4+0x38020], R3 ;  /* 0x03802003ff0075a7 */ /* 0x000ea40008001104 */
[----:B--2---:R-:W-:Y:S05]  /*2930*/  @!P0 BRA `(.L_x_51) ;  /* 0x00000208006c8947 */ /* 0x004fea0003800000 */
.L_x_435:
[----:B------:R-:W-:-:S04]  /*2940*/  UIADD3 UR6, UPT, UPT, UR28, 0x1, URZ ;  /* 0x000000011c067890 */ /* 0x000fc8000fffe0ff */
[----:B------:R-:W-:-:S04]  /*2950*/  UISETP.NE.AND UP0, UPT, UR6, 0x3, UPT ;  /* 0x000000030600788c */ /* 0x000fc8000bf05270 */
[----:B------:R-:W-:Y:S02]  /*2960*/  USEL UR4, URZ, 0x1, UP0 ;  /* 0x00000001ff047887 */ /* 0x000fe40008000000 */
[----:B------:R-:W-:Y:S02]  /*2970*/  USEL UR6, UR6, URZ, UP0 ;  /* 0x000000ff06067287 */ /* 0x000fe40008000000 */
[----:B------:R-:W-:Y:S01]  /*2980*/  ULOP3.LUT UR22, UR22, UR4, URZ, 0x3c, !UPT ;  /* 0x0000000416167292 */ /* 0x000fe2000f8e3cff */
[----:B------:R-:W-:Y:S11]  /*2990*/  BRA.U UP5, `(.L_x_52) ;  /* 0x0000000105047547 */ /* 0x000ff6000b800000 */
[----:B-1----:R-:W-:Y:S05]  /*29a0*/  BPT.TRAP 0x1 ;  /* 0x000000040000795c */ /* 0x002fea0000300000 */
.L_x_52:
[----:B--2---:R-:W-:-:S04]  /*29b0*/  MOV R3, UR32 ;  /* 0x0000002000037c02 */ /* 0x004fc80008000f00 */
[----:B------:R-:W-:-:S04]  /*29c0*/  SHF.L.U32 R3, R3, 0x1f, RZ ;  /* 0x0000001f03037819 */ /* 0x000fc800000006ff */
[----:B------:R-:W2:Y:S02]  /*29d0*/  SYNCS.PHASECHK.TRANS64.TRYWAIT P0, [UR21+0x380a0], R3 ;  /* 0x0380a003ff0075a7 */ /* 0x000ea40008001115 */
[----:B--2---:R-:W-:Y:S05]  /*29e0*/  @!P0 BRA `(.L_x_53) ;  /* 0x0000020800588947 */ /* 0x004fea0003800000 */
.L_x_437:
[----:B------:R-:W-:Y:S05]  /*29f0*/  BRA.U UP4, `(.L_x_54) ;  /* 0x0000000104047547 */ /* 0x000fea000b800000 */
[----:B-1----:R-:W-:Y:S05]  /*2a00*/  BPT.TRAP 0x1 ;  /* 0x000000040000795c */ /* 0x002fea0000300000 */
.L_x_54:
[----:B------:R-:W-:Y:S01]  /*2a10*/  ULOP3.LUT UR7, UR30, 0x1, URZ, 0x3c, !UPT ;  /* 0x000000011e077892 */ /* 0x000fe2000f8e3cff */
[----:B------:R-:W-:Y:S01]  /*2a20*/  HFMA2 R2, -RZ, RZ, 0, 2.384185791015625e-06 ;  /* 0x00000028ff027431 */ /* 0x000fe200000001ff */
[----:B------:R-:W-:Y:S01]  /*2a30*/  MOV R4, 0x20 ;  /* 0x0000002000047802 */ /* 0x000fe20000000f00 */
[----:B--2---:R-:W-:-:S03]  /*2a40*/  IMAD.MOV.U32 R3, RZ, RZ, 0x100 ;  /* 0x00000100ff037424 */ /* 0x004fc600078e00ff */
[----:B------:R-:W-:-:S05]  /*2a50*/  IMAD.U32 R0, RZ, RZ, UR7 ;  /* 0x00000007ff007e24 */ /* 0x000fca000f8e00ff */
[----:B------:R-:W-:Y:S01]  /*2a60*/  SHF.L.U32 R7, R0, 0x1f, RZ ;  /* 0x0000001f00077819 */ /* 0x000fe200000006ff */
[----:B------:R-:W-:-:S03]  /*2a70*/  IMAD.MOV.U32 R0, RZ, RZ, 0x100 ;  /* 0x00000100ff007424 */ /* 0x000fc600078e00ff */
[----:B------:R-:W2:Y:S02]  /*2a80*/  SYNCS.PHASECHK.TRANS64.TRYWAIT P0, [UR21+0x38058], R7 ;  /* 0x03805807ff0075a7 */ /* 0x000ea40008001115 */
[----:B--2---:R-:W-:Y:S05]  /*2a90*/  @!P0 BRA `(.L_x_55) ;  /* 0x0000020800448947 */ /* 0x004fea0003800000 */
.L_x_439:
[----:B------:R-:W-:Y:S01]  /*2aa0*/  R2UR UR18, R2 ;  /* 0x00000000021272ca */ /* 0x000fe200000e0000 */
[----:B------:R-:W-:Y:S01]  /*2ab0*/  IMAD.MOV.U32 R2, RZ, RZ, 0x38 ;  /* 0x00000038ff027424 */ /* 0x000fe200078e00ff */
        /* <DEDUP_REMOVED lines=12> */
[----:B------:R-:W-:Y:S01]  /*2b80*/  ULEA UR64, UR28, UR26, 0xb ;  /* 0x0000001a1c407291 */ /* 0x000fe2000f8e58ff */
[C---:B------:R-:W-:Y:S01]  /*2b90*/  R2UR UR17, R3.reuse ;  /* 0x00000000031172ca */ /* 0x040fe200000e0000 */
[----:B------:R-:W-:Y:S01]  /*2ba0*/  UMOV UR48, 0x0 ;  /* 0x0000000000307882 */ /* 0x000fe20000000000 */
[----:B------:R-:W-:Y:S01]  /*2bb0*/  R2UR UR15, R0 ;  /* 0x00000000000f72ca */ /* 0x000fe200000e0000 */
[----:B------:R-:W-:Y:S01]  /*2bc0*/  UIADD3 UR62, UPT, UPT, UR64, 0x80, URZ ;  /* 0x00000080403e7890 */ /* 0x000fe2000fffe0ff */
[----:B------:R-:W-:Y:S01]  /*2bd0*/  R2UR UR8, R2 ;  /* 0x00000000020872ca */ /* 0x000fe200000e0000 */
[----:B------:R-:W-:Y:S01]  /*2be0*/  IMAD.MOV.U32 R2, RZ, RZ, 0x58 ;  /* 0x00000058ff027424 */ /* 0x000fe200078e00ff */
[----:B------:R-:W-:Y:S01]  /*2bf0*/  R2UR UR12, R4 ;  /* 0x00000000040c72ca */ /* 0x000fe200000e0000 */
[----:B------:R-:W-:Y:S01]  /*2c00*/  UIADD3 UR60, UPT, UPT, UR64, 0x100, URZ ;  /* 0x00000100403c7890 */ /* 0x000fe2000fffe0ff */
[----:B------:R-:W-:Y:S01]  /*2c10*/  R2UR UR13, R3 ;  /* 0x00000000030d72ca */ /* 0x000fe200000e0000 */
[----:B------:R-:W-:Y:S01]  /*2c20*/  UIADD3 UR58, UPT, UPT, UR64, 0x180, URZ ;  /* 0x00000180403a7890 */ /* 0x000fe2000fffe0ff */
[C---:B------:R-:W-:Y:S01]  /*2c30*/  R2UR UR11, R0.reuse ;  /* 0x00000000000b72ca */ /* 0x040fe200000e0000 */
[----:B------:R-:W-:Y:S01]  /*2c40*/  UIADD3 UR56, UPT, UPT, UR64, 0x200, URZ ;  /* 0x0000020040387890 */ /* 0x000fe2000fffe0ff */
[----:B------:R-:W-:Y:S01]  /*2c50*/  R2UR UR9, R0 ;  /* 0x00000000000972ca */ /* 0x000fe200000e0000 */
[----:B------:R-:W-:Y:S01]  /*2c60*/  UIADD3 UR54, UPT, UPT, UR64, 0x280, URZ ;  /* 0x0000028040367890 */ /* 0x000fe2000fffe0ff */
[----:B------:R-:W-:Y:S01]  /*2c70*/  R2UR UR4, R2 ;  /* 0x00000000020472ca */ /* 0x000fe200000e0000 */
[----:B------:R-:W-:Y:S01]  /*2c80*/  UIADD3 UR52, UPT, UPT, UR64, 0x300, URZ ;  /* 0x0000030040347890 */ /* 0x000fe2000fffe0ff */
[----:B-1----:R-:W-:Y:S01]  /*2c90*/  R2UR UR5, R0 ;  /* 0x00000000000572ca */ /* 0x002fe200000e0000 */
[----:B------:R-:W-:Y:S01]  /*2ca0*/  UMOV UR49, 0x8210490 ;  /* 0x0821049000317882 */ /* 0x000fe20000000000 */
[----:B------:R-:W-:Y:S01]  /*2cb0*/  UMOV UR65, 0x40004040 ;  /* 0x4000404000417882 */ /* 0x000fe20000000000 */
[----:B------:R-:W-:Y:S01]  /*2cc0*/  UIADD3 UR50, UPT, UPT, UR64, 0x380, URZ ;  /* 0x0000038040327890 */ /* 0x000fe2000fffe0ff */
[----:B------:R1:W-:Y:S01]  /*2cd0*/  UTCHMMA tmem[UR20], gdesc[UR64], tmem[UR27], tmem[UR48], idesc[UR49], !UPT ;  /* 0x00ff3040140079ea */ /* 0x0003e2000f80001b */
        /* <DEDUP_REMOVED lines=9> */
[----:B------:R1:W-:Y:S01]  /*2d70*/  UTCHMMA tmem[UR18], gdesc[UR62], tmem[UR19], tmem[UR46], idesc[UR47], UPT ;  /* 0x00ff2e3e120079ea */ /* 0x0003e2000b800013 */
        /* <DEDUP_REMOVED lines=16> */
[----:B------:R1:W-:Y:S01]  /*2e80*/  UTCHMMA tmem[UR8], gdesc[UR52], tmem[UR9], tmem[UR36], idesc[UR37], UPT ;  /* 0x00ff2434080079ea */ /* 0x0003e2000b800009 */
[----:B------:R1:W-:Y:S01]  /*2e90*/  UTCHMMA tmem[UR4], gdesc[UR50], tmem[UR5], tmem[UR34], idesc[UR35], UPT ;  /* 0x00ff2232040079ea */ /* 0x0003e2000b800005 */
[----:B------:R-:W-:Y:S05]  /*2ea0*/  BRA.U UP5, `(.L_x_56) ;  /* 0x0000000105047547 */ /* 0x000fea000b800000 */
[----:B-1----:R-:W-:Y:S05]  /*2eb0*/  BPT.TRAP 0x1 ;  /* 0x000000040000795c */ /* 0x002fea0000300000 */
.L_x_56:
[----:B-1----:R-:W-:Y:S02]  /*2ec0*/  UIADD3 UR5, UPT, UPT, UR21, 0x38090, URZ ;  /* 0x0003809015057890 */ /* 0x002fe4000fffe0ff */
[----:B------:R-:W-:Y:S02]  /*2ed0*/  UISETP.GE.AND UP0, UPT, UR29, 0x2, UPT ;  /* 0x000000021d00788c */ /* 0x000fe4000bf06270 */
[----:B------:R-:W-:Y:S01]  /*2ee0*/  ULOP3.LUT UR8, UR31, 0x1, URZ, 0x3c, !UPT ;  /* 0x000000011f087892 */ /* 0x000fe2000f8e3cff */
[----:B------:R-:W-:Y:S01]  /*2ef0*/  UMOV UR4, URZ ;  /* 0x000000ff00047c82 */ /* 0x000fe20008000000 */
[----:B------:R-:W-:-:S03]  /*2f00*/  UMOV UR27, UR28 ;  /* 0x0000001c001b7c82 */ /* 0x000fc60008000000 */
[----:B------:R1:W-:Y:S02]  /*2f10*/  UTCBAR [UR5], URZ ;  /* 0x000000ff050073e9 */ /* 0x0003e400080000ff */
[----:B------:R-:W-:Y:S05]  /*2f20*/  BRA.U !UP0, `(.L_x_57) ;  /* 0x0000001508e07547 */ /* 0x000fea000b800000 */
[----:B------:R-:W-:Y:S01]  /*2f30*/  UMOV UR4, URZ ;  /* 0x000000ff00047c82 */ /* 0x000fe20008000000 */
[----:B------:R-:W-:Y:S01]  /*2f40*/  UMOV UR27, UR28 ;  /* 0x0000001c001b7c82 */ /* 0x000fe20008000000 */
[----:B-1----:R-:W-:Y:S01]  /*2f50*/  UMOV UR5, UR28 ;  /* 0x0000001c00057c82 */ /* 0x002fe20008000000 */
.L_x_76:
[----:B---3--:R-:W-:Y:S01]  /*2f60*/  UMOV UR9, UR29 ;  /* 0x0000001d00097c82 */ /* 0x008fe20008000000 */
[----:B------:R-:W-:Y:S02]  /*2f70*/  UIADD3 UR29, UPT, UPT, UR29, -0x1, URZ ;  /* 0xffffffff1d1d7890 */ /* 0x000fe4000fffe0ff */
[----:B------:R-:W-:Y:S01]  /*2f80*/  UISETP.GT.U32.AND UP2, UPT, UR9, 0x2, UPT ;  /* 0x000000020900788c */ /* 0x000fe2000bf44070 */
[----:B------:R-:W-:Y:S01]  /*2f90*/  UMOV UR30, UR7 ;  /* 0x00000007001e7c82 */ /* 0x000fe20008000000 */
[----:B------:R-:W-:Y:S01]  /*2fa0*/  UMOV UR31, UR8 ;  /* 0x00000008001f7c82 */ /* 0x000fe20008000000 */
[----:B-1----:R-:W-:Y:S08]  /*2fb0*/  BRA.U !UP1, `(.L_x_58) ;  /* 0x0000000109047547 */ /* 0x002ff0000b800000 */
[----:B------:R-:W-:Y:S05]  /*2fc0*/  BPT.TRAP 0x1 ;  /* 0x000000040000795c */ /* 0x000fea0000300000 */
.L_x_58:
[----:B------:R-:W1:Y:S01]  /*2fd0*/  S2UR UR21, SR_CgaCtaId ;  /* 0x00000000001579c3 */ /* 0x000e620000008800 */
[----:B------:R-:W-:Y:S01]  /*2fe0*/  UMOV UR7, 0x400 ;  /* 0x0000040000077882 */ /* 0x000fe20000000000 */
[----:B------:R-:W-:Y:S02]  /*2ff0*/  IMAD.U32 R0, RZ, RZ, UR22 ;  /* 0x00000016ff007e24 */ /* 0x000fe4000f8e00ff */
[----:B------:R-:W-:Y:S03]  /*3000*/  HFMA2 R2, -RZ, RZ, 0, 0 ;  /* 0x00000000ff027431 */ /* 0x000fe600000001ff */
[----:B------:R-:W-:Y:S01]  /*3010*/  SHF.L.U32 R4, R0, 0x1f, RZ ;  /* 0x0000001f00047819 */ /* 0x000fe200000006ff */
[----:B------:R-:W-:Y:S01]  /*3020*/  IMAD.MOV.U32 R0, RZ, RZ, RZ ;  /* 0x000000ffff007224 */ /* 0x000fe200078e00ff */
[----:B-1----:R-:W-:Y:S04]  /*3030*/  ULEA UR21, UR21, UR7, 0x18 ;  /* 0x0000000715157291 */ /* 0x002fe8000f8ec0ff */
[----:B------:R-:W-:Y:S02]  /*3040*/  ULEA UR7, UR6, UR21, 0x3 ;  /* 0x0000001506077291 */ /* 0x000fe4000f8e18ff */
[----:B------:R-:W-:Y:S04]  /*3050*/  USHF.R.U32.HI UR20, URZ, 0x4, UR21 ;  /* 0x00000004ff147899 */ /* 0x000fe80008011615 */
[----:B------:R-:W-:Y:S03]  /*3060*/  ULOP3.LUT UR20, UR20, 0x3fff, URZ, 0xc0, !UPT ;  /* 0x00003fff14147892 */ /* 0x000fe6000f8ec0ff */
[----:B------:R-:W1:Y:S01]  /*3070*/  SYNCS.PHASECHK.TRANS64.TRYWAIT P0, [UR7+0x38020], R4 ;  /* 0x03802004ff0075a7 */ /* 0x000e620008001107 */
[----:B------:R-:W-:Y:S01]  /*3080*/  ULOP3.LUT UR20, UR20, 0x10000, URZ, 0xfc, !UPT ;  /* 0x0001000014147892 */ /* 0x000fe2000f8efcff */
[----:B-1----:R-:W-:Y:S11]  /*3090*/  @!P0 BRA `(.L_x_59) ;  /* 0x0000020000e48947 */ /* 0x002ff60003800000 */
.L_x_441:
[----:B------:R-:W-:Y:S01]  /*30a0*/  ULEA UR62, UR6, UR25, 0xb ;  /* 0x00000019063e7291 */ /* 0x000fe2000f8e58ff */
[----:B------:R-:W-:Y:S01]  /*30b0*/  R2UR UR13, R2 ;  /* 0x00000000020d72ca */ /* 0x000fe200000e0000 */
[----:B------:R-:W-:Y:S01]  /*30c0*/  UIADD3 UR54, UPT, UPT, UR20, 0x2, URZ ;  /* 0x0000000214367890 */ /* 0x000fe2000fffe0ff */
[----:B------:R-:W-:Y:S01]  /*30d0*/  R2UR UR12, R0 ;  /* 0x00000000000c72ca */ /* 0x000fe200000e0000 */
[----:B------:R-:W-:Y:S01]  /*30e0*/  UIADD3 UR60, UPT, UPT, UR62, 0x2, URZ ;  /* 0x000000023e3c7890 */ /* 0x000fe2000fffe0ff */
[----:B------:R-:W-:Y:S01]  /*30f0*/  IMAD.MOV.U32 R2, RZ, RZ, RZ ;  /* 0x000000ffff027224 */ /* 0x000fe200078e00ff */
[----:B------:R-:W-:Y:S01]  /*3100*/  UIADD3 UR50, UPT, UPT, UR20, 0x4, URZ ;  /* 0x0000000414327890 */ /* 0x000fe2000fffe0ff */
[----:B------:R-:W-:Y:S01]  /*3110*/  IMAD.MOV.U32 R0, RZ, RZ, RZ ;  /* 0x000000ffff007224 */ /* 0x000fe200078e00ff */
[----:B------:R-:W-:Y:S01]  /*3120*/  UIADD3 UR28, UPT, UPT, UR6, 0x1, URZ ;  /* 0x00000001061c7890 */ /* 0x000fe2000fffe0ff */
[----:B------:R-:W-:Y:S01]  /*3130*/  IMAD.U32 R10, RZ, RZ, UR62 ;  /* 0x0000003eff0a7e24 */ /* 0x000fe2000f8e00ff */
        /* <DEDUP_REMOVED lines=13> */
[----:B--2---:R-:W-:Y:S01]  /*3210*/  IMAD.U32 R8, RZ, RZ, UR60 ;  /* 0x0000003cff087e24 */ /* 0x004fe2000f8e00ff */
[----:B------:R-:W-:Y:S02]  /*3220*/  UIADD3 UR34, UPT, UPT, UR20, 0x404, URZ ;  /* 0x0000040414227890 */ /* 0x000fe4000fffe0ff */
[----:B------:R-:W-:Y:S02]  /*3230*/  UIADD3 UR68, UPT, UPT, UR62, 0x404, URZ ;  /* 0x000004043e447890 */ /* 0x000fe4000fffe0ff */
[----:B------:R-:W-:Y:S02]  /*3240*/  UIADD3 UR16, UPT, UPT, UR20, 0x406, URZ ;  /* 0x0000040614107890 */ /* 0x000fe4000fffe0ff */
[----:B------:R-:W-:Y:S02]  /*3250*/  UIADD3 UR66, UPT, UPT, UR62, 0x406, URZ ;  /* 0x000004063e427890 */ /* 0x000fe4000fffe0ff */
[----:B------:R-:W-:Y:S02]  /*3260*/  UISETP.NE.AND UP4, UPT, UR24, URZ, UPT ;  /* 0x000000ff1800728c */ /* 0x000fe4000bf85270 */
[----:B------:R-:W-:Y:S01]  /*3270*/  UISETP.NE.AND UP0, UPT, UR28, 0x3, UPT ;  /* 0x000000031c00788c */ /* 0x000fe2000bf05270 */
[----:B------:R-:W-:Y:S01]  /*3280*/  UMOV UR56, 0x0 ;  /* 0x0000000000387882 */ /* 0x000fe20000000000 */
[----:B------:R-:W-:Y:S02]  /*3290*/  UMOV UR57, 0x8200490 ;  /* 0x0820049000397882 */ /* 0x000fe40000000000 */
[----:B------:R-:W-:Y:S01]  /*32a0*/  USEL UR28, UR28, URZ, UP0 ;  /* 0x000000ff1c1c7287 */ /* 0x000fe20008000000 */
[----:B------:R-:W-:Y:S01]  /*32b0*/  UMOV UR58, UR20 ;  /* 0x00000014003a7c82 */ /* 0x000fe20008000000 */
        /* <DEDUP_REMOVED lines=28> */
[----:B--2---:R-:W-:Y:S01]  /*3480*/  USEL UR13, URZ, 0x1, UP0 ;  /* 0x00000001ff0d7887 */ /* 0x004fe20008000000 */
[----:B------:R3:W-:Y:S01]  /*3490*/  UTCHMMA gdesc[UR38], gdesc[UR70], tmem[UR8], tmem[UR36], idesc[UR37], UPT ;  /* 0x00ff2446260075ea */ /* 0x0007e2000b800008 */
[----:B------:R-:W-:Y:S01]  /*34a0*/  UMOV UR19, 0x8200490 ;  /* 0x0820049000137882 */ /* 0x000fe20000000000 */
[----:B------:R-:W-:Y:S01]  /*34b0*/  UMOV UR35, 0x40004040 ;  /* 0x4000404000237882 */ /* 0x000fe20000000000 */
[----:B------:R-:W-:Y:S01]  /*34c0*/  ULOP3.LUT UR22, UR22, UR13, URZ, 0x3c, !UPT ;  /* 0x0000000d16167292 */ /* 0x000fe2000f8e3cff */
[----:B------:R-:W-:Y:S01]  /*34d0*/  IMAD.U32 R11, RZ, RZ, UR63 ;  /* 0x0000003fff0b7e24 */ /* 0x000fe2000f8e00ff */
[----:B------:R-:W-:Y:S01]  /*34e0*/  UMOV UR69, 0x40004040 ;  /* 0x4000404000457882 */ /* 0x000fe20000000000 */
[----:B------:R-:W-:Y:S01]  /*34f0*/  UMOV UR14, 0x0 ;  /* 0x00000000000e7882 */ /* 0x000fe20000000000 */
[----:B------:R3:W-:Y:S01]  /*3500*/  UTCHMMA gdesc[UR34], gdesc[UR68], tmem[UR7], tmem[UR18], idesc[UR19], UPT ;  /* 0x00ff1244220075ea */ /* 0x0007e2000b800007 */
[----:B------:R-:W-:Y:S01]  /*3510*/  UMOV UR15, 0x8200490 ;  /* 0x08200490000f7882 */ /* 0x000fe20000000000 */
[----:B------:R-:W-:Y:S01]  /*3520*/  UMOV UR17, 0x40004040 ;  /* 0x4000404000117882 */ /* 0x000fe20000000000 */
[----:B------:R-:W-:Y:S01]  /*3530*/  IMAD.U32 R9, RZ, RZ, UR61 ;  /* 0x0000003dff097e24 */ /* 0x000fe2000f8e00ff */
[----:B------:R-:W-:Y:S02]  /*3540*/  UMOV UR67, 0x40004040 ;  /* 0x4000404000437882 */ /* 0x000fe40000000000 */
[----:B------:R3:W-:Y:S01]  /*3550*/  UTCHMMA gdesc[UR16], gdesc[UR66], tmem[UR6], tmem[UR14], idesc[UR15], UPT ;  /* 0x00ff0e42100075ea */ /* 0x0007e2000b800006 */
[----:B------:R-:W-:Y:S05]  /*3560*/  BRA.U UP4, `(.L_x_60) ;  /* 0x0000000104047547 */ /* 0x000fea000b800000 */
[----:B---3--:R-:W-:Y:S05]  /*3570*/  BPT.TRAP 0x1 ;  /* 0x000000040000795c */ /* 0x008fea0000300000 */
.L_x_60:
[----:B---3--:R-:W-:Y:S09]  /*3580*/  UIADD3 UR6, UPT, UPT, UR21, 0x38050, URZ ;  /* 0x0003805015067890 */ /* 0x008ff2000fffe0ff */
[----:B------:R2:W-:Y:S01]  /*3590*/  UTCBAR [UR6], URZ ;  /* 0x000000ff060073e9 */ /* 0x0005e200080000ff */
[----:B------:R-:W-:Y:S05]  /*35a0*/  BRA.U UP5, `(.L_x_61) ;  /* 0x0000000105047547 */ /* 0x000fea000b800000 */
[----:B--2---:R-:W-:Y:S05]  /*35b0*/  BPT.TRAP 0x1 ;  /* 0x000000040000795c */ /* 0x004fea0000300000 */
.L_x_61:
[----:B------:R-:W-:Y:S01]  /*35c0*/  MOV R0, UR32 ;  /* 0x0000002000007c02 */ /* 0x000fe20008000f00 */
[----:B------:R-:W-:Y:S03]  /*35d0*/  UISETP.NE.AND UP3, UPT, UR23, URZ, UPT ;  /* 0x000000ff1700728c */ /* 0x000fe6000bf65270 */
[----:B-1----:R-:W-:Y:S04]  /*35e0*/  SHF.L.U32 R3, R0, 0x1f, RZ ;  /* 0x0000001f00037819 */ /* 0x002fe800000006ff */
[----:B------:R-:W1:Y:S02]  /*35f0*/  SYNCS.PHASECHK.TRANS64.TRYWAIT P0, [UR21+0x380a8], R3 ;  /* 0x0380a803ff0075a7 */ /* 0x000e640008001115 */
[----:B-1----:R-:W-:Y:S05]  /*3600*/  @!P0 BRA `(.L_x_62) ;  /* 0x000001fc00a08947 */ /* 0x002fea0003800000 */
.L_x_443:
[----:B------:R-:W-:Y:S05]  /*3610*/  BRA.U UP3, `(.L_x_63) ;  /* 0x0000000103047547 */ /* 0x000fea000b800000 */
[----:B--2---:R-:W-:Y:S05]  /*3620*/  BPT.TRAP 0x1 ;  /* 0x000000040000795c */ /* 0x004fea0000300000 */
.L_x_63:
[----:B-1----:R-:W-:Y:S01]  /*3630*/  IMAD.U32 R0, RZ, RZ, UR31 ;  /* 0x0000001fff007e24 */ /* 0x002fe2000f8e00ff */
[----:B------:R-:W-:Y:S01]  /*3640*/  MOV R4, 0xa0 ;  /* 0x000000a000047802 */ /* 0x000fe20000000f00 */
[----:B------:R-:W-:Y:S03]  /*3650*/  IMAD.MOV.U32 R3, RZ, RZ, 0x180 ;  /* 0x00000180ff037424 */ /* 0x000fe600078e00ff */
[----:B------:R-:W-:Y:S04]  /*3660*/  SHF.L.U32 R7, R0, 0x1f, RZ ;  /* 0x0000001f00077819 */ /* 0x000fe800000006ff */
[----:B------:R-:W1:Y:S02]  /*3670*/  SYNCS.PHASECHK.TRANS64.TRYWAIT P0, [UR21+0x38068], R7 ;  /* 0x03806807ff0075a7 */ /* 0x000e640008001115 */
[----:B-1----:R-:W-:Y:S05]  /*3680*/  @!P0 BRA `(.L_x_64) ;  /* 0x000001fc00988947 */ /* 0x002fea0003800000 */
.L_x_445:
[----:B------:R-:W-:Y:S01]  /*3690*/  ULEA UR64, UR5, UR26, 0xb ;  /* 0x0000001a05407291 */ /* 0x000fe2000f8e58ff */
[----:B------:R-:W-:Y:S01]  /*36a0*/  IMAD.MOV.U32 R2, RZ, RZ, 0xa8 ;  /* 0x000000a8ff027424 */ /* 0x000fe200078e00ff */
[----:B------:R-:W-:Y:S01]  /*36b0*/  UISETP.NE.U32.AND UP0, UPT, UR4, URZ, UPT ;  /* 0x000000ff0400728c */ /* 0x000fe2000bf05070 */
[----:B------:R-:W-:Y:S01]  /*36c0*/  R2UR UR18, R4 ;  /* 0x00000000041272ca */ /* 0x000fe200000e0000 */
[----:B------:R-:W-:Y:S01]  /*36d0*/  UIADD3 UR62, UPT, UPT, UR64, 0x80, URZ ;  /* 0x00000080403e7890 */ /* 0x000fe2000fffe0ff */
[----:B------:R-:W-:Y:S01]  /*36e0*/  IMAD.MOV.U32 R4, RZ, RZ, 0xb0 ;  /* 0x000000b0ff047424 */ /* 0x000fe200078e00ff */
[----:B------:R-:W-:Y:S01]  /*36f0*/  UIADD3 UR60, UPT, UPT, UR64, 0x100, URZ ;  /* 0x00000100403c7890 */ /* 0x000fe2000fffe0ff */
[----:B------:R-:W-:Y:S01]  /*3700*/  R2UR UR16, R2 ;  /* 0x00000000021072ca */ /* 0x000fe200000e0000 */
[----:B------:R-:W-:Y:S01]  /*3710*/  UIADD3 UR58, UPT, UPT, UR64, 0x180, URZ ;  /* 0x00000180403a7890 */ /* 0x000fe2000fffe0ff */
[----:B------:R-:W-:Y:S01]  /*3720*/  IMAD.MOV.U32 R2, RZ, RZ, 0xb8 ;  /* 0x000000b8ff027424 */ /* 0x000fe200078e00ff */
[----:B------:R-:W-:Y:S01]  /*3730*/  UIADD3 UR56, UPT, UPT, UR64, 0x200, URZ ;  /* 0x0000020040387890 */ /* 0x000fe2000fffe0ff */
[----:B------:R-:W-:Y:S01]  /*3740*/  R2UR UR19, R3 ;  /* 0x00000000031372ca */ /* 0x000fe200000e0000 */
[----:B------:R-:W-:Y:S01]  /*3750*/  UIADD3 UR54, UPT, UPT, UR64, 0x280, URZ ;  /* 0x0000028040367890 */ /* 0x000fe2000fffe0ff */
[----:B-1----:R-:W-:Y:S01]  /*3760*/  IMAD.MOV.U32 R0, RZ, RZ, 0x180 ;  /* 0x00000180ff007424 */ /* 0x002fe200078e00ff */
[----:B------:R-:W-:Y:S01]  /*3770*/  UIADD3 UR52, UPT, UPT, UR64, 0x300, URZ ;  /* 0x0000030040347890 */ /* 0x000fe2000fffe0ff */
[----:B------:R-:W-:Y:S01]  /*3780*/  R2UR UR12, R2 ;  /* 0x00000000020c72ca */ /* 0x000fe200000e0000 */
[----:B------:R-:W-:Y:S01]  /*3790*/  UIADD3 UR50, UPT, UPT, UR64, 0x380, URZ ;  /* 0x0000038040327890 */ /* 0x000fe2000fffe0ff */
[----:B------:R-:W-:Y:S01]  /*37a0*/  IMAD.MOV.U32 R2, RZ, RZ, 0xc8 ;  /* 0x000000c8ff027424 */ /* 0x000fe200078e00ff */
[----:B------:R-:W-:Y:S01]  /*37b0*/  R2UR UR14, R4 ;  /* 0x00000000040e72ca */ /* 0x000fe200000e0000 */
[----:B------:R-:W-:Y:S01]  /*37c0*/  IMAD.MOV.U32 R3, RZ, RZ, 0x180 ;  /* 0x00000180ff037424 */ /* 0x000fe200078e00ff */
[----:B------:R-:W-:Y:S01]  /*37d0*/  R2UR UR17, R0 ;  /* 0x00000000001172ca */ /* 0x000fe200000e0000 */
[----:B------:R-:W-:Y:S01]  /*37e0*/  IMAD.MOV.U32 R4, RZ, RZ, 0xc0 ;  /* 0x000000c0ff047424 */ /* 0x000fe200078e00ff */
[----:B------:R-:W-:Y:S01]  /*37f0*/  R2UR UR8, R2 ;  /* 0x00000000020872ca */ /* 0x000fe200000e0000 */
[----:B------:R-:W-:Y:S01]  /*3800*/  IMAD.MOV.U32 R2, RZ, RZ, 0xd0 ;  /* 0x000000d0ff027424 */ /* 0x000fe200078e00ff */
[C---:B------:R-:W-:Y:S01]  /*3810*/  R2UR UR15, R3.reuse ;  /* 0x00000000030f72ca */ /* 0x040fe200000e0000 */
[----:B------:R-:W-:Y:S01]  /*3820*/  UMOV UR48, 0x0 ;  /* 0x0000000000307882 */ /* 0x000fe20000000000 */
[----:B------:R-:W-:Y:S01]  /*3830*/  R2UR UR13, R0 ;  /* 0x00000000000d72ca */ /* 0x000fe200000e0000 */
[----:B------:R-:W-:Y:S01]  /*3840*/  UMOV UR49, 0x8210490 ;  /* 0x0821049000317882 */ /* 0x000fe20000000000 */
[----:B--2---:R-:W-:Y:S01]  /*3850*/  R2UR UR6, R2 ;  /* 0x00000000020672ca */ /* 0x004fe200000e0000 */
[----:B------:R-:W-:Y:S01]  /*3860*/  IMAD.MOV.U32 R2, RZ, RZ, 0xd8 ;  /* 0x000000d8ff027424 */ /* 0x000fe200078e00ff */
[----:B------:R-:W-:Y:S01]  /*3870*/  R2UR UR10, R4 ;  /* 0x00000000040a72ca */ /* 0x000fe200000e0000 */
[----:B------:R-:W-:Y:S01]  /*3880*/  UMOV UR65, 0x40004040 ;  /* 0x4000404000417882 */ /* 0x000fe20000000000 */
[----:B------:R-:W-:Y:S01]  /*3890*/  R2UR UR11, R3 ;  /* 0x00000000030b72ca */ /* 0x000fe200000e0000 */
[----:B------:R1:W-:Y:S01]  /*38a0*/  UTCHMMA tmem[UR18], gdesc[UR64], tmem[UR19], tmem[UR48], idesc[UR49], UP0 ;  /* 0x00ff3040120079ea */ /* 0x0003e20008000013 */
[C---:B------:R-:W-:Y:S01]  /*38b0*/  R2UR UR9, R0.reuse ;  /* 0x00000000000972ca */ /* 0x040fe200000e0000 */
[----:B------:R-:W-:Y:S01]  /*38c0*/  UMOV UR46, 0x0 ;  /* 0x00000000002e7882 */ /* 0x000fe20000000000 */
[----:B------:R-:W-:Y:S01]  /*38d0*/  R2UR UR7, R0 ;  /* 0x00000000000772ca */ /* 0x000fe200000e0000 */
[----:B------:R-:W-:Y:S01]  /*38e0*/  UMOV UR47, 0x8210490 ;  /* 0x08210490002f7882 */ /* 0x000fe20000000000 */
[----:B------:R-:W-:Y:S01]  /*38f0*/  R2UR UR4, R2 ;  /* 0x00000000020472ca */ /* 0x000fe200000e0000 */
[----:B------:R-:W-:Y:S01]  /*3900*/  UMOV UR63, 0x40004040 ;  /* 0x40004040003f7882 */ /* 0x000fe20000000000 */
[----:B------:R-:W-:Y:S01]  /*3910*/  R2UR UR5, R0 ;  /* 0x00000000000572ca */ /* 0x000fe200000e0000 */
[----:B------:R1:W-:Y:S01]  /*3920*/  UTCHMMA tmem[UR16], gdesc[UR62], tmem[UR17], tmem[UR46], idesc[UR47], UPT ;  /* 0x00ff2e3e100079ea */ /* 0x0003e2000b800011 */
        /* <DEDUP_REMOVED lines=22> */
[----:B------:R-:W-:Y:S02]  /*3a90*/  UMOV UR51, 0x40004040 ;  /* 0x4000404000337882 */ /* 0x000fe40000000000 */
[----:B------:R1:W-:Y:S01]  /*3aa0*/  UTCHMMA tmem[UR4], gdesc[UR50], tmem[UR5], tmem[UR34], idesc[UR35], UPT ;  /* 0x00ff2232040079ea */ /* 0x0003e2000b800005 */
[----:B------:R-:W-:Y:S05]  /*3ab0*/  BRA.U UP5, `(.L_x_65) ;  /* 0x0000000105047547 */ /* 0x000fea000b800000 */
[----:B-1----:R-:W-:Y:S05]  /*3ac0*/  BPT.TRAP 0x1 ;  /* 0x000000040000795c */ /* 0x002fea0000300000 */
.L_x_65:
[----:B-1----:R-:W-:Y:S02]  /*3ad0*/  UIADD3 UR4, UPT, UPT, UR21, 0x38098, URZ ;  /* 0x0003809815047890 */ /* 0x002fe4000fffe0ff */
[----:B------:R-:W-:Y:S07]  /*3ae0*/  ULOP3.LUT UR32, UR32, 0x1, URZ, 0x3c, !UPT ;  /* 0x0000000120207892 */ /* 0x000fee000f8e3cff */
[----:B------:R1:W-:Y:S01]  /*3af0*/  UTCBAR [UR4], URZ ;  /* 0x000000ff040073e9 */ /* 0x0003e200080000ff */
[----:B------:R-:W-:Y:S05]  /*3b00*/  BRA.U !UP1, `(.L_x_66) ;  /* 0x0000000109047547 */ /* 0x000fea000b800000 */
[----:B-1----:R-:W-:Y:S05]  /*3b10*/  BPT.TRAP 0x1 ;  /* 0x000000040000795c */ /* 0x002fea0000300000 */
.L_x_66:
[----:B------:R-:W-:Y:S01]  /*3b20*/  ULEA UR12, UR27, UR21, 0x3 ;  /* 0x000000151b0c7291 */ /* 0x000fe2000f8e18ff */
[----:B------:R-:W-:Y:S01]  /*3b30*/  IMAD.MOV.U32 R4, RZ, RZ, 0x80 ;  /* 0x00000080ff047424 */ /* 0x000fe200078e00ff */
[----:B------:R-:W-:Y:S01]  /*3b40*/  UIADD3 UR40, UPT, UPT, UR20, 0x800, URZ ;  /* 0x0000080014287890 */ /* 0x000fe2000fffe0ff */
[----:B------:R-:W-:Y:S01]  /*3b50*/  IMAD.MOV.U32 R3, RZ, RZ, 0x80 ;  /* 0x00000080ff037424 */ /* 0x000fe200078e00ff */
[----:B------:R-:W-:Y:S01]  /*3b60*/  UIADD3 UR12, UPT, UPT, UR12, 0x38038, URZ ;  /* 0x000380380c0c7890 */ /* 0x000fe2000fffe0ff */
[----:B------:R-:W-:Y:S01]  /*3b70*/  R2UR UR44, R10 ;  /* 0x000000000a2c72ca */ /* 0x000fe200000e0000 */
[----:B------:R-:W-:Y:S01]  /*3b80*/  UIADD3 UR38, UPT, UPT, UR20, 0x802, URZ ;  /* 0x0000080214267890 */ /* 0x000fe2000fffe0ff */
[----:B------:R-:W-:Y:S01]  /*3b90*/  R2UR UR11, R4 ;  /* 0x00000000040b72ca */ /* 0x000fe200000e0000 */
[----:B------:R-:W-:Y:S01]  /*3ba0*/  UIADD3 UR36, UPT, UPT, UR20, 0x804, URZ ;  /* 0x0000080414247890 */ /* 0x000fe2000fffe0ff */
[----:B------:R-:W-:Y:S01]  /*3bb0*/  R2UR UR10, R3 ;  /* 0x00000000030a72ca */ /* 0x000fe200000e0000 */
[----:B------:R-:W-:Y:S01]  /*3bc0*/  UIADD3 UR34, UPT, UPT, UR20, 0x806, URZ ;  /* 0x0000080614227890 */ /* 0x000fe2000fffe0ff */
[----:B------:R-:W-:Y:S01]  /*3bd0*/  IMAD.MOV.U32 R2, RZ, RZ, 0x80 ;  /* 0x00000080ff027424 */ /* 0x000fe200078e00ff */
[----:B------:R-:W-:Y:S01]  /*3be0*/  UIADD3 UR18, UPT, UPT, UR20, 0xc00, URZ ;  /* 0x00000c0014127890 */ /* 0x000fe2000fffe0ff */
[----:B------:R2:W-:Y:S01]  /*3bf0*/  UTCBAR [UR12], URZ ;  /* 0x000000ff0c0073e9 */ /* 0x0005e200080000ff */
[----:B------:R-:W-:Y:S01]  /*3c00*/  UIADD3 UR16, UPT, UPT, UR20, 0xc02, URZ ;  /* 0x00000c0214107890 */ /* 0x000fe2000fffe0ff */
[----:B------:R-:W-:Y:S01]  /*3c10*/  R2UR UR48, R8 ;  /* 0x00000000083072ca */ /* 0x000fe200000e0000 */
[----:B------:R-:W-:Y:S01]  /*3c20*/  UIADD3 UR14, UPT, UPT, UR20, 0xc04, URZ ;  /* 0x00000c04140e7890 */ /* 0x000fe2000fffe0ff */
[----:B------:R-:W-:Y:S01]  /*3c30*/  IMAD.MOV.U32 R0, RZ, RZ, 0x80 ;  /* 0x00000080ff007424 */ /* 0x000fe200078e00ff */
[----:B------:R-:W-:Y:S01]  /*3c40*/  UIADD3 UR42, UPT, UPT, UR20, 0xc06, URZ ;  /* 0x00000c06142a7890 */ /* 0x000fe2000fffe0ff */
[----:B------:R-:W-:Y:S01]  /*3c50*/  R2UR UR45, R11 ;  /* 0x000000000b2d72ca */ /* 0x000fe200000e0000 */
[----:B------:R-:W-:Y:S01]  /*3c60*/  UIADD3 UR13, UPT, UPT, UR27, 0x1, URZ ;  /* 0x000000011b0d7890 */ /* 0x000fe2000fffe0ff */
[----:B------:R-:W-:Y:S01]  /*3c70*/  R2UR UR49, R9 ;  /* 0x00000000093172ca */ /* 0x000fe200000e0000 */
[----:B------:R-:W-:Y:S01]  /*3c80*/  UMOV UR46, UR44 ;  /* 0x0000002c002e7c82 */ /* 0x000fe20008000000 */
[----:B------:R-:W-:Y:S01]  /*3c90*/  R2UR UR9, R2 ;  /* 0x00000000020972ca */ /* 0x000fe200000e0000 */
[----:B------:R-:W-:Y:S01]  /*3ca0*/  UISETP.NE.AND UP0, UPT, UR13, 0x3, UPT ;  /* 0x000000030d00788c */ /* 0x000fe2000bf05270 */
[----:B------:R-:W-:Y:S01]  /*3cb0*/  R2UR UR8, R0 ;  /* 0x00000000000872ca */ /* 0x000fe200000e0000 */
[----:B------:R-:W-:Y:S01]  /*3cc0*/  UMOV UR47, 0x40004040 ;  /* 0x40004040002f7882 */ /* 0x000fe20000000000 */
[----:B------:R-:W-:Y:S01]  /*3cd0*/  R2UR UR7, R2 ;  /* 0x00000000020772ca */ /* 0x000fe200000e0000 */
[----:B------:R-:W-:Y:S01]  /*3ce0*/  UMOV UR44, 0x0 ;  /* 0x00000000002c7882 */ /* 0x000fe20000000000 */
[----:B------:R-:W-:Y:S01]  /*3cf0*/  R2UR UR6, R0 ;  /* 0x00000000000672ca */ /* 0x000fe200000e0000 */
[----:B------:R-:W-:Y:S01]  /*3d00*/  UMOV UR45, 0x8200490 ;  /* 0x08200490002d7882 */ /* 0x000fe20000000000 */
[----:B------:R-:W-:Y:S01]  /*3d10*/  R2UR UR5, R2 ;  /* 0x00000000020572ca */ /* 0x000fe200000e0000 */
[----:B------:R-:W-:Y:S01]  /*3d20*/  UMOV UR50, UR48 ;  /* 0x0000003000327c82 */ /* 0x000fe20008000000 */
[----:B-1----:R-:W-:Y:S01]  /*3d30*/  R2UR UR4, R0 ;  /* 0x00000000000472ca */ /* 0x002fe200000e0000 */
[----:B------:R-:W-:Y:S01]  /*3d40*/  UMOV UR41, 0x40004040 ;  /* 0x4000404000297882 */ /* 0x000fe20000000000 */
[----:B------:R-:W-:Y:S01]  /*3d50*/  UMOV UR51, 0x40004040 ;  /* 0x4000404000337882 */ /* 0x000fe20000000000 */
[----:B------:R1:W-:Y:S01]  /*3d60*/  UTCHMMA gdesc[UR40], gdesc[UR46], tmem[UR11], tmem[UR44], idesc[UR45], !UPT ;  /* 0x00ff2c2e280075ea */ /* 0x0003e2000f80000b */
[----:B--2---:R-:W-:Y:S01]  /*3d70*/  USEL UR12, UR13, URZ, UP0 ;  /* 0x000000ff0d0c7287 */ /* 0x004fe20008000000 */
        /* <DEDUP_REMOVED lines=32> */
[----:B------:R-:W-:Y:S02]  /*3f80*/  UMOV UR43, 0x40004040 ;  /* 0x40004040002b7882 */ /* 0x000fe40000000000 */
[----:B------:R1:W-:Y:S01]  /*3f90*/  UTCHMMA gdesc[UR42], gdesc[UR66], tmem[UR4], tmem[UR60], idesc[UR61], UPT ;  /* 0x00ff3c422a0075ea */ /* 0x0003e2000b800004 */
[----:B------:R-:W-:Y:S05]  /*3fa0*/  BRA.U UP3, `(.L_x_67) ;  /* 0x0000000103047547 */ /* 0x000fea000b800000 */
[----:B-1----:R-:W-:Y:S05]  /*3fb0*/  BPT.TRAP 0x1 ;  /* 0x000000040000795c */ /* 0x002fea0000300000 */
.L_x_67:
[----:B-1----:R-:W-:Y:S09]  /*3fc0*/  UIADD3 UR4, UPT, UPT, UR21, 0x38060, URZ ;  /* 0x0003806015047890 */ /* 0x002ff2000fffe0ff */
[----:B------:R1:W-:Y:S01]  /*3fd0*/  UTCBAR [UR4], URZ ;  /* 0x000000ff040073e9 */ /* 0x0003e200080000ff */
[----:B------:R-:W-:Y:S05]  /*3fe0*/  BRA.U !UP1, `(.L_x_68) ;  /* 0x0000000109047547 */ /* 0x000fea000b800000 */
[----:B-1----:R-:W-:Y:S05]  /*3ff0*/  BPT.TRAP 0x1 ;  /* 0x000000040000795c */ /* 0x002fea0000300000 */
.L_x_68:
[----:B------:R-:W-:Y:S02]  /*4000*/  ULEA UR5, UR12, UR21, 0x3 ;  /* 0x000000150c057291 */ /* 0x000fe4000f8e18ff */
[----:B------:R-:W-:Y:S02]  /*4010*/  UIADD3 UR12, UPT, UPT, UR12, 0x1, URZ ;  /* 0x000000010c0c7890 */ /* 0x000fe4000fffe0ff */
[----:B-1----:R-:W-:Y:S02]  /*4020*/  UIADD3 UR4, UPT, UPT, UR5, 0x38038, URZ ;  /* 0x0003803805047890 */ /* 0x002fe4000fffe0ff */
[----:B------:R-:W-:Y:S04]  /*4030*/  UISETP.NE.AND UP0, UPT, UR12, 0x3, UPT ;  /* 0x000000030c00788c */ /* 0x000fe8000bf05270 */
[----:B------:R-:W-:Y:S03]  /*4040*/  USEL UR27, UR12, URZ, UP0 ;  /* 0x000000ff0c1b7287 */ /* 0x000fe60008000000 */
[----:B------:R1:W-:Y:S01]  /*4050*/  UTCBAR [UR4], URZ ;  /* 0x000000ff040073e9 */ /* 0x0003e200080000ff */
[----:B------:R-:W-:Y:S08]  /*4060*/  BRA.U !UP1, `(.L_x_69) ;  /* 0x0000000109047547 */ /* 0x000ff0000b800000 */
[----:B-1----:R-:W-:Y:S05]  /*4070*/  BPT.TRAP 0x1 ;  /* 0x000000040000795c */ /* 0x002fea0000300000 */
.L_x_69:
[----:B-1----:R-:W-:Y:S01]  /*4080*/  ULEA UR4, UR28, UR21, 0x3 ;  /* 0x000000151c047291 */ /* 0x002fe2000f8e18ff */
[----:B------:R-:W-:Y:S04]  /*4090*/  MOV R0, UR22 ;  /* 0x0000001600007c02 */ /* 0x000fe80008000f00 */
[----:B------:R-:W-:Y:S04]  /*40a0*/  SHF.L.U32 R3, R0, 0x1f, RZ ;  /* 0x0000001f00037819 */ /* 0x000fe800000006ff */
[----:B------:R-:W1:Y:S02]  /*40b0*/  SYNCS.PHASECHK.TRANS64.TRYWAIT P0, [UR4+0x38020], R3 ;  /* 0x03802003ff0075a7 */ /* 0x000e640008001104 */
[----:B-1----:R-:W-:Y:S05]  /*40c0*/  @!P0 BRA `(.L_x_70) ;  /* 0x000001f400208947 */ /* 0x002fea0003800000 */
.L_x_447:
[----:B------:R-:W-:Y:S04]  /*40d0*/  UIADD3 UR6, UPT, UPT, UR28, 0x1, URZ ;  /* 0x000000011c067890 */ /* 0x000fe8000fffe0ff */
[----:B------:R-:W-:Y:S04]  /*40e0*/  UISETP.NE.AND UP0, UPT, UR6, 0x3, UPT ;  /* 0x000000030600788c */ /* 0x000fe8000bf05270 */
[----:B------:R-:W-:Y:S02]  /*40f0*/  USEL UR4, URZ, 0x1, UP0 ;  /* 0x00000001ff047887 */ /* 0x000fe40008000000 */
[----:B------:R-:W-:Y:S02]  /*4100*/  USEL UR6, UR6, URZ, UP0 ;  /* 0x000000ff06067287 */ /* 0x000fe40008000000 */
[----:B------:R-:W-:Y:S01]  /*4110*/  ULOP3.LUT UR22, UR22, UR4, URZ, 0x3c, !UPT ;  /* 0x0000000416167292 */ /* 0x000fe2000f8e3cff */
[----:B------:R-:W-:Y:S11]  /*4120*/  BRA.U UP5, `(.L_x_71) ;  /* 0x0000000105047547 */ /* 0x000ff6000b800000 */
[----:B------:R-:W-:Y:S05]  /*4130*/  BPT.TRAP 0x1 ;  /* 0x000000040000795c */ /* 0x000fea0000300000 */
.L_x_71:
[----:B-1----:R-:W-:Y:S04]  /*4140*/  MOV R0, UR32 ;  /* 0x0000002000007c02 */ /* 0x002fe80008000f00 */
[----:B------:R-:W-:Y:S04]  /*4150*/  SHF.L.U32 R3, R0, 0x1f, RZ ;  /* 0x0000001f00037819 */ /* 0x000fe800000006ff */
[----:B------:R-:W1:Y:S02]  /*4160*/  SYNCS.PHASECHK.TRANS64.TRYWAIT P0, [UR21+0x380a0], R3 ;  /* 0x0380a003ff0075a7 */ /* 0x000e640008001115 */
[----:B-1----:R-:W-:Y:S05]  /*4170*/  @!P0 BRA `(.L_x_72) ;  /* 0x000001f4000c8947 */ /* 0x002fea0003800000 */
.L_x_449:
[----:B------:R-:W-:Y:S05]  /*4180*/  BRA.U UP4, `(.L_x_73) ;  /* 0x0000000104047547 */ /* 0x000fea000b800000 */
[----:B------:R-:W-:Y:S05]  /*4190*/  BPT.TRAP 0x1 ;  /* 0x000000040000795c */ /* 0x000fea0000300000 */
.L_x_73:
[----:B------:R-:W-:Y:S01]  /*41a0*/  ULOP3.LUT UR7, UR30, 0x1, URZ, 0x3c, !UPT ;  /* 0x000000011e077892 */ /* 0x000fe2000f8e3cff */
[----:B------:R-:W-:Y:S02]  /*41b0*/  HFMA2 R4, -RZ, RZ, 0, 1.9073486328125e-06 ;  /* 0x00000020ff047431 */ /* 0x000fe400000001ff */
[----:B-1----:R-:W-:Y:S01]  /*41c0*/  IMAD.MOV.U32 R3, RZ, RZ, 0x100 ;  /* 0x00000100ff037424 */ /* 0x002fe200078e00ff */
[----:B------:R-:W-:Y:S02]  /*41d0*/  MOV R2, 0x28 ;  /* 0x0000002800027802 */ /* 0x000fe40000000f00 */
[----:B------:R-:W-:Y:S05]  /*41e0*/  IMAD.U32 R0, RZ, RZ, UR7 ;  /* 0x00000007ff007e24 */ /* 0x000fea000f8e00ff */
[----:B------:R-:W-:Y:S01]  /*41f0*/  SHF.L.U32 R7, R0, 0x1f, RZ ;  /* 0x0000001f00077819 */ /* 0x000fe200000006ff */
[----:B------:R-:W-:Y:S03]  /*4200*/  IMAD.MOV.U32 R0, RZ, RZ, 0x100 ;  /* 0x00000100ff007424 */ /* 0x000fe600078e00ff */
[----:B------:R-:W1:Y:S02]  /*4210*/  SYNCS.PHASECHK.TRANS64.TRYWAIT P0, [UR21+0x38058], R7 ;  /* 0x03805807ff0075a7 */ /* 0x000e640008001115 */
[----:B-1----:R-:W-:Y:S05]  /*4220*/  @!P0 BRA `(.L_x_74) ;  /* 0x000001f000f88947 */ /* 0x002fea0003800000 */
.L_x_451:
[----:B------:R-:W-:Y:S01]  /*4230*/  ULEA UR66, UR28, UR26, 0xb ;  /* 0x0000001a1c427291 */ /* 0x000fe2000f8e58ff */
[----:B------:R-:W-:Y:S01]  /*4240*/  R2UR UR18, R2 ;  /* 0x00000000021272ca */ /* 0x000fe200000e0000 */
[----:B------:R-:W-:Y:S01]  /*4250*/  IMAD.MOV.U32 R2, RZ, RZ, 0x38 ;  /* 0x00000038ff027424 */ /* 0x000fe200078e00ff */
        /* <DEDUP_REMOVED lines=15> */
[----:B------:R-:W-:Y:S01]  /*4350*/  R2UR UR16, R4 ;  /* 0x00000000041072ca */ /* 0x000fe200000e0000 */
[----:B------:R-:W-:Y:S01]  /*4360*/  IMAD.MOV.U32 R3, RZ, RZ, 0x100 ;  /* 0x00000100ff037424 */ /* 0x000fe200078e00ff */
[----:B------:R-:W-:Y:S01]  /*4370*/  UMOV UR50, 0x0 ;  /* 0x0000000000327882 */ /* 0x000fe20000000000 */
[----:B------:R-:W-:Y:S01]  /*4380*/  IMAD.MOV.U32 R0, RZ, RZ, 0x100 ;  /* 0x00000100ff007424 */ /* 0x000fe200078e00ff */
[----:B------:R-:W-:Y:S01]  /*4390*/  R2UR UR8, R2 ;  /* 0x00000000020872ca */ /* 0x000fe200000e0000 */
[----:B------:R-:W-:Y:S01]  /*43a0*/  IMAD.MOV.U32 R4, RZ, RZ, 0x40 ;  /* 0x00000040ff047424 */ /* 0x000fe200078e00ff */
[C---:B------:R-:W-:Y:S01]  /*43b0*/  R2UR UR17, R3.reuse ;  /* 0x00000000031172ca */ /* 0x040fe200000e0000 */
[----:B------:R-:W-:Y:S01]  /*43c0*/  IMAD.MOV.U32 R2, RZ, RZ, 0x58 ;  /* 0x00000058ff027424 */ /* 0x000fe200078e00ff */
[----:B------:R-:W-:Y:S01]  /*43d0*/  R2UR UR15, R0 ;  /* 0x00000000000f72ca */ /* 0x000fe200000e0000 */
[----:B------:R-:W-:Y:S01]  /*43e0*/  UMOV UR51, 0x8210490 ;  /* 0x0821049000337882 */ /* 0x000fe20000000000 */
[----:B------:R-:W-:Y:S01]  /*43f0*/  R2UR UR12, R4 ;  /* 0x00000000040c72ca */ /* 0x000fe200000e0000 */
[----:B------:R-:W-:Y:S01]  /*4400*/  UMOV UR67, 0x40004040 ;  /* 0x4000404000437882 */ /* 0x000fe20000000000 */
[----:B------:R-:W-:Y:S01]  /*4410*/  R2UR UR13, R3 ;  /* 0x00000000030d72ca */ /* 0x000fe200000e0000 */
[----:B------:R2:W-:Y:S01]  /*4420*/  UTCHMMA tmem[UR20], gdesc[UR66], tmem[UR34], tmem[UR50], idesc[UR51], UPT ;  /* 0x00ff3242140079ea */ /* 0x0005e2000b800022 */
        /* <DEDUP_REMOVED lines=33> */
[----:B--2---:R-:W-:Y:S05]  /*4640*/  BPT.TRAP 0x1 ;  /* 0x000000040000795c */ /* 0x004fea0000300000 */
.L_x_75:
[----:B--2---:R-:W-:Y:S02]  /*4650*/  UIADD3 UR9, UPT, UPT, UR21, 0x38090, URZ ;  /* 0x0003809015097890 */ /* 0x004fe4000fffe0ff */
[----:B------:R-:W-:Y:S01]  /*4660*/  ULOP3.LUT UR8, UR31, 0x1, URZ, 0x3c, !UPT ;  /* 0x000000011f087892 */ /* 0x000fe2000f8e3cff */
[----:B------:R-:W-:Y:S01]  /*4670*/  UMOV UR4, 0x1 ;  /* 0x0000000100047882 */ /* 0x000fe20000000000 */
[----:B------:R-:W-:Y:S05]  /*4680*/  UMOV UR5, UR28 ;  /* 0x0000001c00057c82 */ /* 0x000fea0008000000 */
[----:B------:R3:W-:Y:S01]  /*4690*/  UTCBAR [UR9], URZ ;  /* 0x000000ff090073e9 */ /* 0x0007e200080000ff */
[----:B------:R-:W-:Y:S05]  /*46a0*/  BRA.U UP2, `(.L_x_76) ;  /* 0xffffffe9022c7547 */ /* 0x000fea000b83ffff */
.L_x_57:
[----:B------:R-:W-:Y:S04]  /*46b0*/  BSSY.RECONVERGENT B0, `(.L_x_77) ;  /* 0x0000003000007945 */ /* 0x000fe80003800200 */
[----:B------:R-:W-:Y:S05]  /*46c0*/  @!P4 BRA `(.L_x_78) ;  /* 0x000000000004c947 */ /* 0x000fea0003800000 */
[----:B-1-3--:R-:W-:Y:S05]  /*46d0*/  BPT.TRAP 0x1 ;  /* 0x000000040000795c */ /* 0x00afea0000300000 */
.L_x_78:
[----:B-1-3--:R-:W-:Y:S05]  /*46e0*/  BSYNC.RECONVERGENT B0 ;  /* 0x0000000000007941 */ /* 0x00afea0003800200 */
.L_x_77:
[----:B------:R-:W-:Y:S01]  /*46f0*/  UIADD3 UR5, UPT, UPT, UR21, 0x38010, URZ ;  /* 0x0003801015057890 */ /* 0x000fe2000fffe0ff */
[----:B------:R-:W-:Y:S08]  /*4700*/  BSSY.RECONVERGENT B0, `(.L_x_79) ;  /* 0x0000004000007945 */ /* 0x000ff00003800200 */
[----:B------:R1:W-:Y:S01]  /*4710*/  UTCBAR [UR5], URZ ;  /* 0x000000ff050073e9 */ /* 0x0003e200080000ff */
[----:B------:R-:W-:Y:S05]  /*4720*/  @!P4 BRA `(.L_x_80) ;  /* 0x000000000004c947 */ /* 0x000fea0003800000 */
[----:B-1----:R-:W-:Y:S05]  /*4730*/  BPT.TRAP 0x1 ;  /* 0x000000040000795c */ /* 0x002fea0000300000 */
.L_x_80:
[----:B-1----:R-:W-:Y:S05]  /*4740*/  BSYNC.RECONVERGENT B0 ;  /* 0x0000000000007941 */ /* 0x002fea0003800200 */
.L_x_79:
[----:B------:R-:W-:-:S09]  /*4750*/  UIADD3 UR5, UPT, UPT, UR21, 0x38018, URZ ;  /* 0x0003801815057890 */ /* 0x000fd2000fffe0ff */
[----:B------:R1:W-:Y:S01]  /*4760*/  UTCBAR [UR5], URZ ;  /* 0x000000ff050073e9 */ /* 0x0003e200080000ff */
[----:B------:R-:W-:Y:S05]  /*4770*/  BRA.U UP5, `(.L_x_81) ;  /* 0x0000000105047547 */ /* 0x000fea000b800000 */
[----:B-1----:R-:W-:Y:S05]  /*4780*/  BPT.TRAP 0x1 ;  /* 0x000000040000795c */ /* 0x002fea0000300000 */
.L_x_81:
[----:B------:R-:W-:-:S04]  /*4790*/  MOV R3, UR32 ;  /* 0x0000002000037c02 */ /* 0x000fc80008000f00 */
[----:B------:R-:W-:-:S04]  /*47a0*/  SHF.L.U32 R3, R3, 0x1f, RZ ;  /* 0x0000001f03037819 */ /* 0x000fc800000006ff */
[----:B------:R-:W3:Y:S02]  /*47b0*/  SYNCS.PHASECHK.TRANS64.TRYWAIT P0, [UR21+0x380a8], R3 ;  /* 0x0380a803ff0075a7 */ /* 0x000ee40008001115 */
[----:B---3--:R-:W-:Y:S05]  /*47c0*/  @!P0 BRA `(.L_x_82) ;  /* 0x000001ec00b08947 */ /* 0x008fea0003800000 */
.L_x_453:
[----:B------:R-:W-:Y:S05]  /*47d0*/  BRA.U UP3, `(.L_x_83) ;  /* 0x0000000103047547 */ /* 0x000fea000b800000 */
[----:B-1----:R-:W-:Y:S05]  /*47e0*/  BPT.TRAP 0x1 ;  /* 0x000000040000795c */ /* 0x002fea0000300000 */
.L_x_83:
[----:B--2---:R-:W-:Y:S02]  /*47f0*/  IMAD.U32 R7, RZ, RZ, UR8 ;  /* 0x00000008ff077e24 */ /* 0x004fe4000f8e00ff */
[----:B------:R-:W-:Y:S02]  /*4800*/  HFMA2 R4, -RZ, RZ, 0, 9.5367431640625e-06 ;  /* 0x000000a0ff047431 */ /* 0x000fe400000001ff */
[----:B---3--:R-:W-:Y:S01]  /*4810*/  IMAD.MOV.U32 R3, RZ, RZ, 0x180 ;  /* 0x00000180ff037424 */ /* 0x008fe200078e00ff */
[----:B------:R-:W-:-:S04]  /*4820*/  SHF.L.U32 R7, R7, 0x1f, RZ ;  /* 0x0000001f07077819 */ /* 0x000fc800000006ff */
[----:B------:R-:W2:Y:S02]  /*4830*/  SYNCS.PHASECHK.TRANS64.TRYWAIT P0, [UR21+0x38068], R7 ;  /* 0x03806807ff0075a7 */ /* 0x000ea40008001115 */
[----:B--2---:R-:W-:Y:S05]  /*4840*/  @!P0 BRA `(.L_x_84) ;  /* 0x000001ec00a88947 */ /* 0x004fea0003800000 */
.L_x_455:
[----:B------:R-:W-:Y:S01]  /*4850*/  IMAD.MOV.U32 R2, RZ, RZ, 0xa8 ;  /* 0x000000a8ff027424 */ /* 0x000fe200078e00ff */
[----:B------:R-:W-:Y:S01]  /*4860*/  R2UR UR16, R4 ;  /* 0x00000000041072ca */ /* 0x000fe200000e0000 */
[----:B------:R-:W-:Y:S01]  /*4870*/  IMAD.MOV.U32 R4, RZ, RZ, 0xb0 ;  /* 0x000000b0ff047424 */ /* 0x000fe200078e00ff */
[----:B------:R-:W-:Y:S01]  /*4880*/  R2UR UR17, R3 ;  /* 0x00000000031172ca */ /* 0x000fe200000e0000 */
[----:B--2---:R-:W-:Y:S01]  /*4890*/  IMAD.MOV.U32 R0, RZ, RZ, 0x180 ;  /* 0x00000180ff007424 */ /* 0x004fe200078e00ff */
        /* <DEDUP_REMOVED lines=10> */
[----:B------:R-:W-:Y:S01]  /*4940*/  UISETP.NE.U32.AND UP0, UPT, UR4, URZ, UPT ;  /* 0x000000ff0400728c */ /* 0x000fe2000bf05070 */
[----:B------:R-:W-:Y:S01]  /*4950*/  R2UR UR11, R0 ;  /* 0x00000000000b72ca */ /* 0x000fe200000e0000 */
[----:B------:R-:W-:Y:S01]  /*4960*/  UIADD3 UR62, UPT, UPT, UR28, 0x80, URZ ;  /* 0x000000801c3e7890 */ /* 0x000fe2000fffe0ff */
[----:B-1----:R-:W-:Y:S01]  /*4970*/  R2UR UR5, R2 ;  /* 0x00000000020572ca */ /* 0x002fe200000e0000 */
[----:B------:R-:W-:Y:S01]  /*4980*/  IMAD.MOV.U32 R2, RZ, RZ, 0xd0 ;  /* 0x000000d0ff027424 */ /* 0x000fe200078e00ff */
[----:B------:R-:W-:Y:S01]  /*4990*/  R2UR UR8, R4 ;  /* 0x00000000040872ca */ /* 0x000fe200000e0000 */
[----:B------:R-:W-:Y:S01]  /*49a0*/  UIADD3 UR60, UPT, UPT, UR28, 0x100, URZ ;  /* 0x000001001c3c7890 */ /* 0x000fe2000fffe0ff */
[----:B------:R-:W-:Y:S01]  /*49b0*/  R2UR UR9, R3 ;  /* 0x00000000030972ca */ /* 0x000fe200000e0000 */
[----:B------:R-:W-:Y:S01]  /*49c0*/  UIADD3 UR58, UPT, UPT, UR28, 0x180, URZ ;  /* 0x000001801c3a7890 */ /* 0x000fe2000fffe0ff */
[----:B------:R-:W-:Y:S01]  /*49d0*/  R2UR UR19, R2 ;  /* 0x00000000021372ca */ /* 0x000fe200000e0000 */
[----:B------:R-:W-:Y:S01]  /*49e0*/  IMAD.MOV.U32 R2, RZ, RZ, 0xd8 ;  /* 0x000000d8ff027424 */ /* 0x000fe200078e00ff */
[C---:B------:R-:W-:Y:S01]  /*49f0*/  R2UR UR7, R0.reuse ;  /* 0x00000000000772ca */ /* 0x040fe200000e0000 */
[----:B------:R-:W-:Y:S01]  /*4a00*/  UIADD3 UR56, UPT, UPT, UR28, 0x200, URZ ;  /* 0x000002001c387890 */ /* 0x000fe2000fffe0ff */
[----:B------:R-:W-:Y:S01]  /*4a10*/  R2UR UR20, R0 ;  /* 0x00000000001472ca */ /* 0x000fe200000e0000 */
[----:B------:R-:W-:Y:S01]  /*4a20*/  UIADD3 UR54, UPT, UPT, UR28, 0x280, URZ ;  /* 0x000002801c367890 */ /* 0x000fe2000fffe0ff */
[----:B------:R-:W-:Y:S01]  /*4a30*/  R2UR UR4, R2 ;  /* 0x00000000020472ca */ /* 0x000fe200000e0000 */
[----:B------:R-:W-:Y:S01]  /*4a40*/  UIADD3 UR52, UPT, UPT, UR28, 0x300, URZ ;  /* 0x000003001c347890 */ /* 0x000fe2000fffe0ff */
[----:B------:R-:W-:Y:S01]  /*4a50*/  R2UR UR18, R0 ;  /* 0x00000000001272ca */ /* 0x000fe200000e0000 */
[----:B------:R-:W-:Y:S01]  /*4a60*/  UMOV UR48, 0x0 ;  /* 0x0000000000307882 */ /* 0x000fe20000000000 */
[----:B------:R-:W-:Y:S01]  /*4a70*/  UMOV UR49, 0x8210490 ;  /* 0x0821049000317882 */ /* 0x000fe20000000000 */
[----:B------:R-:W-:Y:S01]  /*4a80*/  UMOV UR29, 0x40004040 ;  /* 0x40004040001d7882 */ /* 0x000fe20000000000 */
[----:B------:R-:W-:Y:S01]  /*4a90*/  UIADD3 UR50, UPT, UPT, UR28, 0x380, URZ ;  /* 0x000003801c327890 */ /* 0x000fe2000fffe0ff */
[----:B------:R1:W-:Y:S01]  /*4aa0*/  UTCHMMA tmem[UR16], gdesc[UR28], tmem[UR17], tmem[UR48], idesc[UR49], UP0 ;  /* 0x00ff301c100079ea */ /* 0x0003e20008000011 */
        /* <DEDUP_REMOVED lines=30> */
.L_x_85:
[----:B-1----:R-:W-:-:S09]  /*4c90*/  UIADD3 UR4, UPT, UPT, UR21, 0x38098, URZ ;  /* 0x0003809815047890 */ /* 0x002fd2000fffe0ff */
[----:B------:R1:W-:Y:S01]  /*4ca0*/  UTCBAR [UR4], URZ ;  /* 0x000000ff040073e9 */ /* 0x0003e200080000ff */
[----:B------:R-:W-:Y:S05]  /*4cb0*/  BRA.U !UP1, `(.L_x_86) ;  /* 0x0000000109047547 */ /* 0x000fea000b800000 */
[----:B-1----:R-:W-:Y:S05]  /*4cc0*/  BPT.TRAP 0x1 ;  /* 0x000000040000795c */ /* 0x002fea0000300000 */
.L_x_86:
[----:B-1----:R-:W-:-:S04]  /*4cd0*/  ULEA UR4, UR27, UR21, 0x3 ;  /* 0x000000151b047291 */ /* 0x002fc8000f8e18ff */
[----:B------:R-:W-:-:S09]  /*4ce0*/  UIADD3 UR4, UPT, UPT, UR4, 0x38038, URZ ;  /* 0x0003803804047890 */ /* 0x000fd2000fffe0ff */
[----:B------:R1:W-:Y:S01]  /*4cf0*/  UTCBAR [UR4], URZ ;  /* 0x000000ff040073e9 */ /* 0x0003e200080000ff */
[----:B------:R-:W-:Y:S05]  /*4d00*/  BRA.U UP4, `(.L_x_87) ;  /* 0x0000000104047547 */ /* 0x000fea000b800000 */
[----:B-1----:R-:W-:Y:S05]  /*4d10*/  BPT.TRAP 0x1 ;  /* 0x000000040000795c */ /* 0x002fea0000300000 */
.L_x_87:
[----:B-1----:R-:W-:-:S09]  /*4d20*/  UIADD3 UR4, UPT, UPT, UR21, 0x38050, URZ ;  /* 0x0003805015047890 */ /* 0x002fd2000fffe0ff */
[----:B------:R1:W-:Y:S01]  /*4d30*/  UTCBAR [UR4], URZ ;  /* 0x000000ff040073e9 */ /* 0x0003e200080000ff */
[----:B------:R-:W-:Y:S05]  /*4d40*/  BRA.U UP3, `(.L_x_88) ;  /* 0x0000000103047547 */ /* 0x000fea000b800000 */
[----:B-1----:R-:W-:Y:S05]  /*4d50*/  BPT.TRAP 0x1 ;  /* 0x000000040000795c */ /* 0x002fea0000300000 */
.L_x_88:
[----:B------:R-:W-:Y:S01]  /*4d60*/  UIADD3 UR21, UPT, UPT, UR21, 0x38060, URZ ;  /* 0x0003806015157890 */ /* 0x000fe2000fffe0ff */
[----:B------:R-:W-:Y:S01]  /*4d70*/  LOP3.LUT R5, R5, 0x1, RZ, 0x3c, !PT ;  /* 0x0000000105057812 */ /* 0x000fe200078e3cff */
[----:B------:R-:W-:-:S07]  /*4d80*/  ULOP3.LUT UR32, UR32, 0x1, URZ, 0x3c, !UPT ;  /* 0x0000000120207892 */ /* 0x000fce000f8e3cff */
[----:B------:R2:W-:Y:S01]  /*4d90*/  UTCBAR [UR21], URZ ;  /* 0x000000ff150073e9 */ /* 0x0005e200080000ff */
[----:B------:R-:W-:Y:S02]  /*4da0*/  NOP ;  /* 0x0000000000007918 */ /* 0x000fe40000000000 */
.L_x_29:
[----:B------:R-:W3:Y:S01]  /*4db0*/  LDCU UR5, c[0x0][0x370] ;  /* 0x00006e00ff0577ac */ /* 0x000ee20008000800 */
[----:B-1----:R-:W1:Y:S01]  /*4dc0*/  LDCU UR4, c[0x0][0x900] ;  /* 0x00012000ff0477ac */ /* 0x002e620008000800 */
[----:B---3--:R-:W-:-:S04]  /*4dd0*/  UIADD3 UR33, UPT, UPT, UR5, UR33, URZ ;  /* 0x0000002105217290 */ /* 0x008fc8000fffe0ff */
[----:B-1----:R-:W-:-:S09]  /*4de0*/  UISETP.GE.AND UP0, UPT, UR33, UR4, UPT ;  /* 0x000000042100728c */ /* 0x002fd2000bf06270 */
[----:B------:R-:W-:Y:S05]  /*4df0*/  BRA.U !UP0, `(.L_x_89) ;  /* 0xffffffc908bc7547 */ /* 0x000fea000b83ffff */
[----:B--2---:R-:W-:Y:S05]  /*4e00*/  EXIT ;  /* 0x000000000000794d */ /* 0x004fea0003800000 */
.L_x_28:
[----:B------:R-:W-:-:S08]  /*4e10*/  NOP ;  /* 0x0000000000007918 */ /* 0x000fd00000000000 */
[----:B------:R-:W1:-:S00]  /*4e20*/  USETMAXREG.DEALLOC.CTAPOOL 0x60 ;  /* 0x00000060000079c8 */ /* 0x000e4000080e0500 */
[----:B-1----:R-:W1:Y:S01]  /*4e30*/  LDC R0, c[0x0][0x900] ;  /* 0x00024000ff007b82 */ /* 0x002e620000000800 */
[----:B------:R-:W-:Y:S02]  /*4e40*/  MOV R57, UR33 ;  /* 0x0000002100397c02 */ /* 0x000fe40008000f00 */
[----:B-1----:R-:W-:-:S13]  /*4e50*/  ISETP.LE.AND P0, PT, R0, UR33, PT ;  /* 0x0000002100007c0c */ /* 0x002fda000bf03270 */
[----:B------:R-:W-:Y:S05]  /*4e60*/  @P0 EXIT ;  /* 0x000000000000094d */ /* 0x000fea0003800000 */
[----:B------:R-:W1:Y:S01]  /*4e70*/  S2UR UR6, SR_CTAID.Z ;  /* 0x00000000000679c3 */ /* 0x000e620000002700 */
[----:B------:R-:W-:Y:S01]  /*4e80*/  LOP3.LUT P0, RZ, R3, 0x7f, RZ, 0xc0, !PT ;  /* 0x0000007f03ff7812 */ /* 0x000fe2000780c0ff */
[----:B------:R-:W-:Y:S01]  /*4e90*/  HFMA2 R23, -RZ, RZ, 0, 0 ;  /* 0x00000000ff177431 */ /* 0x000fe200000001ff */
[----:B------:R-:W-:Y:S01]  /*4ea0*/  BSSY B8, `(.L_x_90) ;  /* 0x0000ca3000087945 */ /* 0x000fe20003800000 */
[----:B------:R-:W-:Y:S01]  /*4eb0*/  MOV R56, 0x1 ;  /* 0x0000000100387802 */ /* 0x000fe20000000f00 */
[----:B------:R-:W2:Y:S03]  /*4ec0*/  LDCU.64 UR44, c[0x0][0x358] ;  /* 0x00006b00ff2c77ac */ /* 0x000ea60008000a00 */
[----:B------:R-:W1:Y:S01]  /*4ed0*/  LDC R2, c[0x0][0x370] ;  /* 0x0000dc00ff027b82 */ /* 0x000e620000000800 */
[----:B------:R-:W3:Y:S01]  /*4ee0*/  LDCU UR4, c[0x0][0x374] ;  /* 0x00006e80ff0477ac */ /* 0x000ee20008000800 */
[----:B------:R-:W-:Y:S01]  /*4ef0*/  UMOV UR42, URZ ;  /* 0x000000ff002a7c82 */ /* 0x000fe20008000000 */
[----:B------:R-:W-:-:S05]  /*4f00*/  UMOV UR38, URZ ;  /* 0x000000ff00267c82 */ /* 0x000fca0008000000 */
[----:B------:R-:W4:Y:S01]  /*4f10*/  S2UR UR5, SR_CTAID.Y ;  /* 0x00000000000579c3 */ /* 0x000f220000002600 */
[----:B-1----:R-:W-:-:S05]  /*4f20*/  IMAD R0, R2, UR6, RZ ;  /* 0x0000000602007c24 */ /* 0x002fca000f8e02ff */
[----:B------:R-:W-:Y:S01]  /*4f30*/  IADD3 R0, PT, PT, RZ, -R0, RZ ;  /* 0x80000000ff007210 */ /* 0x000fe20007ffe0ff */
[----:B----4-:R-:W-:-:S04]  /*4f40*/  IMAD R2, R2, UR5, R57 ;  /* 0x0000000502027c24 */ /* 0x010fc8000f8e0239 */
[----:B---3--:R-:W-:-:S05]  /*4f50*/  IMAD R5, R0, UR4, RZ ;  /* 0x0000000400057c24 */ /* 0x008fca000f8e02ff */
[----:B------:R-:W-:-:S04]  /*4f60*/  ISETP.NE.OR P0, PT, R2, R5, P0 ;  /* 0x000000050200720c */ /* 0x000fc80000705670 */
[----:B--2---:R-:W-:-:S09]  /*4f70*/  P2R R58, PR, RZ, 0x1 ;  /* 0x00000001ff3a7803 */ /* 0x004fd20000000000 */
.L_x_258:
[----:B------:R-:W-:Y:S05]  /*4f80*/  YIELD ;  /* 0x0000000000007946 */ /* 0x000fea0003800000 */
[----:B------:R-:W1:Y:S01]  /*4f90*/  LDC R6, c[0x0][0x904] ;  /* 0x00024100ff067b82 */ /* 0x000e620000000800 */
[----:B--2---:R-:W2:Y:S01]  /*4fa0*/  LDCU.64 UR4, c[0x0][0x908] ;  /* 0x00012100ff0477ac */ /* 0x004ea20008000a00 */
[----:B------:R-:W-:Y:S01]  /*4fb0*/  BSSY B7, `(.L_x_91) ;  /* 0x0000c8c000077945 */ /* 0x000fe20003800000 */
[----:B---3--:R-:W3:Y:S05]  /*4fc0*/  LDCU.64 UR6, c[0x0][0x920] ;  /* 0x00012400ff0677ac */ /* 0x008eea0008000a00 */
[----:B----4-:R-:W4:Y:S08]  /*4fd0*/  LDC.64 R4, c[0x0][0x918] ;  /* 0x00024600ff047b82 */ /* 0x010f300000000a00 */
[----:B------:R-:W5:Y:S01]  /*4fe0*/  LDC.64 R2, c[0x0][0x910] ;  /* 0x00024400ff027b82 */ /* 0x000f620000000a00 */
[----:B--2---:R-:W-:Y:S01]  /*4ff0*/  IMAD.HI.U32 R22, R57, UR4, RZ ;  /* 0x0000000439167c27 */ /* 0x004fe2000f8e00ff */
[----:B------:R-:W2:Y:S04]  /*5000*/  LDCU UR4, c[0x0][0x380] ;  /* 0x00007000ff0477ac */ /* 0x000ea80008000800 */
[----:B------:R-:W-:-:S02]  /*5010*/  SHF.R.U32.HI R22, RZ, UR5, R22 ;  /* 0x00000005ff167c19 */ /* 0x000fc40008011616 */
[----:B-1----:R-:W-:-:S04]  /*5020*/  ISETP.NE.AND P0, PT, R6, 0x1, PT ;  /* 0x000000010600780c */ /* 0x002fc80003f05270 */
[----:B------:R-:W-:Y:S02]  /*5030*/  SEL R22, R57, R22, !P0 ;  /* 0x0000001639167207 */ /* 0x000fe40004000000 */
[----:B----4-:R-:W-:-:S03]  /*5040*/  ISETP.NE.AND P0, PT, R5, 0x1, PT ;  /* 0x000000010500780c */ /* 0x010fc60003f05270 */
[----:B---3--:R-:W-:-:S05]  /*5050*/  IMAD.HI.U32 R7, R22, UR6, RZ ;  /* 0x0000000616077c27 */ /* 0x008fca000f8e00ff */
[----:B------:R-:W-:-:S04]  /*5060*/  SHF.R.U32.HI R7, RZ, UR7, R7 ;  /* 0x00000007ff077c19 */ /* 0x000fc80008011607 */
[----:B------:R-:W-:Y:S01]  /*5070*/  SEL R0, R22, R7, !P0 ;  /* 0x0000000716007207 */ /* 0x000fe20004000000 */
[----:B------:R-:W-:Y:S01]  /*5080*/  IMAD.MOV R7, RZ, RZ, -R22 ;  /* 0x000000ffff077224 */ /* 0x000fe200078e0a16 */
[----:B-----5:R-:W-:-:S03]  /*5090*/  ISETP.NE.AND P0, PT, R2, 0x1, PT ;  /* 0x000000010200780c */ /* 0x020fc60003f05270 */
[----:B------:R-:W-:-:S04]  /*50a0*/  IMAD.HI.U32 R3, R0, R3, RZ ;  /* 0x0000000300037227 */ /* 0x000fc800078e00ff */
[----:B------:R-:W-:Y:S01]  /*50b0*/  IMAD R7, R6, R7, R57 ;  /* 0x0000000706077224 */ /* 0x000fe200078e0239 */
[----:B------:R-:W-:-:S03]  /*50c0*/  SHF.R.U32.HI R3, RZ, R4, R3 ;  /* 0x00000004ff037219 */ /* 0x000fc60000011603 */
[----:B------:R-:W-:Y:S01]  /*50d0*/  IMAD.SHL.U32 R4, R7, 0x100, RZ ;  /* 0x0000010007047824 */ /* 0x000fe200078e00ff */
[----:B------:R-:W-:-:S04]  /*50e0*/  SEL R3, R0, R3, !P0 ;  /* 0x0000000300037207 */ /* 0x000fc80004000000 */
[----:B--2---:R-:W-:Y:S01]  /*50f0*/  ISETP.GE.AND P0, PT, R4, UR4, PT ;  /* 0x0000000404007c0c */ /* 0x004fe2000bf06270 */
[----:B------:R-:W-:Y:S02]  /*5100*/  IMAD.MOV R4, RZ, RZ, -R0 ;  /* 0x000000ffff047224 */ /* 0x000fe400078e0a00 */
[----:B------:R-:W-:Y:S02]  /*5110*/  IMAD.MOV R3, RZ, RZ, -R3 ;  /* 0x000000ffff037224 */ /* 0x000fe400078e0a03 */
[----:B------:R-:W-:Y:S02]  /*5120*/  IMAD R22, R5, R4, R22 ;  /* 0x0000000405167224 */ /* 0x000fe400078e0216 */
[----:B------:R-:W-:-:S06]  /*5130*/  IMAD R2, R2, R3, R0 ;  /* 0x0000000302027224 */ /* 0x000fcc00078e0200 */
[----:B------:R-:W-:Y:S05]  /*5140*/  @P0 BRA `(.L_x_92) ;  /* 0x000000c400c80947 */ /* 0x000fea0003800000 */
[----:B------:R-:W1:Y:S02]  /*5150*/  LDCU UR5, c[0x0][0x384] ;  /* 0x00007080ff0577ac */ /* 0x000e640008000800 */
[----:B-1----:R-:W-:-:S09]  /*5160*/  UISETP.NE.AND UP0, UPT, UR5, URZ, UPT ;  /* 0x000000ff0500728c */ /* 0x002fd2000bf05270 */
[----:B------:R-:W-:Y:S05]  /*5170*/  BRA.U UP0, `(.L_x_93) ;  /* 0x0000005900307547 */ /* 0x000fea000b800000 */
[----:B------:R-:W-:-:S09]  /*5180*/  UISETP.NE.AND UP0, UPT, UR41, URZ, UPT ;  /* 0x000000ff2900728c */ /* 0x000fd2000bf05270 */
[----:B------:R-:W-:Y:S05]  /*5190*/  BRA.U UP0, `(.L_x_94) ;  /* 0x0000000100047547 */ /* 0x000fea000b800000 */
[----:B------:R-:W-:Y:S05]  /*51a0*/  BPT.TRAP 0x1 ;  /* 0x000000040000795c */ /* 0x000fea0000300000 */
.L_x_94:
[----:B------:R-:W1:Y:S01]  /*51b0*/  S2R R16, SR_CgaCtaId ;  /* 0x0000000000107919 */ /* 0x000e620000008800 */
[----:B------:R-:W-:Y:S01]  /*51c0*/  MOV R5, 0x400 ;  /* 0x0000040000057802 */ /* 0x000fe20000000f00 */
[----:B------:R-:W-:Y:S01]  /*51d0*/  BSSY B0, `(.L_x_95) ;  /* 0x0000005000007945 */ /* 0x000fe20003800000 */
[----:B------:R-:W-:Y:S02]  /*51e0*/  SHF.L.U32 R3, R56, 0x1f, RZ ;  /* 0x0000001f38037819 */ /* 0x000fe400000006ff */
[----:B-1----:R-:W-:-:S04]  /*51f0*/  LEA R16, R16, R5, 0x18 ;  /* 0x0000000510107211 */ /* 0x002fc800078ec0ff */
[----:B------:R-:W1:Y:S02]  /*5200*/  SYNCS.PHASECHK.TRANS64.TRYWAIT P0, [R16+URZ+0x380c0], R3 ;  /* 0x0380c003100075a7 */ /* 0x000e6400080011ff */
[----:B-1----:R-:W-:Y:S05]  /*5210*/  @!P0 BRA `(.L_x_96) ;  /* 0x000001e4004c8947 */ /* 0x002fea0003800000 */
.L_x_456:
[----:B------:R-:W-:Y:S05]  /*5220*/  BSYNC B0 ;  /* 0x0000000000007941 */ /* 0x000fea0003800000 */
.L_x_95:
[----:B------:R-:W-:Y:S01]  /*5230*/  ISETP.NE.AND P0, PT, R58, RZ, PT ;  /* 0x000000ff3a00720c */ /* 0x000fe20003f05270 */
[----:B------:R-:W-:-:S12]  /*5240*/  BSSY.RECONVERGENT B6, `(.L_x_97) ;  /* 0x0000233000067945 */ /* 0x000fd80003800200 */
[----:B------:R-:W-:Y:S05]  /*5250*/  @P0 BRA `(.L_x_98) ;  /* 0x0000002000c40947 */ /* 0x000fea0003800000 */
[----:B------:R-:W2:Y:S01]  /*5260*/  LDC.64 R10, c[0x4][0xa0] ;  /* 0x01002800ff0a7b82 */ /* 0x000ea20000000a00 */
[----:B------:R-:W-:Y:S01]  /*5270*/  MOV R17, 0x0 ;  /* 0x0000000000117802 */ /* 0x000fe20000000f00 */
[----:B------:R-:W3:Y:S01]  /*5280*/  LDCU.64 UR4, c[0x4][0xd0] ;  /* 0x01001a00ff0477ac */ /* 0x000ee20008000a00 */
[----:B------:R-:W-:Y:S02]  /*5290*/  MOV R6, UR37 ;  /* 0x0000002500067c02 */ /* 0x000fe40008000f00 */
[----:B------:R-:W-:-:S03]  /*52a0*/  MOV R7, UR36 ;  /* 0x0000002400077c02 */ /* 0x000fc60008000f00 */
[----:B------:R4:W1:Y:S01]  /*52b0*/  LDC.64 R8, c[0x4][R17] ;  /* 0x0100000011087b82 */ /* 0x0008620000000a00 */
[----:B---3--:R-:W-:Y:S02]  /*52c0*/  IMAD.U32 R4, RZ, RZ, UR4 ;  /* 0x00000004ff047e24 */ /* 0x008fe4000f8e00ff */
[----:B------:R-:W-:Y:S01]  /*52d0*/  IMAD.U32 R5, RZ, RZ, UR5 ;  /* 0x00000005ff057e24 */ /* 0x000fe2000f8e00ff */
[----:B--2---:R4:W-:Y:S04]  /*52e0*/  STL.64 [R1], R10 ;  /* 0x0000000a01007387 */ /* 0x0049e80000100a00 */
[----:B------:R-:W-:-:S07]  /*52f0*/  LEPC R20, `(.L_x_99) ;  /* 0x000000001014794e */ /* 0x000fce0000000000 */
[----:B-1--4-:R-:W-:Y:S05]  /*5300*/  CALL.ABS.NOINC R8 ;  /* 0x0000000008007343 */ /* 0x012fea0003c00000 */
.L_x_99:
[----:B------:R-:W-:Y:S01]  /*5310*/  IMAD.MOV.U32 R8, RZ, RZ, 0x3 ;  /* 0x00000003ff087424 */ /* 0x000fe200078e00ff */
[----:B------:R1:W2:Y:S01]  /*5320*/  LDC.64 R10, c[0x4][R17] ;  /* 0x01000000110a7b82 */ /* 0x0002a20000000a00 */
[----:B------:R-:W-:Y:S01]  /*5330*/  IMAD.MOV.U32 R9, RZ, RZ, 0x4 ;  /* 0x00000004ff097424 */ /* 0x000fe200078e00ff */
[----:B------:R-:W3:Y:S01]  /*5340*/  LDCU.64 UR4, c[0x4][0xe8] ;  /* 0x01001d00ff0477ac */ /* 0x000ee20008000a00 */
[----:B------:R-:W-:Y:S01]  /*5350*/  MOV R6, UR37 ;  /* 0x0000002500067c02 */ /* 0x000fe20008000f00 */
[----:B------:R1:W-:Y:S01]  /*5360*/  STL [R1+0x8], R8 ;  /* 0x0000080801007387 */ /* 0x0003e20000100800 */
[----:B------:R-:W-:-:S03]  /*5370*/  MOV R7, UR36 ;  /* 0x0000002400077c02 */ /* 0x000fc60008000f00 */
[----:B------:R1:W-:Y:S01]  /*5380*/  STL.64 [R1], R8 ;  /* 0x0000000801007387 */ /* 0x0003e20000100a00 */
[----:B---3--:R-:W-:Y:S01]  /*5390*/  MOV R4, UR4 ;  /* 0x0000000400047c02 */ /* 0x008fe20008000f00 */
[----:B------:R-:W-:Y:S02]  /*53a0*/  IMAD.U32 R5, RZ, RZ, UR5 ;  /* 0x00000005ff057e24 */ /* 0x000fe4000f8e00ff */
[----:B------:R-:W-:-:S07]  /*53b0*/  LEPC R20, `(.L_x_100) ;  /* 0x000000001014794e */ /* 0x000fce0000000000 */
[----:B-12---:R-:W-:Y:S05]  /*53c0*/  CALL.ABS.NOINC R10 ;  /* 0x000000000a007343 */ /* 0x006fea0003c00000 */
.L_x_100:
[----:B------:R1:W2:Y:S01]  /*53d0*/  LDC.64 R8, c[0x4][R17] ;  /* 0x0100000011087b82 */ /* 0x0002a20000000a00 */
[----:B------:R-:W3:Y:S01]  /*53e0*/  LDCU.64 UR4, c[0x4][0xe0] ;  /* 0x01001c00ff0477ac */ /* 0x000ee20008000a00 */
[----:B------:R-:W-:Y:S01]  /*53f0*/  CS2R R6, SRZ ;  /* 0x0000000000067805 */ /* 0x000fe2000001ff00 */
[----:B---3--:R-:W-:Y:S01]  /*5400*/  IMAD.U32 R4, RZ, RZ, UR4 ;  /* 0x00000004ff047e24 */ /* 0x008fe2000f8e00ff */
[----:B------:R-:W-:-:S04]  /*5410*/  MOV R5, UR5 ;  /* 0x0000000500057c02 */ /* 0x000fc80008000f00 */
[----:B------:R-:W-:-:S07]  /*5420*/  LEPC R20, `(.L_x_101) ;  /* 0x000000001014794e */ /* 0x000fce0000000000 */
[----:B-12---:R-:W-:Y:S05]  /*5430*/  CALL.ABS.NOINC R8 ;  /* 0x0000000008007343 */ /* 0x006fea0003c00000 */
.L_x_101:
[----:B------:R1:W2:Y:S01]  /*5440*/  LDC.64 R8, c[0x4][R17] ;  /* 0x0100000011087b82 */ /* 0x0002a20000000a00 */
[----:B------:R-:W3:Y:S01]  /*5450*/  LDCU.64 UR4, c[0x4][0xf0] ;  /* 0x01001e00ff0477ac */ /* 0x000ee20008000a00 */
[----:B------:R-:W-:Y:S01]  /*5460*/  CS2R R6, SRZ ;  /* 0x0000000000067805 */ /* 0x000fe2000001ff00 */
[----:B---3--:R-:W-:Y:S01]  /*5470*/  IMAD.U32 R4, RZ, RZ, UR4 ;  /* 0x00000004ff047e24 */ /* 0x008fe2000f8e00ff */
[----:B------:R-:W-:-:S04]  /*5480*/  MOV R5, UR5 ;  /* 0x0000000500057c02 */ /* 0x000fc80008000f00 */
[----:B------:R-:W-:-:S07]  /*5490*/  LEPC R20, `(.L_x_102) ;  /* 0x000000001014794e */ /* 0x000fce0000000000 */
[----:B-12---:R-:W-:Y:S05]  /*54a0*/  CALL.ABS.NOINC R8 ;  /* 0x0000000008007343 */ /* 0x006fea0003c00000 */
.L_x_102:
[----:B------:R1:W2:Y:S01]  /*54b0*/  LDC.64 R8, c[0x4][R17] ;  /* 0x0100000011087b82 */ /* 0x0002a20000000a00 */
[----:B------:R-:W3:Y:S01]  /*54c0*/  LDCU.64 UR4, c[0x4][0xf8] ;  /* 0x01001f00ff0477ac */ /* 0x000ee20008000a00 */
[----:B------:R-:W-:Y:S01]  /*54d0*/  CS2R R6, SRZ ;  /* 0x0000000000067805 */ /* 0x000fe2000001ff00 */
[----:B---3--:R-:W-:Y:S01]  /*54e0*/  IMAD.U32 R4, RZ, RZ, UR4 ;  /* 0x00000004ff047e24 */ /* 0x008fe2000f8e00ff */
[----:B------:R-:W-:-:S04]  /*54f0*/  MOV R5, UR5 ;  /* 0x0000000500057c02 */ /* 0x000fc80008000f00 */
[----:B------:R-:W-:-:S07]  /*5500*/  LEPC R20, `(.L_x_103) ;  /* 0x000000001014794e */ /* 0x000fce0000000000 */
[----:B-12---:R-:W-:Y:S05]  /*5510*/  CALL.ABS.NOINC R8 ;  /* 0x0000000008007343 */ /* 0x006fea0003c00000 */
.L_x_103:
[----:B------:R-:W-:Y:S01]  /*5520*/  HFMA2 R0, -RZ, RZ, 0, 9.5367431640625e-07 ;  /* 0x00000010ff007431 */ /* 0x000fe200000001ff */
[----:B------:R1:W2:Y:S01]  /*5530*/  LDC.64 R8, c[0x4][R17] ;  /* 0x0100000011087b82 */ /* 0x0002a20000000a00 */
[----:B------:R-:W3:Y:S01]  /*5540*/  LDCU.64 UR4, c[0x4][0xc8] ;  /* 0x01001900ff0477ac */ /* 0x000ee20008000a00 */
[----:B------:R-:W-:Y:S01]  /*5550*/  MOV R6, UR37 ;  /* 0x0000002500067c02 */ /* 0x000fe20008000f00 */
[----:B------:R-:W-:Y:S01]  /*5560*/  IMAD.U32 R7, RZ, RZ, UR36 ;  /* 0x00000024ff077e24 */ /* 0x000fe2000f8e00ff */
[----:B------:R1:W-:Y:S01]  /*5570*/  STL [R1], R0 ;  /* 0x0000000001007387 */ /* 0x0003e20000100800 */
[----:B---3--:R-:W-:Y:S01]  /*5580*/  MOV R4, UR4 ;  /* 0x0000000400047c02 */ /* 0x008fe20008000f00 */
[----:B------:R-:W-:-:S04]  /*5590*/  IMAD.U32 R5, RZ, RZ, UR5 ;  /* 0x00000005ff057e24 */ /* 0x000fc8000f8e00ff */
[----:B------:R-:W-:-:S07]  /*55a0*/  LEPC R20, `(.L_x_104) ;  /* 0x000000001014794e */ /* 0x000fce0000000000 */
[----:B-12---:R-:W-:Y:S05]  /*55b0*/  CALL.ABS.NOINC R8 ;  /* 0x0000000008007343 */ /* 0x006fea0003c00000 */
.L_x_104:
[----:B------:R-:W1:Y:S01]  /*55c0*/  S2R R3, SR_SWINHI ;  /* 0x0000000000037919 */ /* 0x000e620000002f00 */
[----:B------:R2:W3:Y:S01]  /*55d0*/  LDC.64 R8, c[0x4][R17] ;  /* 0x0100000011087b82 */ /* 0x0004e20000000a00 */
[----:B------:R-:W4:Y:S01]  /*55e0*/  LDCU.64 UR4, c[0x4][0x100] ;  /* 0x01002000ff0477ac */ /* 0x000f220008000a00 */
[----:B------:R-:W-:Y:S01]  /*55f0*/  MOV R6, UR37 ;  /* 0x0000002500067c02 */ /* 0x000fe20008000f00 */
[----:B------:R-:W-:Y:S01]  /*5600*/  IMAD.U32 R7, RZ, RZ, UR36 ;  /* 0x00000024ff077e24 */ /* 0x000fe2000f8e00ff */
[----:B------:R-:W-:Y:S02]  /*5610*/  MOV R4, R16 ;  /* 0x0000001000047202 */ /* 0x000fe40000000f00 */
[----:B-1----:R-:W-:Y:S02]  /*5620*/  MOV R5, R3 ;  /* 0x0000000300057202 */ /* 0x002fe40000000f00 */
[----:B------:R-:W-:Y:S02]  /*5630*/  IADD3 R10, P0, PT, R4, 0x28000, RZ ;  /* 0x00028000040a7810 */ /* 0x000fe40007f1e0ff */
[----:B----4-:R-:W-:-:S03]  /*5640*/  MOV R4, UR4 ;  /* 0x0000000400047c02 */ /* 0x010fc60008000f00 */
[----:B------:R-:W-:Y:S02]  /*5650*/  IMAD.X R11, RZ, RZ, R5, P0 ;  /* 0x000000ffff0b7224 */ /* 0x000fe400000e0605 */
[----:B------:R-:W-:-:S03]  /*5660*/  IMAD.U32 R5, RZ, RZ, UR5 ;  /* 0x00000005ff057e24 */ /* 0x000fc6000f8e00ff */
[----:B------:R2:W-:Y:S04]  /*5670*/  STL.64 [R1], R10 ;  /* 0x0000000a01007387 */ /* 0x0005e80000100a00 */
[----:B------:R-:W-:-:S07]  /*5680*/  LEPC R20, `(.L_x_105) ;  /* 0x000000001014794e */ /* 0x000fce0000000000 */
[----:B--23--:R-:W-:Y:S05]  /*5690*/  CALL.ABS.NOINC R8 ;  /* 0x0000000008007343 */ /* 0x00cfea0003c00000 */
.L_x_105:
[----:B------:R-:W1:Y:S01]  /*56a0*/  LDC.64 R10, c[0x4][0xd8] ;  /* 0x01003600ff0a7b82 */ /* 0x000e620000000a00 */
[----:B------:R-:W2:Y:S01]  /*56b0*/  LDCU.64 UR4, c[0x4][0xd0] ;  /* 0x01001a00ff0477ac */ /* 0x000ea20008000a00 */
[----:B------:R-:W-:Y:S02]  /*56c0*/  MOV R6, UR37 ;  /* 0x0000002500067c02 */ /* 0x000fe40008000f00 */
[----:B------:R-:W-:-:S04]  /*56d0*/  MOV R7, UR36 ;  /* 0x0000002400077c02 */ /* 0x000fc80008000f00 */
[----:B------:R3:W4:Y:S01]  /*56e0*/  LDC.64 R8, c[0x4][R17] ;  /* 0x0100000011087b82 */ /* 0x0007220000000a00 */
[----:B--2---:R-:W-:Y:S02]  /*56f0*/  IMAD.U32 R4, RZ, RZ, UR4 ;  /* 0x00000004ff047e24 */ /* 0x004fe4000f8e00ff */
[----:B------:R-:W-:Y:S01]  /*5700*/  IMAD.U32 R5, RZ, RZ, UR5 ;  /* 0x00000005ff057e24 */ /* 0x000fe2000f8e00ff */
[----:B-1----:R3:W-:Y:S04]  /*5710*/  STL.64 [R1], R10 ;  /* 0x0000000a01007387 */ /* 0x0027e80000100a00 */
[----:B------:R-:W-:-:S07]  /*5720*/  LEPC R20, `(.L_x_106) ;  /* 0x000000001014794e */ /* 0x000fce0000000000 */
[----:B---34-:R-:W-:Y:S05]  /*5730*/  CALL.ABS.NOINC R8 ;  /* 0x0000000008007343 */ /* 0x018fea0003c00000 */
.L_x_106:
[----:B------:R-:W-:Y:S01]  /*5740*/  HFMA2 R0, -RZ, RZ, 0, 2.384185791015625e-06 ;  /* 0x00000028ff007431 */ /* 0x000fe200000001ff */
        /* <DEDUP_REMOVED lines=9> */
.L_x_107:
        /* <DEDUP_REMOVED lines=10> */
.L_x_108:
[----:B------:R1:W2:Y:S01]  /*5880*/  LDC.64 R8, c[0x4][R17] ;  /* 0x0100000011087b82 */ /* 0x0002a20000000a00 */
[----:B------:R-:W3:Y:S01]  /*5890*/  LDCU.64 UR4, c[0x4][0xe0] ;  /* 0x01001c00ff0477ac */ /* 0x000ee20008000a00 */
[----:B------:R-:W-:Y:S01]  /*58a0*/  CS2R R6, SRZ ;  /* 0x0000000000067805 */ /* 0x000fe2000001ff00 */
[----:B---3--:R-:W-:Y:S01]  /*58b0*/  IMAD.U32 R4, RZ, RZ, UR4 ;  /* 0x00000004ff047e24 */ /* 0x008fe2000f8e00ff */
[----:B------:R-:W-:-:S04]  /*58c0*/  MOV R5, UR5 ;  /* 0x0000000500057c02 */ /* 0x000fc80008000f00 */
[----:B------:R-:W-:-:S07]  /*58d0*/  LEPC R20, `(.L_x_109) ;  /* 0x000000001014794e */ /* 0x000fce0000000000 */
[----:B-12---:R-:W-:Y:S05]  /*58e0*/  CALL.ABS.NOINC R8 ;  /* 0x0000000008007343 */ /* 0x006fea0003c00000 */
.L_x_109:
[----:B------:R-:W-:Y:S01]  /*58f0*/  HFMA2 R0, -RZ, RZ, 0, 4.76837158203125e-07 ;  /* 0x00000008ff007431 */ /* 0x000fe200000001ff */
        /* <DEDUP_REMOVED lines=9> */
.L_x_110:
[----:B------:R-:W-:Y:S01]  /*5990*/  HFMA2 R0, -RZ, RZ, 0, 2.6226043701171875e-06 ;  /* 0x0000002cff007431 */ /* 0x000fe200000001ff */
        /* <DEDUP_REMOVED lines=9> */
.L_x_111:
[----:B------:R1:W2:Y:S01]  /*5a30*/  LDC.64 R8, c[0x4][R17] ;  /* 0x0100000011087b82 */ /* 0x0002a20000000a00 */
[----:B------:R-:W3:Y:S01]  /*5a40*/  LDCU.64 UR4, c[0x4][0xe0] ;  /* 0x01001c00ff0477ac */ /* 0x000ee20008000a00 */
[----:B------:R-:W-:Y:S01]  /*5a50*/  CS2R R6, SRZ ;  /* 0x0000000000067805 */ /* 0x000fe2000001ff00 */
[----:B---3--:R-:W-:Y:S01]  /*5a60*/  IMAD.U32 R4, RZ, RZ, UR4 ;  /* 0x00000004ff047e24 */ /* 0x008fe2000f8e00ff */
[----:B------:R-:W-:-:S04]  /*5a70*/  MOV R5, UR5 ;  /* 0x0000000500057c02 */ /* 0x000fc80008000f00 */
[----:B------:R-:W-:-:S07]  /*5a80*/  LEPC R20, `(.L_x_112) ;  /* 0x000000001014794e */ /* 0x000fce0000000000 */
[----:B-12---:R-:W-:Y:S05]  /*5a90*/  CALL.ABS.NOINC R8 ;  /* 0x0000000008007343 */ /* 0x006fea0003c00000 */
.L_x_112:
        /* <DEDUP_REMOVED lines=10> */
.L_x_113:
[----:B------:R-:W-:Y:S01]  /*5b40*/  HFMA2 R0, -RZ, RZ, 0, 2.443790435791015625e-06 ;  /* 0x00000029ff007431 */ /* 0x000fe200000001ff */
        /* <DEDUP_REMOVED lines=9> */
.L_x_114:
        /* <DEDUP_REMOVED lines=10> */
.L_x_115:
        /* <DEDUP_REMOVED lines=10> */
.L_x_116:
[----:B------:R1:W2:Y:S01]  /*5d20*/  LDC.64 R8, c[0x4][R17] ;  /* 0x0100000011087b82 */ /* 0x0002a20000000a00 */
[----:B------:R-:W3:Y:S01]  /*5d30*/  LDCU.64 UR4, c[0x4][0xe0] ;  /* 0x01001c00ff0477ac */ /* 0x000ee20008000a00 */
[----:B------:R-:W-:Y:S01]  /*5d40*/  CS2R R6, SRZ ;  /* 0x0000000000067805 */ /* 0x000fe2000001ff00 */
[----:B---3--:R-:W-:Y:S01]  /*5d50*/  IMAD.U32 R4, RZ, RZ, UR4 ;  /* 0x00000004ff047e24 */ /* 0x008fe2000f8e00ff */
[----:B------:R-:W-:-:S04]  /*5d60*/  MOV R5, UR5 ;  /* 0x0000000500057c02 */ /* 0x000fc80008000f00 */
[----:B------:R-:W-:-:S07]  /*5d70*/  LEPC R20, `(.L_x_117) ;  /* 0x000000001014794e */ /* 0x000fce0000000000 */
[----:B-12---:R-:W-:Y:S05]  /*5d80*/  CALL.ABS.NOINC R8 ;  /* 0x0000000008007343 */ /* 0x006fea0003c00000 */
.L_x_117:
[----:B------:R-:W-:Y:S01]  /*5d90*/  HFMA2 R0, -RZ, RZ, 0, 3.814697265625e-06 ;  /* 0x00000040ff007431 */ /* 0x000fe200000001ff */
        /* <DEDUP_REMOVED lines=9> */
.L_x_118:
        /* <DEDUP_REMOVED lines=10> */
.L_x_119:
[----:B------:R1:W2:Y:S01]  /*5ed0*/  LDC.64 R8, c[0x4][R17] ;  /* 0x0100000011087b82 */ /* 0x0002a20000000a00 */
[----:B------:R-:W3:Y:S01]  /*5ee0*/  LDCU.64 UR4, c[0x4][0xe0] ;  /* 0x01001c00ff0477ac */ /* 0x000ee20008000a00 */
[----:B------:R-:W-:Y:S01]  /*5ef0*/  CS2R R6, SRZ ;  /* 0x0000000000067805 */ /* 0x000fe2000001ff00 */
[----:B---3--:R-:W-:Y:S01]  /*5f00*/  IMAD.U32 R4, RZ, RZ, UR4 ;  /* 0x00000004ff047e24 */ /* 0x008fe2000f8e00ff */
[----:B------:R-:W-:-:S04]  /*5f10*/  MOV R5, UR5 ;  /* 0x0000000500057c02 */ /* 0x000fc80008000f00 */
[----:B------:R-:W-:-:S07]  /*5f20*/  LEPC R20, `(.L_x_120) ;  /* 0x000000001014794e */ /* 0x000fce0000000000 */
[----:B-12---:R-:W-:Y:S05]  /*5f30*/  CALL.ABS.NOINC R8 ;  /* 0x0000000008007343 */ /* 0x006fea0003c00000 */
.L_x_120:
[----:B------:R-:W-:Y:S01]  /*5f40*/  HFMA2 R0, -RZ, RZ, 0, 1.1920928955078125e-07 ;  /* 0x00000002ff007431 */ /* 0x000fe200000001ff */
        /* <DEDUP_REMOVED lines=9> */
.L_x_121:
        /* <DEDUP_REMOVED lines=10> */
.L_x_122:
        /* <DEDUP_REMOVED lines=10> */
.L_x_123:
        /* <DEDUP_REMOVED lines=10> */
.L_x_124:
[----:B------:R1:W2:Y:S01]  /*61c0*/  LDC.64 R8, c[0x4][R17] ;  /* 0x0100000011087b82 */ /* 0x0002a20000000a00 */
[----:B------:R-:W3:Y:S01]  /*61d0*/  LDCU.64 UR4, c[0x4][0xe0] ;  /* 0x01001c00ff0477ac */ /* 0x000ee20008000a00 */
[----:B------:R-:W-:Y:S01]  /*61e0*/  CS2R R6, SRZ ;  /* 0x0000000000067805 */ /* 0x000fe2000001ff00 */
[----:B---3--:R-:W-:Y:S01]  /*61f0*/  IMAD.U32 R4, RZ, RZ, UR4 ;  /* 0x00000004ff047e24 */ /* 0x008fe2000f8e00ff */
[----:B------:R-:W-:-:S04]  /*6200*/  MOV R5, UR5 ;  /* 0x0000000500057c02 */ /* 0x000fc80008000f00 */
[----:B------:R-:W-:-:S07]  /*6210*/  LEPC R20, `(.L_x_125) ;  /* 0x000000001014794e */ /* 0x000fce0000000000 */
[----:B-12---:R-:W-:Y:S05]  /*6220*/  CALL.ABS.NOINC R8 ;  /* 0x0000000008007343 */ /* 0x006fea0003c00000 */
.L_x_125:
[----:B------:R-:W-:Y:S01]  /*6230*/  HFMA2 R0, -RZ, RZ, 0, 5.9604644775390625e-08 ;  /* 0x00000001ff007431 */ /* 0x000fe200000001ff */
        /* <DEDUP_REMOVED lines=9> */
.L_x_126:
        /* <DEDUP_REMOVED lines=10> */
.L_x_127:
[----:B------:R1:W2:Y:S01]  /*6370*/  LDC.64 R8, c[0x4][R17] ;  /* 0x0100000011087b82 */ /* 0x0002a20000000a00 */
[----:B------:R-:W3:Y:S01]  /*6380*/  LDCU.64 UR4, c[0x4][0xe0] ;  /* 0x01001c00ff0477ac */ /* 0x000ee20008000a00 */
[----:B------:R-:W-:Y:S01]  /*6390*/  CS2R R6, SRZ ;  /* 0x0000000000067805 */ /* 0x000fe2000001ff00 */
[----:B---3--:R-:W-:Y:S01]  /*63a0*/  IMAD.U32 R4, RZ, RZ, UR4 ;  /* 0x00000004ff047e24 */ /* 0x008fe2000f8e00ff */
[----:B------:R-:W-:-:S04]  /*63b0*/  MOV R5, UR5 ;  /* 0x0000000500057c02 */ /* 0x000fc80008000f00 */
[----:B------:R-:W-:-:S07]  /*63c0*/  LEPC R20, `(.L_x_128) ;  /* 0x000000001014794e */ /* 0x000fce0000000000 */
[----:B-12---:R-:W-:Y:S05]  /*63d0*/  CALL.ABS.NOINC R8 ;  /* 0x0000000008007343 */ /* 0x006fea0003c00000 */
.L_x_128:
        /* <DEDUP_REMOVED lines=10> */
.L_x_129:
        /* <DEDUP_REMOVED lines=10> */
.L_x_130:
        /* <DEDUP_REMOVED lines=10> */
.L_x_131:
        /* <DEDUP_REMOVED lines=10> */
.L_x_132:
        /* <DEDUP_REMOVED lines=10> */
.L_x_133:
        /* <DEDUP_REMOVED lines=10> */
.L_x_134:
[----:B------:R1:W2:Y:S01]  /*67a0*/  LDC.64 R8, c[0x4][R17] ;  /* 0x0100000011087b82 */ /* 0x0002a20000000a00 */
[----:B------:R-:W3:Y:S01]  /*67b0*/  LDCU.64 UR4, c[0x4][0xe0] ;  /* 0x01001c00ff0477ac */ /* 0x000ee20008000a00 */
[----:B------:R-:W-:Y:S01]  /*67c0*/  CS2R R6, SRZ ;  /* 0x0000000000067805 */ /* 0x000fe2000001ff00 */
[----:B---3--:R-:W-:Y:S01]  /*67d0*/  IMAD.U32 R4, RZ, RZ, UR4 ;  /* 0x00000004ff047e24 */ /* 0x008fe2000f8e00ff */
[----:B------:R-:W-:-:S04]  /*67e0*/  MOV R5, UR5 ;  /* 0x0000000500057c02 */ /* 0x000fc80008000f00 */
[----:B------:R-:W-:-:S07]  /*67f0*/  LEPC R20, `(.L_x_135) ;  /* 0x000000001014794e */ /* 0x000fce0000000000 */
[----:B-12---:R-:W-:Y:S05]  /*6800*/  CALL.ABS.NOINC R8 ;  /* 0x0000000008007343 */ /* 0x006fea0003c00000 */
.L_x_135:
        /* <DEDUP_REMOVED lines=10> */
.L_x_136:
        /* <DEDUP_REMOVED lines=10> */
.L_x_137:
[----:B------:R1:W2:Y:S01]  /*6950*/  LDC.64 R8, c[0x4][R17] ;  /* 0x0100000011087b82 */ /* 0x0002a20000000a00 */
[----:B------:R-:W3:Y:S01]  /*6960*/  LDCU.64 UR4, c[0x4][0xe0] ;  /* 0x01001c00ff0477ac */ /* 0x000ee20008000a00 */
[----:B------:R-:W-:Y:S01]  /*6970*/  CS2R R6, SRZ ;  /* 0x0000000000067805 */ /* 0x000fe2000001ff00 */
[----:B---3--:R-:W-:Y:S01]  /*6980*/  IMAD.U32 R4, RZ, RZ, UR4 ;  /* 0x00000004ff047e24 */ /* 0x008fe2000f8e00ff */
[----:B------:R-:W-:-:S04]  /*6990*/  MOV R5, UR5 ;  /* 0x0000000500057c02 */ /* 0x000fc80008000f00 */
[----:B------:R-:W-:-:S07]  /*69a0*/  LEPC R20, `(.L_x_138) ;  /* 0x000000001014794e */ /* 0x000fce0000000000 */
[----:B-12---:R-:W-:Y:S05]  /*69b0*/  CALL.ABS.NOINC R8 ;  /* 0x0000000008007343 */ /* 0x006fea0003c00000 */
.L_x_138:
[----:B------:R-:W-:Y:S01]  /*69c0*/  HFMA2 R0, -RZ, RZ, 0, 6.103515625e-05 ;  /* 0x00000400ff007431 */ /* 0x000fe200000001ff */
        /* <DEDUP_REMOVED lines=9> */
.L_x_139:
        /* <DEDUP_REMOVED lines=10> */
.L_x_140:
        /* <DEDUP_REMOVED lines=10> */
.L_x_141:
        /* <DEDUP_REMOVED lines=10> */
.L_x_142:
[----:B------:R1:W2:Y:S01]  /*6c40*/  LDC.64 R8, c[0x4][R17] ;  /* 0x0100000011087b82 */ /* 0x0002a20000000a00 */
[----:B------:R-:W3:Y:S01]  /*6c50*/  LDCU.64 UR4, c[0x4][0xe0] ;  /* 0x01001c00ff0477ac */ /* 0x000ee20008000a00 */
[----:B------:R-:W-:Y:S01]  /*6c60*/  CS2R R6, SRZ ;  /* 0x0000000000067805 */ /* 0x000fe2000001ff00 */
[----:B---3--:R-:W-:Y:S01]  /*6c70*/  IMAD.U32 R4, RZ, RZ, UR4 ;  /* 0x00000004ff047e24 */ /* 0x008fe2000f8e00ff */
[----:B------:R-:W-:-:S04]  /*6c80*/  MOV R5, UR5 ;  /* 0x0000000500057c02 */ /* 0x000fc80008000f00 */
[----:B------:R-:W-:-:S07]  /*6c90*/  LEPC R20, `(.L_x_143) ;  /* 0x000000001014794e */ /* 0x000fce0000000000 */
[----:B-12---:R-:W-:Y:S05]  /*6ca0*/  CALL.ABS.NOINC R8 ;  /* 0x0000000008007343 */ /* 0x006fea0003c00000 */
.L_x_143:
        /* <DEDUP_REMOVED lines=10> */
.L_x_144:
        /* <DEDUP_REMOVED lines=10> */
.L_x_145:
[----:B------:R1:W2:Y:S01]  /*6df0*/  LDC.64 R8, c[0x4][R17] ;  /* 0x0100000011087b82 */ /* 0x0002a20000000a00 */
[----:B------:R-:W3:Y:S01]  /*6e00*/  LDCU.64 UR4, c[0x4][0xe0] ;  /* 0x01001c00ff0477ac */ /* 0x000ee20008000a00 */
[----:B------:R-:W-:Y:S01]  /*6e10*/  CS2R R6, SRZ ;  /* 0x0000000000067805 */ /* 0x000fe2000001ff00 */
[----:B---3--:R-:W-:Y:S01]  /*6e20*/  IMAD.U32 R4, RZ, RZ, UR4 ;  /* 0x00000004ff047e24 */ /* 0x008fe2000f8e00ff */
[----:B------:R-:W-:-:S04]  /*6e30*/  MOV R5, UR5 ;  /* 0x0000000500057c02 */ /* 0x000fc80008000f00 */
[----:B------:R-:W-:-:S07]  /*6e40*/  LEPC R20, `(.L_x_146) ;  /* 0x000000001014794e */ /* 0x000fce0000000000 */
[----:B-12---:R-:W-:Y:S05]  /*6e50*/  CALL.ABS.NOINC R8 ;  /* 0x0000000008007343 */ /* 0x006fea0003c00000 */
.L_x_146:
[----:B------:R-:W-:Y:S01]  /*6e60*/  HFMA2 R0, -RZ, RZ, 0, 3.0517578125e-05 ;  /* 0x00000200ff007431 */ /* 0x000fe200000001ff */
        /* <DEDUP_REMOVED lines=9> */
.L_x_147:
        /* <DEDUP_REMOVED lines=10> */
.L_x_148:
        /* <DEDUP_REMOVED lines=10> */
.L_x_149:
        /* <DEDUP_REMOVED lines=10> */
.L_x_150:
[----:B------:R1:W2:Y:S01]  /*70e0*/  LDC.64 R8, c[0x4][R17] ;  /* 0x0100000011087b82 */ /* 0x0002a20000000a00 */
[----:B------:R-:W3:Y:S01]  /*70f0*/  LDCU.64 UR4, c[0x4][0xe0] ;  /* 0x01001c00ff0477ac */ /* 0x000ee20008000a00 */
[----:B------:R-:W-:Y:S01]  /*7100*/  CS2R R6, SRZ ;  /* 0x0000000000067805 */ /* 0x000fe2000001ff00 */
[----:B---3--:R-:W-:Y:S01]  /*7110*/  IMAD.U32 R4, RZ, RZ, UR4 ;  /* 0x00000004ff047e24 */ /* 0x008fe2000f8e00ff */
[----:B------:R-:W-:-:S04]  /*7120*/  MOV R5, UR5 ;  /* 0x0000000500057c02 */ /* 0x000fc80008000f00 */
[----:B------:R-:W-:-:S07]  /*7130*/  LEPC R20, `(.L_x_151) ;  /* 0x000000001014794e */ /* 0x000fce0000000000 */
[----:B-12---:R-:W-:Y:S05]  /*7140*/  CALL.ABS.NOINC R8 ;  /* 0x0000000008007343 */ /* 0x006fea0003c00000 */
.L_x_151:
[----:B------:R1:W-:Y:S01]  /*7150*/  STL [R1], RZ ;  /* 0x000000ff01007387 */ /* 0x0003e20000100800 */
[----:B------:R1:W2:Y:S01]  /*7160*/  LDC.64 R8, c[0x4][R17] ;  /* 0x0100000011087b82 */ /* 0x0002a20000000a00 */
[----:B------:R-:W3:Y:S01]  /*7170*/  LDCU.64 UR4, c[0x4][0xc8] ;  /* 0x01001900ff0477ac */ /* 0x000ee20008000a00 */
[----:B------:R-:W-:Y:S02]  /*7180*/  MOV R6, UR37 ;  /* 0x0000002500067c02 */ /* 0x000fe40008000f00 */
[----:B------:R-:W-:Y:S01]  /*7190*/  MOV R7, UR36 ;  /* 0x0000002400077c02 */ /* 0x000fe20008000f00 */
[----:B---3--:R-:W-:Y:S02]  /*71a0*/  IMAD.U32 R4, RZ, RZ, UR4 ;  /* 0x00000004ff047e24 */ /* 0x008fe4000f8e00ff */
[----:B------:R-:W-:Y:S02]  /*71b0*/  IMAD.U32 R5, RZ, RZ, UR5 ;  /* 0x00000005ff057e24 */ /* 0x000fe4000f8e00ff */
[----:B------:R-:W-:-:S07]  /*71c0*/  LEPC R20, `(.L_x_152) ;  /* 0x000000001014794e */ /* 0x000fce0000000000 */
[----:B-12---:R-:W-:Y:S05]  /*71d0*/  CALL.ABS.NOINC R8 ;  /* 0x0000000008007343 */ /* 0x006fea0003c00000 */
.L_x_152:
        /* <DEDUP_REMOVED lines=10> */
.L_x_153:
[----:B------:R1:W2:Y:S01]  /*7280*/  LDC.64 R8, c[0x4][R17] ;  /* 0x0100000011087b82 */ /* 0x0002a20000000a00 */
[----:B------:R-:W3:Y:S01]  /*7290*/  LDCU.64 UR4, c[0x4][0xe0] ;  /* 0x01001c00ff0477ac */ /* 0x000ee20008000a00 */
[----:B------:R-:W-:Y:S01]  /*72a0*/  CS2R R6, SRZ ;  /* 0x0000000000067805 */ /* 0x000fe2000001ff00 */
[----:B---3--:R-:W-:Y:S01]  /*72b0*/  IMAD.U32 R4, RZ, RZ, UR4 ;  /* 0x00000004ff047e24 */ /* 0x008fe2000f8e00ff */
[----:B------:R-:W-:-:S04]  /*72c0*/  MOV R5, UR5 ;  /* 0x0000000500057c02 */ /* 0x000fc80008000f00 */
[----:B------:R-:W-:-:S07]  /*72d0*/  LEPC R20, `(.L_x_154) ;  /* 0x000000001014794e */ /* 0x000fce0000000000 */
[----:B-12---:R-:W-:Y:S05]  /*72e0*/  CALL.ABS.NOINC R8 ;  /* 0x0000000008007343 */ /* 0x006fea0003c00000 */
.L_x_154:
[----:B------:R-:W-:Y:S01]  /*72f0*/  HFMA2 R0, -RZ, RZ, 0, 2 ;  /* 0x00004000ff007431 */ /* 0x000fe200000001ff */
        /* <DEDUP_REMOVED lines=9> */
.L_x_155:
        /* <DEDUP_REMOVED lines=10> */
.L_x_156:
        /* <DEDUP_REMOVED lines=10> */
.L_x_157:
        /* <DEDUP_REMOVED lines=10> */
.L_x_98:
[----:B------:R-:W-:Y:S05]  /*7570*/  BSYNC.RECONVERGENT B6 ;  /* 0x0000000000067941 */ /* 0x000fea0003800200 */
.L_x_97:
[----:B-1----:R-:W1:Y:S01]  /*7580*/  S2R R3, SR_TID.X ;  /* 0x0000000000037919 */ /* 0x002e620000002100 */
[----:B------:R-:W-:Y:S01]  /*7590*/  MOV R7, 0x400 ;  /* 0x0000040000077802 */ /* 0x000fe20000000f00 */
[----:B------:R-:W2:Y:S01]  /*75a0*/  LDCU.64 UR4, c[0x0][0x880] ;  /* 0x00011000ff0477ac */ /* 0x000ea20008000a00 */
[----:B------:R-:W3:Y:S01]  /*75b0*/  S2R R0, SR_CgaCtaId ;  /* 0x0000000000007919 */ /* 0x000ee20000008800 */
[----:B------:R-:W4:Y:S01]  /*75c0*/  S2R R5, SR_SWINHI ;  /* 0x0000000000057919 */ /* 0x000f220000002f00 */
[----:B--2---:R-:W-:-:S04]  /*75d0*/  ISETP.NE.U32.AND P5, PT, RZ, UR4, PT ;  /* 0x00000004ff007c0c */ /* 0x004fc8000bfa5070 */
[----:B------:R-:W-:Y:S01]  /*75e0*/  ISETP.NE.AND.EX P5, PT, RZ, UR5, PT, P5 ;  /* 0x00000005ff007c0c */ /* 0x000fe2000bfa5350 */
[----:B-1----:R-:W-:Y:S01]  /*75f0*/  IMAD.SHL.U32 R42, R3, 0x2, RZ ;  /* 0x00000002032a7824 */ /* 0x002fe200078e00ff */
[----:B---3--:R-:W-:-:S04]  /*7600*/  LEA R0, R0, R7, 0x18 ;  /* 0x0000000700007211 */ /* 0x008fc800078ec0ff */
[----:B------:R-:W-:Y:S02]  /*7610*/  LOP3.LUT R42, R42, 0xfe, RZ, 0xc0, !PT ;  /* 0x000000fe2a2a7812 */ /* 0x000fe400078ec0ff */
[----:B------:R-:W-:Y:S02]  /*7620*/  MOV R6, R0 ;  /* 0x0000000000067202 */ /* 0x000fe40000000f00 */
[----:B----4-:R-:W-:-:S03]  /*7630*/  MOV R7, R5 ;  /* 0x0000000500077202 */ /* 0x010fc60000000f00 */
[----:B------:R-:W-:-:S04]  /*7640*/  IMAD.WIDE.U32 R42, R42, 0x2, R6 ;  /* 0x000000022a2a7825 */ /* 0x000fc800078e0006 */
[C---:B------:R-:W-:Y:S01]  /*7650*/  VIADD R5, R42.reuse, 0x28000 ;  /* 0x000280002a057836 */ /* 0x040fe20000000000 */
[C---:B------:R-:W-:Y:S02]  /*7660*/  IADD3 R9, P1, PT, R42.reuse, 0x28800, RZ ;  /* 0x000288002a097810 */ /* 0x040fe40007f3e0ff */
[C---:B------:R-:W-:Y:S02]  /*7670*/  IADD3 R7, P2, PT, R42.reuse, 0x28a00, RZ ;  /* 0x00028a002a077810 */ /* 0x040fe40007f5e0ff */
[C---:B------:R-:W-:Y:S01]  /*7680*/  IADD3 RZ, P3, PT, R42.reuse, 0x28000, RZ ;  /* 0x000280002aff7810 */ /* 0x040fe20007f7e0ff */
[--C-:B------:R-:W-:Y:S01]  /*7690*/  IMAD.X R79, RZ, RZ, R43.reuse, P1 ;  /* 0x000000ffff4f7224 */ /* 0x100fe200008e062b */
[----:B------:R-:W-:Y:S01]  /*76a0*/  IADD3 R11, P0, PT, R42, 0x28200, RZ ;  /* 0x000282002a0b7810 */ /* 0x000fe20007f1e0ff */
[--C-:B------:R-:W-:Y:S02]  /*76b0*/  IMAD.X R77, RZ, RZ, R43.reuse, P2 ;  /* 0x000000ffff4d7224 */ /* 0x100fe400010e062b */
[----:B------:R-:W-:Y:S01]  /*76c0*/  IMAD.X R89, RZ, RZ, R43, P3 ;  /* 0x000000ffff597224 */ /* 0x000fe200018e062b */
[----:B------:R-:W-:Y:S01]  /*76d0*/  SHF.R.U64 R6, R9, 0x3, R79 ;  /* 0x0000000309067819 */ /* 0x000fe2000000124f */
[----:B------:R-:W-:Y:S01]  /*76e0*/  IMAD.X R87, RZ, RZ, R43, P0 ;  /* 0x000000ffff577224 */ /* 0x000fe200000e062b */
[----:B------:R-:W-:-:S02]  /*76f0*/  SHF.R.U64 R4, R7, 0x3, R77 ;  /* 0x0000000307047819 */ /* 0x000fc4000000124d */
[----:B------:R-:W-:Y:S02]  /*7700*/  LOP3.LUT R78, R9, 0x70, R6, 0x78, !PT ;  /* 0x00000070094e7812 */ /* 0x000fe400078e7806 */
[----:B------:R-:W-:Y:S02]  /*7710*/  LOP3.LUT R76, R7, 0x70, R4, 0x78, !PT ;  /* 0x00000070074c7812 */ /* 0x000fe400078e7804 */
[C---:B------:R-:W-:Y:S02]  /*7720*/  IADD3 R9, P1, PT, R42.reuse, 0x29200, RZ ;  /* 0x000292002a097810 */ /* 0x040fe40007f3e0ff */
[----:B------:R-:W-:Y:S02]  /*7730*/  SHF.R.U64 R10, R5, 0x3, R89 ;  /* 0x00000003050a7819 */ /* 0x000fe40000001259 */
[----:B------:R-:W-:Y:S01]  /*7740*/  IADD3 R7, P2, PT, R42, 0x29800, RZ ;  /* 0x000298002a077810 */ /* 0x000fe20007f5e0ff */
[----:B------:R-:W-:Y:S01]  /*7750*/  IMAD.X R65, RZ, RZ, R43, P1 ;  /* 0x000000ffff417224 */ /* 0x000fe200008e062b */
[----:B------:R-:W-:-:S02]  /*7760*/  SHF.R.U64 R8, R11, 0x3, R87 ;  /* 0x000000030b087819 */ /* 0x000fc40000001257 */
[----:B------:R-:W-:Y:S01]  /*7770*/  LOP3.LUT R88, R5, 0x70, R10, 0x78, !PT ;  /* 0x0000007005587812 */ /* 0x000fe200078e780a */
[--C-:B------:R-:W-:Y:S01]  /*7780*/  IMAD.X R63, RZ, RZ, R43.reuse, P2 ;  /* 0x000000ffff3f7224 */ /* 0x100fe200010e062b */
[C---:B------:R-:W-:Y:S02]  /*7790*/  IADD3 R5, P3, PT, R42.reuse, 0x29a00, RZ ;  /* 0x00029a002a057810 */ /* 0x040fe40007f7e0ff */
[----:B------:R-:W-:Y:S01]  /*77a0*/  LOP3.LUT R86, R11, 0x70, R8, 0x78, !PT ;  /* 0x000000700b567812 */ /* 0x000fe200078e7808 */
[----:B------:R1:W-:Y:S01]  /*77b0*/  ST.E desc[UR44][R88.64], RZ ;  /* 0x000000ff58007985 */ /* 0x0003e2000c10192c */
[----:B------:R-:W-:Y:S01]  /*77c0*/  IADD3 R11, P0, PT, R42, 0x29000, RZ ;  /* 0x000290002a0b7810 */ /* 0x000fe20007f1e0ff */
[----:B------:R-:W-:Y:S01]  /*77d0*/  IMAD.X R61, RZ, RZ, R43, P3 ;  /* 0x000000ffff3d7224 */ /* 0x000fe200018e062b */
[----:B------:R-:W-:Y:S01]  /*77e0*/  SHF.R.U64 R8, R9, 0x3, R65 ;  /* 0x0000000309087819 */ /* 0x000fe20000001241 */
[----:B------:R2:W-:Y:S01]  /*77f0*/  ST.E desc[UR44][R86.64], RZ ;  /* 0x000000ff56007985 */ /* 0x0005e2000c10192c */
[----:B------:R-:W-:Y:S01]  /*7800*/  SHF.R.U64 R6, R7, 0x3, R63 ;  /* 0x0000000307067819 */ /* 0x000fe2000000123f */
[----:B------:R-:W-:Y:S01]  /*7810*/  IMAD.X R75, RZ, RZ, R43, P0 ;  /* 0x000000ffff4b7224 */ /* 0x000fe200000e062b */
[----:B------:R-:W-:Y:S01]  /*7820*/  LOP3.LUT R64, R9, 0x70, R8, 0x78, !PT ;  /* 0x0000007009407812 */ /* 0x000fe200078e7808 */
[----:B------:R-:W-:Y:S01]  /*7830*/  ST.E desc[UR44][R78.64], RZ ;  /* 0x000000ff4e007985 */ /* 0x000fe2000c10192c */
[----:B------:R-:W-:-:S02]  /*7840*/  LOP3.LUT R62, R7, 0x70, R6, 0x78, !PT ;  /* 0x00000070073e7812 */ /* 0x000fc400078e7806 */
[C---:B------:R-:W-:Y:S01]  /*7850*/  IADD3 R9, P1, PT, R42.reuse, 0x2a200, RZ ;  /* 0x0002a2002a097810 */ /* 0x040fe20007f3e0ff */
[----:B------:R3:W-:Y:S01]  /*7860*/  ST.E desc[UR44][R76.64], RZ ;  /* 0x000000ff4c007985 */ /* 0x0007e2000c10192c */
[----:B------:R-:W-:Y:S02]  /*7870*/  SHF.R.U64 R4, R5, 0x3, R61 ;  /* 0x0000000305047819 */ /* 0x000fe4000000123d */
[C---:B------:R-:W-:Y:S01]  /*7880*/  IADD3 R7, P2, PT, R42.reuse, 0x2a800, RZ ;  /* 0x0002a8002a077810 */ /* 0x040fe20007f5e0ff */
[----:B------:R-:W-:Y:S01]  /*7890*/  IMAD.X R53, RZ, RZ, R43, P1 ;  /* 0x000000ffff357224 */ /* 0x000fe200008e062b */
[----:B------:R-:W-:Y:S02]  /*78a0*/  SHF.R.U64 R10, R11, 0x3, R75 ;  /* 0x000000030b0a7819 */ /* 0x000fe4000000124b */
[----:B------:R-:W-:Y:S01]  /*78b0*/  LOP3.LUT R60, R5, 0x70, R4, 0x78, !PT ;  /* 0x00000070053c7812 */ /* 0x000fe200078e7804 */
[----:B------:R-:W-:Y:S01]  /*78c0*/  IMAD.X R51, RZ, RZ, R43, P2 ;  /* 0x000000ffff337224 */ /* 0x000fe200010e062b */
[----:B------:R-:W-:-:S02]  /*78d0*/  IADD3 R5, P3, PT, R42, 0x2aa00, RZ ;  /* 0x0002aa002a057810 */ /* 0x000fc40007f7e0ff */
[----:B------:R-:W-:Y:S02]  /*78e0*/  LOP3.LUT R74, R11, 0x70, R10, 0x78, !PT ;  /* 0x000000700b4a7812 */ /* 0x000fe400078e780a */
[----:B------:R-:W-:Y:S01]  /*78f0*/  IADD3 R11, P0, PT, R42, 0x2a000, RZ ;  /* 0x0002a0002a0b7810 */ /* 0x000fe20007f1e0ff */
[----:B------:R-:W-:Y:S01]  /*7900*/  IMAD.X R49, RZ, RZ, R43, P3 ;  /* 0x000000ffff317224 */ /* 0x000fe200018e062b */
[----:B------:R-:W-:Y:S01]  /*7910*/  SHF.R.U64 R8, R9, 0x3, R53 ;  /* 0x0000000309087819 */ /* 0x000fe20000001235 */
[----:B------:R4:W-:Y:S01]  /*7920*/  ST.E desc[UR44][R74.64], RZ ;  /* 0x000000ff4a007985 */ /* 0x0009e2000c10192c */
[----:B------:R-:W-:Y:S01]  /*7930*/  SHF.R.U64 R6, R7, 0x3, R51 ;  /* 0x0000000307067819 */ /* 0x000fe20000001233 */
[----:B------:R-:W-:Y:S01]  /*7940*/  IMAD.X R55, RZ, RZ, R43, P0 ;  /* 0x000000ffff377224 */ /* 0x000fe200000e062b */
[----:B------:R-:W-:Y:S01]  /*7950*/  LOP3.LUT R52, R9, 0x70, R8, 0x78, !PT ;  /* 0x0000007009347812 */ /* 0x000fe200078e7808 */
[----:B------:R5:W-:Y:S01]  /*7960*/  ST.E desc[UR44][R64.64], RZ ;  /* 0x000000ff40007985 */ /* 0x000be2000c10192c */
[----:B------:R-:W-:-:S02]  /*7970*/  LOP3.LUT R50, R7, 0x70, R6, 0x78, !PT ;  /* 0x0000007007327812 */ /* 0x000fc400078e7806 */
[C---:B------:R-:W-:Y:S01]  /*7980*/  IADD3 R9, P1, PT, R42.reuse, 0x2b200, RZ ;  /* 0x0002b2002a097810 */ /* 0x040fe20007f3e0ff */
[----:B------:R-:W-:Y:S01]  /*7990*/  ST.E desc[UR44][R62.64], RZ ;  /* 0x000000ff3e007985 */ /* 0x000fe2000c10192c */
[----:B------:R-:W-:Y:S02]  /*79a0*/  SHF.R.U64 R4, R5, 0x3, R49 ;  /* 0x0000000305047819 */ /* 0x000fe40000001231 */
[C---:B------:R-:W-:Y:S01]  /*79b0*/  IADD3 R7, P2, PT, R42.reuse, 0x2b800, RZ ;  /* 0x0002b8002a077810 */ /* 0x040fe20007f5e0ff */
[----:B------:R-:W-:Y:S01]  /*79c0*/  IMAD.X R45, RZ, RZ, R43, P1 ;  /* 0x000000ffff2d7224 */ /* 0x000fe200008e062b */
[----:B------:R-:W-:Y:S01]  /*79d0*/  SHF.R.U64 R10, R11, 0x3, R55 ;  /* 0x000000030b0a7819 */ /* 0x000fe20000001237 */
[----:B------:R5:W-:Y:S01]  /*79e0*/  ST.E desc[UR44][R60.64], RZ ;  /* 0x000000ff3c007985 */ /* 0x000be2000c10192c */
        /* <DEDUP_REMOVED lines=19> */
[----:B------:R-:W-:Y:S01]  /*7b20*/  ST.E desc[UR44][R48.64], RZ ;  /* 0x000000ff30007985 */ /* 0x000fe2000c10192c */
        /* <DEDUP_REMOVED lines=73> */
[----:B------:R-:W-:Y:S01]  /*7fc0*/  IADD3 R8, P0, PT, R42, 0x28400, RZ ;  /* 0x000284002a087810 */ /* 0x000fe20007f1e0ff */
[----:B------:R5:W-:Y:S01]  /*7fd0*/  ST.E desc[UR44][R14.64], RZ ;  /* 0x000000ff0e007985 */ /* 0x000be2000c10192c */
[----:B------:R-:W-:Y:S02]  /*7fe0*/  SHF.R.U64 R5, R4, 0x3, R67 ;  /* 0x0000000304057819 */ /* 0x000fe40000001243 */
[----:B------:R-:W-:Y:S01]  /*7ff0*/  IADD3 R6, P1, PT, R42, 0x28600, RZ ;  /* 0x000286002a067810 */ /* 0x000fe20007f3e0ff */
[----:B------:R-:W-:Y:S01]  /*8000*/  IMAD.X R85, RZ, RZ, R43, P0 ;  /* 0x000000ffff557224 */ /* 0x000fe200000e062b */
[----:B------:R-:W-:Y:S01]  /*8010*/  LOP3.LUT R66, R4, 0x70, R5, 0x78, !PT ;  /* 0x0000007004427812 */ /* 0x000fe200078e7805 */
[----:B------:R5:W-:Y:S01]  /*8020*/  ST.E desc[UR44][R12.64], RZ ;  /* 0x000000ff0c007985 */ /* 0x000be2000c10192c */
[----:B------:R-:W-:Y:S01]  /*8030*/  IADD3 R5, P0, PT, R42, 0x28c00, RZ ;  /* 0x00028c002a057810 */ /* 0x000fe20007f1e0ff */
[----:B------:R-:W-:Y:S01]  /*8040*/  IMAD.X R83, RZ, RZ, R43, P1 ;  /* 0x000000ffff537224 */ /* 0x000fe200008e062b */
[----:B------:R-:W-:-:S02]  /*8050*/  SHF.R.U64 R11, R10, 0x3, R73 ;  /* 0x000000030a0b7819 */ /* 0x000fc40000001249 */
[----:B------:R-:W-:Y:S01]  /*8060*/  IADD3 R4, P1, PT, R42, 0x28e00, RZ ;  /* 0x00028e002a047810 */ /* 0x000fe20007f3e0ff */
[----:B------:R-:W-:Y:S01]  /*8070*/  IMAD.X R81, RZ, RZ, R43, P0 ;  /* 0x000000ffff517224 */ /* 0x000fe200000e062b */
[----:B------:R-:W-:Y:S02]  /*8080*/  SHF.R.U64 R7, R6, 0x3, R83 ;  /* 0x0000000306077819 */ /* 0x000fe40000001253 */
[----:B------:R-:W-:Y:S02]  /*8090*/  SHF.R.U64 R9, R8, 0x3, R85 ;  /* 0x0000000308097819 */ /* 0x000fe40000001255 */
[----:B------:R-:W-:Y:S02]  /*80a0*/  LOP3.LUT R82, R6, 0x70, R7, 0x78, !PT ;  /* 0x0000007006527812 */ /* 0x000fe400078e7807 */
[----:B------:R-:W-:Y:S01]  /*80b0*/  LOP3.LUT R72, R10, 0x70, R11, 0x78, !PT ;  /* 0x000000700a487812 */ /* 0x000fe200078e780b */
[----:B------:R-:W-:Y:S01]  /*80c0*/  IMAD.X R11, RZ, RZ, R43, P1 ;  /* 0x000000ffff0b7224 */ /* 0x000fe200008e062b */
[----:B------:R-:W-:-:S02]  /*80d0*/  SHF.R.U64 R6, R5, 0x3, R81 ;  /* 0x0000000305067819 */ /* 0x000fc40000001251 */
[----:B------:R-:W-:Y:S01]  /*80e0*/  LOP3.LUT R84, R8, 0x70, R9, 0x78, !PT ;  /* 0x0000007008547812 */ /* 0x000fe200078e7809 */
[----:B------:R5:W-:Y:S01]  /*80f0*/  ST.E desc[UR44][R72.64], RZ ;  /* 0x000000ff48007985 */ /* 0x000be2000c10192c */
[----:B------:R-:W-:Y:S02]  /*8100*/  LOP3.LUT R80, R5, 0x70, R6, 0x78, !PT ;  /* 0x0000007005507812 */ /* 0x000fe400078e7806 */
[C---:B------:R-:W-:Y:S01]  /*8110*/  IADD3 R8, P0, PT, R42.reuse, 0x29400, RZ ;  /* 0x000294002a087810 */ /* 0x040fe20007f1e0ff */
[----:B------:R5:W-:Y:S01]  /*8120*/  ST.E desc[UR44][R70.64], RZ ;  /* 0x000000ff46007985 */ /* 0x000be2000c10192c */
[----:B------:R-:W-:Y:S02]  /*8130*/  IADD3 R6, P1, PT, R42, 0x29600, RZ ;  /* 0x000296002a067810 */ /* 0x000fe40007f3e0ff */
[----:B------:R-:W-:Y:S01]  /*8140*/  SHF.R.U64 R7, R4, 0x3, R11 ;  /* 0x0000000304077819 */ /* 0x000fe2000000120b */
[--C-:B-1----:R-:W-:Y:S01]  /*8150*/  IMAD.X R89, RZ, RZ, R43.reuse, P0 ;  /* 0x000000ffff597224 */ /* 0x102fe200000e062b */
[----:B------:R-:W-:Y:S01]  /*8160*/  IADD3 R5, P0, PT, R42, 0x29c00, RZ ;  /* 0x00029c002a057810 */ /* 0x000fe20007f1e0ff */
[----:B--2---:R-:W-:Y:S01]  /*8170*/  IMAD.X R87, RZ, RZ, R43, P1 ;  /* 0x000000ffff577224 */ /* 0x004fe200008e062b */
[----:B------:R-:W-:Y:S01]  /*8180*/  LOP3.LUT R10, R4, 0x70, R7, 0x78, !PT ;  /* 0x00000070040a7812 */ /* 0x000fe200078e7807 */
[----:B------:R1:W-:Y:S01]  /*8190*/  ST.E desc[UR44][R68.64], RZ ;  /* 0x000000ff44007985 */ /* 0x0003e2000c10192c */
[----:B------:R-:W-:Y:S01]  /*81a0*/  IADD3 R4, P1, PT, R42, 0x29e00, RZ ;  /* 0x00029e002a047810 */ /* 0x000fe20007f3e0ff */
[----:B---3--:R-:W-:Y:S01]  /*81b0*/  IMAD.X R77, RZ, RZ, R43, P0 ;  /* 0x000000ffff4d7224 */ /* 0x008fe200000e062b */
[----:B------:R-:W-:Y:S01]  /*81c0*/  SHF.R.U64 R7, R6, 0x3, R87 ;  /* 0x0000000306077819 */ /* 0x000fe20000001257 */
[----:B------:R1:W-:Y:S01]  /*81d0*/  ST.E desc[UR44][R66.64], RZ ;  /* 0x000000ff42007985 */ /* 0x0003e2000c10192c */
[----:B------:R-:W-:Y:S01]  /*81e0*/  SHF.R.U64 R9, R8, 0x3, R89 ;  /* 0x0000000308097819 */ /* 0x000fe20000001259 */
[----:B----4-:R-:W-:Y:S01]  /*81f0*/  IMAD.X R75, RZ, RZ, R43, P1 ;  /* 0x000000ffff4b7224 */ /* 0x010fe200008e062b */
[----:B------:R-:W-:Y:S01]  /*8200*/  LOP3.LUT R86, R6, 0x70, R7, 0x78, !PT ;  /* 0x0000007006567812 */ /* 0x000fe200078e7807 */
[----:B------:R1:W-:Y:S01]  /*8210*/  ST.E desc[UR44][R84.64], RZ ;  /* 0x000000ff54007985 */ /* 0x0003e2000c10192c */
[----:B------:R-:W-:-:S02]  /*8220*/  SHF.R.U64 R6, R5, 0x3, R77 ;  /* 0x0000000305067819 */ /* 0x000fc4000000124d */
[C---:B------:R-:W-:Y:S01]  /*8230*/  SHF.R.U64 R7, R4.reuse, 0x3, R75 ;  /* 0x0000000304077819 */ /* 0x040fe2000000124b */
[----:B------:R1:W-:Y:S01]  /*8240*/  ST.E desc[UR44][R82.64], RZ ;  /* 0x000000ff52007985 */ /* 0x0003e2000c10192c */
[----:B------:R-:W-:Y:S02]  /*8250*/  LOP3.LUT R76, R5, 0x70, R6, 0x78, !PT ;  /* 0x00000070054c7812 */ /* 0x000fe400078e7806 */
[----:B------:R-:W-:Y:S01]  /*8260*/  LOP3.LUT R74, R4, 0x70, R7, 0x78, !PT ;  /* 0x00000070044a7812 */ /* 0x000fe200078e7807 */
[----:B------:R1:W-:Y:S01]  /*8270*/  ST.E desc[UR44][R80.64], RZ ;  /* 0x000000ff50007985 */ /* 0x0003e2000c10192c */
[C---:B------:R-:W-:Y:S02]  /*8280*/  IADD3 R5, P0, PT, R42.reuse, 0x2a400, RZ ;  /* 0x0002a4002a057810 */ /* 0x040fe40007f1e0ff */
[----:B------:R-:W-:Y:S01]  /*8290*/  IADD3 R4, P1, PT, R42, 0x2a600, RZ ;  /* 0x0002a6002a047810 */ /* 0x000fe20007f3e0ff */
[----:B------:R1:W-:Y:S01]  /*82a0*/  ST.E desc[UR44][R10.64], RZ ;  /* 0x000000ff0a007985 */ /* 0x0003e2000c10192c */
[----:B------:R-:W-:Y:S01]  /*82b0*/  LOP3.LUT R88, R8, 0x70, R9, 0x78, !PT ;  /* 0x0000007008587812 */ /* 0x000fe200078e7809 */
[--C-:B------:R-:W-:Y:S01]  /*82c0*/  IMAD.X R79, RZ, RZ, R43.reuse, P0 ;  /* 0x000000ffff4f7224 */ /* 0x100fe200000e062b */
[C---:B------:R-:W-:Y:S01]  /*82d0*/  IADD3 R7, P0, PT, R42.reuse, 0x2ac00, RZ ;  /* 0x0002ac002a077810 */ /* 0x040fe20007f1e0ff */
[----:B-----5:R-:W-:Y:S01]  /*82e0*/  IMAD.X R65, RZ, RZ, R43, P1 ;  /* 0x000000ffff417224 */ /* 0x020fe200008e062b */
[----:B------:R-:W-:Y:S01]  /*82f0*/  IADD3 R6, P1, PT, R42, 0x2ae00, RZ ;  /* 0x0002ae002a067810 */ /* 0x000fe20007f3e0ff */
[----:B------:R1:W-:Y:S01]  /*8300*/  ST.E desc[UR44][R88.64], RZ ;  /* 0x000000ff58007985 */ /* 0x0003e2000c10192c */
[C---:B------:R-:W-:Y:S01]  /*8310*/  SHF.R.U64 R8, R5.reuse, 0x3, R79 ;  /* 0x0000000305087819 */ /* 0x040fe2000000124f */
[----:B------:R-:W-:Y:S01]  /*8320*/  IMAD.X R61, RZ, RZ, R43, P0 ;  /* 0x000000ffff3d7224 */ /* 0x000fe200000e062b */
[C---:B------:R-:W-:Y:S01]  /*8330*/  SHF.R.U64 R9, R4.reuse, 0x3, R65 ;  /* 0x0000000304097819 */ /* 0x040fe20000001241 */
[----:B------:R-:W-:Y:S01]  /*8340*/  IMAD.X R55, RZ, RZ, R43, P1 ;  /* 0x000000ffff377224 */ /* 0x000fe200008e062b */
[----:B------:R-:W-:Y:S01]  /*8350*/  LOP3.LUT R78, R5, 0x70, R8, 0x78, !PT ;  /* 0x00000070054e7812 */ /* 0x000fe200078e7808 */
[----:B------:R1:W-:Y:S01]  /*8360*/  ST.E desc[UR44][R86.64], RZ ;  /* 0x000000ff56007985 */ /* 0x0003e2000c10192c */
[----:B------:R-:W-:-:S02]  /*8370*/  LOP3.LUT R64, R4, 0x70, R9, 0x78, !PT ;  /* 0x0000007004407812 */ /* 0x000fc400078e7809 */
[C---:B------:R-:W-:Y:S01]  /*8380*/  SHF.R.U64 R4, R7.reuse, 0x3, R61 ;  /* 0x0000000307047819 */ /* 0x040fe2000000123d */
[----:B------:R1:W-:Y:S01]  /*8390*/  ST.E desc[UR44][R76.64], RZ ;  /* 0x000000ff4c007985 */ /* 0x0003e2000c10192c */
[C---:B------:R-:W-:Y:S02]  /*83a0*/  SHF.R.U64 R5, R6.reuse, 0x3, R55 ;  /* 0x0000000306057819 */ /* 0x040fe40000001237 */
[----:B------:R-:W-:Y:S01]  /*83b0*/  LOP3.LUT R60, R7, 0x70, R4, 0x78, !PT ;  /* 0x00000070073c7812 */ /* 0x000fe200078e7804 */
[----:B------:R1:W-:Y:S01]  /*83c0*/  ST.E desc[UR44][R74.64], RZ ;  /* 0x000000ff4a007985 */ /* 0x0003e2000c10192c */
[----:B------:R-:W-:Y:S02]  /*83d0*/  LOP3.LUT R54, R6, 0x70, R5, 0x78, !PT ;  /* 0x0000007006367812 */ /* 0x000fe400078e7805 */
[C---:B------:R-:W-:Y:S01]  /*83e0*/  IADD3 R4, P1, PT, R42.reuse, 0x2b600, RZ ;  /* 0x0002b6002a047810 */ /* 0x040fe20007f3e0ff */
[----:B------:R1:W-:Y:S01]  /*83f0*/  ST.E desc[UR44][R78.64], RZ ;  /* 0x000000ff4e007985 */ /* 0x0003e2000c10192c */
[----:B------:R-:W-:-:S03]  /*8400*/  IADD3 R5, P0, PT, R42, 0x2b400, RZ ;  /* 0x0002b4002a057810 */ /* 0x000fc60007f1e0ff */
[--C-:B------:R-:W-:Y:S01]  /*8410*/  IMAD.X R53, RZ, RZ, R43.reuse, P1 ;  /* 0x000000ffff357224 */ /* 0x100fe200008e062b */
[C---:B------:R-:W-:Y:S01]  /*8420*/  IADD3 R6, P1, PT, R42.reuse, 0x2be00, RZ ;  /* 0x0002be002a067810 */ /* 0x040fe20007f3e0ff */
[----:B------:R-:W-:Y:S01]  /*8430*/  IMAD.X R63, RZ, RZ, R43, P0 ;  /* 0x000000ffff3f7224 */ /* 0x000fe200000e062b */
        /* <DEDUP_REMOVED lines=48> */
[----:B------:R-:W-:Y:S02]  /*8740*/  LOP3.LUT R34, R4, 0x70, R9, 0x78, !PT ;  /* 0x0000007004227812 */ /* 0x000fe400078e7809 */
[----:B------:R-:W-:-:S02]  /*8750*/  LOP3.LUT R40, R5, 0x70, R8, 0x78, !PT ;  /* 0x0000007005287812 */ /* 0x000fc400078e7808 */
[C---:B------:R-:W-:Y:S02]  /*8760*/  SHF.R.U64 R5, R6.reuse, 0x3, R29 ;  /* 0x0000000306057819 */ /* 0x040fe4000000121d */
[C---:B------:R-:W-:Y:S01]  /*8770*/  SHF.R.U64 R4, R7.reuse, 0x3, R31 ;  /* 0x0000000307047819 */ /* 0x040fe2000000121f */
[----:B------:R1:W-:Y:S01]  /*8780*/  ST.E desc[UR44][R40.64], RZ ;  /* 0x000000ff28007985 */ /* 0x0003e2000c10192c */
[----:B------:R-:W-:Y:S02]  /*8790*/  LOP3.LUT R28, R6, 0x70, R5, 0x78, !PT ;  /* 0x00000070061c7812 */ /* 0x000fe400078e7805 */
[----:B------:R-:W-:Y:S01]  /*87a0*/  LOP3.LUT R30, R7, 0x70, R4, 0x78, !PT ;  /* 0x00000070071e7812 */ /* 0x000fe200078e7804 */
[----:B------:R1:W-:Y:S01]  /*87b0*/  ST.E desc[UR44][R34.64], RZ ;  /* 0x000000ff22007985 */ /* 0x0003e2000c10192c */
[C---:B------:R-:W-:Y:S02]  /*87c0*/  IADD3 R5, P0, PT, R42.reuse, 0x2e400, RZ ;  /* 0x0002e4002a057810 */ /* 0x040fe40007f1e0ff */
[C---:B------:R-:W-:Y:S01]  /*87d0*/  IADD3 R4, P1, PT, R42.reuse, 0x2e600, RZ ;  /* 0x0002e6002a047810 */ /* 0x040fe20007f3e0ff */
[----:B------:R1:W-:Y:S02]  /*87e0*/  ST.E desc[UR44][R30.64], RZ ;  /* 0x000000ff1e007985 */ /* 0x0003e4000c10192c */
[--C-:B------:R-:W-:Y:S01]  /*87f0*/  IMAD.X R33, RZ, RZ, R43.reuse, P0 ;  /* 0x000000ffff217224 */ /* 0x100fe200000e062b */
[C---:B------:R-:W-:Y:S01]  /*8800*/  IADD3 R7, P0, PT, R42.reuse, 0x2ec00, RZ ;  /* 0x0002ec002a077810 */ /* 0x040fe20007f1e0ff */
[----:B------:R-:W-:Y:S01]  /*8810*/  IMAD.X R27, RZ, RZ, R43, P1 ;  /* 0x000000ffff1b7224 */ /* 0x000fe200008e062b */
[----:B------:R-:W-:Y:S01]  /*8820*/  IADD3 R6, P1, PT, R42, 0x2ee00, RZ ;  /* 0x0002ee002a067810 */ /* 0x000fe20007f3e0ff */
[----:B------:R1:W-:Y:S01]  /*8830*/  ST.E desc[UR44][R28.64], RZ ;  /* 0x000000ff1c007985 */ /* 0x0003e2000c10192c */
[C---:B------:R-:W-:Y:S01]  /*8840*/  SHF.R.U64 R8, R5.reuse, 0x3, R33 ;  /* 0x0000000305087819 */ /* 0x040fe20000001221 */
[----:B------:R-:W-:Y:S01]  /*8850*/  IMAD.X R21, RZ, RZ, R43, P0 ;  /* 0x000000ffff157224 */ /* 0x000fe200000e062b */
[----:B------:R-:W-:Y:S01]  /*8860*/  SHF.R.U64 R9, R4, 0x3, R27 ;  /* 0x0000000304097819 */ /* 0x000fe2000000121b */
[----:B------:R-:W-:Y:S01]  /*8870*/  IMAD.X R19, RZ, RZ, R43, P1 ;  /* 0x000000ffff137224 */ /* 0x000fe200008e062b */
[----:B------:R-:W-:-:S02]  /*8880*/  LOP3.LUT R32, R5, 0x70, R8, 0x78, !PT ;  /* 0x0000007005207812 */ /* 0x000fc400078e7808 */
[----:B------:R-:W-:Y:S02]  /*8890*/  LOP3.LUT R26, R4, 0x70, R9, 0x78, !PT ;  /* 0x00000070041a7812 */ /* 0x000fe400078e7809 */
        /* <DEDUP_REMOVED lines=20> */
[C---:B------:R-:W-:Y:S01]  /*89e0*/  SHF.R.U64 R5, R8.reuse, 0x3, R15 ;  /* 0x0000000308057819 */ /* 0x040fe2000000120f */
[----:B------:R1:W-:Y:S01]  /*89f0*/  ST.E desc[UR44][R24.64], RZ ;  /* 0x000000ff18007985 */ /* 0x0003e2000c10192c */
[C---:B------:R-:W-:Y:S02]  /*8a00*/  SHF.R.U64 R4, R9.reuse, 0x3, R13 ;  /* 0x0000000309047819 */ /* 0x040fe4000000120d */
[----:B------:R-:W-:Y:S01]  /*8a10*/  LOP3.LUT R14, R8, 0x70, R5, 0x78, !PT ;  /* 0x00000070080e7812 */ /* 0x000fe200078e7805 */
[----:B------:R1:W-:Y:S01]  /*8a20*/  ST.E desc[UR44][R16.64], RZ ;  /* 0x000000ff10007985 */ /* 0x0003e2000c10192c */
[----:B------:R-:W-:-:S03]  /*8a30*/  LOP3.LUT R12, R9, 0x70, R4, 0x78, !PT ;  /* 0x00000070090c7812 */ /* 0x000fc600078e7804 */
[----:B------:R1:W-:Y:S04]  /*8a40*/  ST.E desc[UR44][R14.64], RZ ;  /* 0x000000ff0e007985 */ /* 0x0003e8000c10192c */
[----:B------:R1:W-:Y:S01]  /*8a50*/  ST.E desc[UR44][R12.64], RZ ;  /* 0x000000ff0c007985 */ /* 0x0003e2000c10192c */
[----:B------:R-:W-:Y:S05]  /*8a60*/  @!P5 BRA `(.L_x_158) ;  /* 0x0000000000ccd947 */ /* 0x000fea0003800000 */
[----:B------:R-:W2:Y:S01]  /*8a70*/  LDC R5, c[0x0][0x904] ;  /* 0x00024100ff057b82 */ /* 0x000ea20000000800 */
[----:B------:R-:W3:Y:S01]  /*8a80*/  LDCU.64 UR4, c[0x0][0x908] ;  /* 0x00012100ff0477ac */ /* 0x000ee20008000a00 */
[----:B------:R-:W-:Y:S01]  /*8a90*/  BSSY.RECONVERGENT B0, `(.L_x_158) ;  /* 0x0000030000007945 */ /* 0x000fe20003800200 */
[----:B---3--:R-:W-:Y:S01]  /*8aa0*/  IMAD.HI.U32 R4, R57, UR4, RZ ;  /* 0x0000000439047c27 */ /* 0x008fe2000f8e00ff */
[----:B------:R-:W3:Y:S01]  /*8ab0*/  LDCU UR4, c[0x0][0x380] ;  /* 0x00007000ff0477ac */ /* 0x000ee20008000800 */
[----:B--2---:R-:W-:-:S03]  /*8ac0*/  ISETP.NE.AND P0, PT, R5, 0x1, PT ;  /* 0x000000010500780c */ /* 0x004fc60003f05270 */
[----:B------:R-:W-:-:S04]  /*8ad0*/  SHF.R.U32.HI R4, RZ, UR5, R4 ;  /* 0x00000005ff047c19 */ /* 0x000fc80008011604 */
[----:B------:R-:W-:-:S05]  /*8ae0*/  SEL R4, R57, R4, !P0 ;  /* 0x0000000439047207 */ /* 0x000fca0004000000 */
[----:B------:R-:W-:-:S04]  /*8af0*/  IMAD.MOV R4, RZ, RZ, -R4 ;  /* 0x000000ffff047224 */ /* 0x000fc800078e0a04 */
[----:B------:R-:W-:Y:S01]  /*8b00*/  IMAD R5, R5, R4, R57 ;  /* 0x0000000405057224 */ /* 0x000fe200078e0239 */
[----:B------:R-:W-:-:S05]  /*8b10*/  LOP3.LUT R4, R3, 0x7f, RZ, 0xc0, !PT ;  /* 0x0000007f03047812 */ /* 0x000fca00078ec0ff */
[----:B------:R-:W-:-:S05]  /*8b20*/  IMAD R5, R5, 0x100, R4 ;  /* 0x0000010005057824 */ /* 0x000fca00078e0204 */
[----:B---3--:R-:W-:-:S13]  /*8b30*/  ISETP.GE.AND P0, PT, R5, UR4, PT ;  /* 0x0000000405007c0c */ /* 0x008fda000bf06270 */
[----:B------:R-:W-:Y:S05]  /*8b40*/  @P0 BRA `(.L_x_159) ;  /* 0x0000000000900947 */ /* 0x000fea0003800000 */
[----:B------:R-:W2:Y:S01]  /*8b50*/  LDC R7, c[0x0][0x38c] ;  /* 0x0000e300ff077b82 */ /* 0x000ea20000000800 */
[----:B------:R-:W-:Y:S01]  /*8b60*/  IMAD.MOV.U32 R8, RZ, RZ, RZ ;  /* 0x000000ffff087224 */ /* 0x000fe200078e00ff */
[----:B------:R-:W3:Y:S01]  /*8b70*/  LDCU UR6, c[0x0][0x890] ;  /* 0x00011200ff0677ac */ /* 0x000ee20008000800 */
[----:B------:R-:W4:Y:S01]  /*8b80*/  LDCU.64 UR4, c[0x0][0x888] ;  /* 0x00011100ff0477ac */ /* 0x000f220008000a00 */
[----:B---3--:R-:W-:Y:S01]  /*8b90*/  IMAD R5, R22, UR6, R5 ;  /* 0x0000000616057c24 */ /* 0x008fe2000f8e0205 */
[----:B--2---:R-:W-:-:S04]  /*8ba0*/  IABS R6, R7 ;  /* 0x0000000700067213 */ /* 0x004fc80000000000 */
[----:B-1----:R-:W1:Y:S08]  /*8bb0*/  I2F.RP R11, R6 ;  /* 0x00000006000b7306 */ /* 0x002e700000209400 */
[----:B-1----:R-:W1:Y:S02]  /*8bc0*/  MUFU.RCP R10, R11 ;  /* 0x0000000b000a7308 */ /* 0x002e640000001000 */
[----:B-1----:R-:W-:-:S06]  /*8bd0*/  IADD3 R10, PT, PT, R10, 0xffffffe, RZ ;  /* 0x0ffffffe0a0a7810 */ /* 0x002fcc0007ffe0ff */
[----:B------:R-:W1:Y:S02]  /*8be0*/  F2I.FTZ.U32.TRUNC.NTZ R9, R10 ;  /* 0x0000000a00097305 */ /* 0x000e64000021f000 */
[----:B-1----:R-:W-:Y:S01]  /*8bf0*/  IADD3 R3, PT, PT, RZ, -R9, RZ ;  /* 0x80000009ff037210 */ /* 0x002fe20007ffe0ff */
[----:B------:R-:W1:Y:S04]  /*8c00*/  LDC.64 R10, c[0x0][0x880] ;  /* 0x00022000ff0a7b82 */ /* 0x000e680000000a00 */
[----:B------:R-:W-:Y:S01]  /*8c10*/  IMAD R4, R3, R6, RZ ;  /* 0x0000000603047224 */ /* 0x000fe200078e02ff */
[----:B------:R-:W-:-:S03]  /*8c20*/  IABS R3, R2 ;  /* 0x0000000200037213 */ /* 0x000fc60000000000 */
[----:B------:R-:W-:Y:S01]  /*8c30*/  IMAD.HI.U32 R9, R9, R4, R8 ;  /* 0x0000000409097227 */ /* 0x000fe200078e0008 */
[----:B------:R-:W-:-:S05]  /*8c40*/  MOV R4, R3 ;  /* 0x0000000300047202 */ /* 0x000fca0000000f00 */
[----:B------:R-:W-:-:S04]  /*8c50*/  IMAD.HI.U32 R8, R9, R4, RZ ;  /* 0x0000000409087227 */ /* 0x000fc800078e00ff */
[----:B------:R-:W-:-:S04]  /*8c60*/  IMAD.MOV R3, RZ, RZ, -R8 ;  /* 0x000000ffff037224 */ /* 0x000fc800078e0a08 */
[----:B------:R-:W-:-:S05]  /*8c70*/  IMAD R3, R6, R3, R4 ;  /* 0x0000000306037224 */ /* 0x000fca00078e0204 */
[----:B------:R-:W-:-:S13]  /*8c80*/  ISETP.GT.U32.AND P1, PT, R6, R3, PT ;  /* 0x000000030600720c */ /* 0x000fda0003f24070 */
[-C--:B------:R-:W-:Y:S01]  /*8c90*/  @!P1 IADD3 R3, PT, PT, R3, -R6.reuse, RZ ;  /* 0x8000000603039210 */ /* 0x080fe20007ffe0ff */
[----:B------:R-:W-:Y:S01]  /*8ca0*/  @!P1 VIADD R8, R8, 0x1 ;  /* 0x0000000108089836 */ /* 0x000fe20000000000 */
[----:B------:R-:W-:Y:S02]  /*8cb0*/  ISETP.NE.AND P1, PT, R7, RZ, PT ;  /* 0x000000ff0700720c */ /* 0x000fe40003f25270 */
[----:B------:R-:W-:Y:S02]  /*8cc0*/  ISETP.GE.U32.AND P2, PT, R3, R6, PT ;  /* 0x000000060300720c */ /* 0x000fe40003f46070 */
[----:B------:R-:W-:-:S04]  /*8cd0*/  LOP3.LUT R3, R2, R7, RZ, 0x3c, !PT ;  /* 0x0000000702037212 */ /* 0x000fc800078e3cff */
[----:B------:R-:W-:-:S07]  /*8ce0*/  ISETP.GE.AND P0, PT, R3, RZ, PT ;  /* 0x000000ff0300720c */ /* 0x000fce0003f06270 */
[----:B------:R-:W-:-:S06]  /*8cf0*/  @P2 IADD3 R8, PT, PT, R8, 0x1, RZ ;  /* 0x0000000108082810 */ /* 0x000fcc0007ffe0ff */
[----:B------:R-:W-:Y:S01]  /*8d00*/  @!P0 IMAD.MOV R8, RZ, RZ, -R8 ;  /* 0x000000ffff088224 */ /* 0x000fe200078e0a08 */
[----:B------:R-:W-:-:S04]  /*8d10*/  @!P1 LOP3.LUT R8, RZ, R7, RZ, 0x33, !PT ;  /* 0x00000007ff089212 */ /* 0x000fc800078e33ff */
[C---:B------:R-:W-:Y:S01]  /*8d20*/  IADD3 R3, PT, PT, -R8.reuse, RZ, RZ ;  /* 0x000000ff08037210 */ /* 0x040fe20007ffe1ff */
[----:B----4-:R-:W-:-:S04]  /*8d30*/  IMAD R5, R8, UR5, R5 ;  /* 0x0000000508057c24 */ /* 0x010fc8000f8e0205 */
[----:B------:R-:W-:Y:S02]  /*8d40*/  IMAD R4, R7, R3, R2 ;  /* 0x0000000307047224 */ /* 0x000fe400078e0202 */
[----:B------:R-:W-:Y:S02]  /*8d50*/  IMAD.MOV.U32 R3, RZ, RZ, -0x800000 ;  /* 0xff800000ff037424 */ /* 0x000fe400078e00ff */
[----:B------:R-:W-:-:S04]  /*8d60*/  IMAD R5, R4, UR4, R5 ;  /* 0x0000000404057c24 */ /* 0x000fc8000f8e0205 */
[----:B-1----:R-:W-:-:S05]  /*8d70*/  IMAD.WIDE R10, R5, 0x4, R10 ;  /* 0x00000004050a7825 */ /* 0x002fca00078e020a */
[----:B------:R2:W-:Y:S02]  /*8d80*/  STG.E desc[UR44][R10.64], R3 ;  /* 0x000000030a007986 */ /* 0x0005e4000c10192c */
.L_x_159:
[----:B------:R-:W-:Y:S05]  /*8d90*/  BSYNC.RECONVERGENT B0 ;  /* 0x0000000000007941 */ /* 0x000fea0003800200 */
.L_x_158:
[----:B------:R-:W-:-:S09]  /*8da0*/  UISETP.NE.AND UP0, UPT, UR41, URZ, UPT ;  /* 0x000000ff2900728c */ /* 0x000fd2000bf05270 */
[----:B------:R-:W-:Y:S05]  /*8db0*/  BRA.U UP0, `(.L_x_160) ;  /* 0x0000000100047547 */ /* 0x000fea000b800000 */
[----:B------:R-:W-:Y:S05]  /*8dc0*/  BPT.TRAP 0x1 ;  /* 0x000000040000795c */ /* 0x000fea0000300000 */
.L_x_160:
[C---:B------:R-:W-:Y:S01]  /*8dd0*/  IADD3 R9, P0, PT, R42.reuse, 0x30000, RZ ;  /* 0x000300002a097810 */ /* 0x040fe20007f1e0ff */
[----:B------:R3:W-:Y:S01]  /*8de0*/  SYNCS.ARRIVE.TRANS64.A1T0 RZ, [R0+URZ+0x380b0], RZ ;  /* 0x0380b0ff00ff79a7 */ /* 0x0007e200081000ff */
[C---:B------:R-:W-:Y:S01]  /*8df0*/  IADD3 R7, P1, PT, R42.reuse, 0x30200, RZ ;  /* 0x000302002a077810 */ /* 0x040fe20007f3e0ff */
[----:B------:R-:W-:Y:S01]  /*8e00*/  STL.64 [R1+0x78], R56 ;  /* 0x0000783801007387 */ /* 0x000fe20000100a00 */
[C---:B------:R-:W-:Y:S01]  /*8e10*/  IADD3 R5, P2, PT, R42.reuse, 0x30800, RZ ;  /* 0x000308002a057810 */ /* 0x040fe20007f5e0ff */
[--C-:B-1----:R-:W-:Y:S01]  /*8e20*/  IMAD.X R47, RZ, RZ, R43.reuse, P0 ;  /* 0x000000ffff2f7224 */ /* 0x102fe200000e062b */
[----:B--2---:R-:W-:Y:S01]  /*8e30*/  IADD3 R3, P3, PT, R42, 0x30a00, RZ ;  /* 0x00030a002a037810 */ /* 0x004fe20007f7e0ff */
[--C-:B------:R-:W-:Y:S01]  /*8e40*/  IMAD.X R45, RZ, RZ, R43.reuse, P1 ;  /* 0x000000ffff2d7224 */ /* 0x100fe200008e062b */
[----:B------:R-:W-:Y:S01]  /*8e50*/  STL.64 [R1+0x70], R22 ;  /* 0x0000701601007387 */ /* 0x000fe20000100a00 */
[----:B------:R-:W-:Y:S01]  /*8e60*/  IMAD.X R41, RZ, RZ, R43, P2 ;  /* 0x000000ffff297224 */ /* 0x000fe200010e062b */
[----:B------:R-:W-:Y:S01]  /*8e70*/  SHF.R.U64 R10, R9, 0x3, R47 ;  /* 0x00000003090a7819 */ /* 0x000fe2000000122f */
[----:B------:R-:W-:Y:S01]  /*8e80*/  IMAD.X R39, RZ, RZ, R43, P3 ;  /* 0x000000ffff277224 */ /* 0x000fe200018e062b */
[----:B------:R-:W-:Y:S01]  /*8e90*/  SHF.R.U64 R8, R7, 0x3, R45 ;  /* 0x0000000307087819 */ /* 0x000fe2000000122d */
[----:B------:R-:W-:Y:S01]  /*8ea0*/  STL [R1+0x80], R58 ;  /* 0x0000803a01007387 */ /* 0x000fe20000100800 */
[----:B------:R-:W-:Y:S01]  /*8eb0*/  SHF.R.U64 R6, R5, 0x3, R41 ;  /* 0x0000000305067819 */ /* 0x000fe20000001229 */
[----:B------:R-:W-:Y:S01]  /*8ec0*/  UISETP.NE.AND UP0, UPT, UR41, URZ, UPT ;  /* 0x000000ff2900728c */ /* 0x000fe2000bf05270 */
[----:B------:R-:W-:-:S02]  /*8ed0*/  SHF.R.U64 R4, R3, 0x3, R39 ;  /* 0x0000000303047819 */ /* 0x000fc40000001227 */
[----:B------:R-:W-:Y:S02]  /*8ee0*/  LOP3.LUT R46, R9, 0x70, R10, 0x78, !PT ;  /* 0x00000070092e7812 */ /* 0x000fe400078e780a */
[----:B------:R-:W-:Y:S02]  /*8ef0*/  LOP3.LUT R44, R7, 0x70, R8, 0x78, !PT ;  /* 0x00000070072c7812 */ /* 0x000fe400078e7808 */
[C---:B------:R-:W-:Y:S01]  /*8f00*/  IADD3 R9, P0, PT, R42.reuse, 0x31000, RZ ;  /* 0x000310002a097810 */ /* 0x040fe20007f1e0ff */
[----:B------:R-:W-:Y:S01]  /*8f10*/  ST.E desc[UR44][R46.64], RZ ;  /* 0x000000ff2e007985 */ /* 0x000fe2000c10192c */
[----:B------:R-:W-:Y:S02]  /*8f20*/  LOP3.LUT R40, R5, 0x70, R6, 0x78, !PT ;  /* 0x0000007005287812 */ /* 0x000fe400078e7806 */
[C---:B------:R-:W-:Y:S01]  /*8f30*/  IADD3 R7, P1, PT, R42.reuse, 0x31200, RZ ;  /* 0x000312002a077810 */ /* 0x040fe20007f3e0ff */
[--C-:B------:R-:W-:Y:S01]  /*8f40*/  IMAD.X R37, RZ, RZ, R43.reuse, P0 ;  /* 0x000000ffff257224 */ /* 0x100fe200000e062b */
[----:B------:R-:W-:Y:S01]  /*8f50*/  LOP3.LUT R38, R3, 0x70, R4, 0x78, !PT ;  /* 0x0000007003267812 */ /* 0x000fe200078e7804 */
[----:B------:R-:W-:Y:S01]  /*8f60*/  ST.E desc[UR44][R44.64], RZ ;  /* 0x000000ff2c007985 */ /* 0x000fe2000c10192c */
[C---:B------:R-:W-:Y:S01]  /*8f70*/  IADD3 R5, P2, PT, R42.reuse, 0x31800, RZ ;  /* 0x000318002a057810 */ /* 0x040fe20007f5e0ff */
[----:B------:R-:W-:Y:S01]  /*8f80*/  IMAD.X R35, RZ, RZ, R43, P1 ;  /* 0x000000ffff237224 */ /* 0x000fe200008e062b */
[----:B------:R-:W-:Y:S01]  /*8f90*/  IADD3 R3, P3, PT, R42, 0x31a00, RZ ;  /* 0x00031a002a037810 */ /* 0x000fe20007f7e0ff */
[----:B------:R-:W-:Y:S01]  /*8fa0*/  ST.E desc[UR44][R40.64], RZ ;  /* 0x000000ff28007985 */ /* 0x000fe2000c10192c */
[----:B------:R-:W-:Y:S01]  /*8fb0*/  SHF.R.U64 R10, R9, 0x3, R37 ;  /* 0x00000003090a7819 */ /* 0x000fe20000001225 */
[----:B------:R-:W-:Y:S01]  /*8fc0*/  IMAD.X R33, RZ, RZ, R43, P2 ;  /* 0x000000ffff217224 */ /* 0x000fe200010e062b */
[----:B------:R-:W-:Y:S01]  /*8fd0*/  SHF.R.U64 R8, R7, 0x3, R35 ;  /* 0x0000000307087819 */ /* 0x000fe20000001223 */
[----:B------:R-:W-:Y:S01]  /*8fe0*/  IMAD.X R31, RZ, RZ, R43, P3 ;  /* 0x000000ffff1f7224 */ /* 0x000fe200018e062b */
[----:B------:R-:W-:Y:S01]  /*8ff0*/  LOP3.LUT R36, R9, 0x70, R10, 0x78, !PT ;  /* 0x0000007009247812 */ /* 0x000fe200078e780a */
[----:B------:R1:W-:Y:S01]  /*9000*/  ST.E desc[UR44][R38.64], RZ ;  /* 0x000000ff26007985 */ /* 0x0003e2000c10192c */
[----:B------:R-:W-:-:S02]  /*9010*/  SHF.R.U64 R6, R5, 0x3, R33 ;  /* 0x0000000305067819 */ /* 0x000fc40000001221 */
[----:B------:R-:W-:Y:S01]  /*9020*/  SHF.R.U64 R4, R3, 0x3, R31 ;  /* 0x0000000303047819 */ /* 0x000fe2000000121f */
[----:B------:R-:W-:Y:S01]  /*9030*/  ST.E desc[UR44][R36.64], RZ ;  /* 0x000000ff24007985 */ /* 0x000fe2000c10192c */
[----:B------:R-:W-:Y:S02]  /*9040*/  LOP3.LUT R34, R7, 0x70, R8, 0x78, !PT ;  /* 0x0000007007227812 */ /* 0x000fe400078e7808 */
[C---:B------:R-:W-:Y:S02]  /*9050*/  IADD3 R9, P0, PT, R42.reuse, 0x32000, RZ ;  /* 0x000320002a097810 */ /* 0x040fe40007f1e0ff */
[----:B------:R-:W-:Y:S01]  /*9060*/  LOP3.LUT R32, R5, 0x70, R6, 0x78, !PT ;  /* 0x0000007005207812 */ /* 0x000fe200078e7806 */
[----:B------:R-:W-:Y:S01]  /*9070*/  ST.E desc[UR44][R34.64], RZ ;  /* 0x000000ff22007985 */ /* 0x000fe2000c10192c */
        /* <DEDUP_REMOVED lines=12> */
[----:B------:R-:W-:-:S02]  /*9140*/  LOP3.LUT R28, R9, 0x70, R10, 0x78, !PT ;  /* 0x00000070091c7812 */ /* 0x000fc400078e780a */
[----:B------:R-:W-:Y:S02]  /*9150*/  SHF.R.U64 R6, R5, 0x3, R25 ;  /* 0x0000000305067819 */ /* 0x000fe40000001219 */
        /* <DEDUP_REMOVED lines=33> */
[----:B------:R2:W-:Y:S01]  /*9370*/  ST.E desc[UR44][R12.64], RZ ;  /* 0x000000ff0c007985 */ /* 0x0005e2000c10192c */
        /* <DEDUP_REMOVED lines=18> */
[C---:B------:R-:W-:Y:S01]  /*94a0*/  IADD3 R3, P3, PT, R42.reuse, 0x35a00, RZ ;  /* 0x00035a002a037810 */ /* 0x040fe20007f7e0ff */
[----:B------:R-:W-:Y:S01]  /*94b0*/  ST.E desc[UR44][R48.64], RZ ;  /* 0x000000ff30007985 */ /* 0x000fe2000c10192c */
[----:B------:R-:W-:Y:S01]  /*94c0*/  SHF.R.U64 R10, R9, 0x3, R65 ;  /* 0x00000003090a7819 */ /* 0x000fe20000001241 */
[----:B------:R-:W-:Y:S01]  /*94d0*/  IMAD.X R61, RZ, RZ, R43, P2 ;  /* 0x000000ffff3d7224 */ /* 0x000fe200010e062b */
[----:B------:R-:W-:Y:S01]  /*94e0*/  SHF.R.U64 R8, R7, 0x3, R63 ;  /* 0x0000000307087819 */ /* 0x000fe2000000123f */
[----:B------:R-:W-:Y:S01]  /*94f0*/  IMAD.X R11, RZ, RZ, R43, P3 ;  /* 0x000000ffff0b7224 */ /* 0x000fe200018e062b */
[----:B-1----:R-:W-:-:S02]  /*9500*/  IADD3 R39, P0, PT, R42, 0x36000, RZ ;  /* 0x000360002a277810 */ /* 0x002fc40007f1e0ff */
[----:B------:R-:W-:Y:S02]  /*9510*/  SHF.R.U64 R6, R5, 0x3, R61 ;  /* 0x0000000305067819 */ /* 0x000fe4000000123d */
[----:B------:R-:W-:Y:S01]  /*9520*/  IADD3 R40, P1, PT, R42, 0x36200, RZ ;  /* 0x000362002a287810 */ /* 0x000fe20007f3e0ff */
[----:B------:R-:W-:Y:S01]  /*9530*/  IMAD.X R41, RZ, RZ, R43, P0 ;  /* 0x000000ffff297224 */ /* 0x000fe200000e062b */
[----:B------:R-:W-:Y:S02]  /*9540*/  SHF.R.U64 R4, R3, 0x3, R11 ;  /* 0x0000000303047819 */ /* 0x000fe4000000120b */
[----:B------:R-:W-:Y:S01]  /*9550*/  LOP3.LUT R64, R9, 0x70, R10, 0x78, !PT ;  /* 0x0000007009407812 */ /* 0x000fe200078e780a */
[----:B--2---:R-:W-:Y:S01]  /*9560*/  IMAD.X R13, RZ, RZ, R43, P1 ;  /* 0x000000ffff0d7224 */ /* 0x004fe200008e062b */
[----:B------:R-:W-:Y:S01]  /*9570*/  LOP3.LUT R62, R7, 0x70, R8, 0x78, !PT ;  /* 0x00000070073e7812 */ /* 0x000fe200078e7808 */
[----:B------:R-:W-:Y:S01]  /*9580*/  STL [R1+0xb8], R40 ;  /* 0x0000b82801007387 */ /* 0x000fe20000100800 */
[----:B------:R-:W-:-:S02]  /*9590*/  LOP3.LUT R60, R5, 0x70, R6, 0x78, !PT ;  /* 0x00000070053c7812 */ /* 0x000fc400078e7806 */
[----:B------:R-:W-:Y:S01]  /*95a0*/  LOP3.LUT R10, R3, 0x70, R4, 0x78, !PT ;  /* 0x00000070030a7812 */ /* 0x000fe200078e7804 */
[----:B------:R-:W-:Y:S01]  /*95b0*/  ST.E desc[UR44][R64.64], RZ ;  /* 0x000000ff40007985 */ /* 0x000fe2000c10192c */
[C---:B------:R-:W-:Y:S02]  /*95c0*/  IADD3 R37, P3, PT, R42.reuse, 0x36a00, RZ ;  /* 0x00036a002a257810 */ /* 0x040fe40007f7e0ff */
[C---:B------:R-:W-:Y:S01]  /*95d0*/  IADD3 R36, P4, PT, R42.reuse, 0x37000, RZ ;  /* 0x000370002a247810 */ /* 0x040fe20007f9e0ff */
[----:B------:R-:W-:Y:S01]  /*95e0*/  ST.E desc[UR44][R62.64], RZ ;  /* 0x000000ff3e007985 */ /* 0x000fe2000c10192c */
[C---:B------:R-:W-:Y:S02]  /*95f0*/  IADD3 R38, P2, PT, R42.reuse, 0x36800, RZ ;  /* 0x000368002a267810 */ /* 0x040fe40007f5e0ff */
[C---:B------:R-:W-:Y:S01]  /*9600*/  IADD3 R35, P0, PT, R42.reuse, 0x37200, RZ ;  /* 0x000372002a237810 */ /* 0x040fe20007f1e0ff */
[----:B------:R-:W-:Y:S01]  /*9610*/  ST.E desc[UR44][R60.64], RZ ;  /* 0x000000ff3c007985 */ /* 0x000fe2000c10192c */
[----:B------:R-:W-:-:S03]  /*9620*/  IADD3 R34, P1, PT, R42, 0x37800, RZ ;  /* 0x000378002a227810 */ /* 0x000fc60007f3e0ff */
[----:B------:R1:W-:Y:S01]  /*9630*/  ST.E desc[UR44][R10.64], RZ ;  /* 0x000000ff0a007985 */ /* 0x0003e2000c10192c */
[--C-:B------:R-:W-:Y:S01]  /*9640*/  IMAD.X R9, RZ, RZ, R43.reuse, P0 ;  /* 0x000000ffff097224 */ /* 0x100fe200000e062b */
[C---:B------:R-:W-:Y:S02]  /*9650*/  IADD3 R30, P0, PT, R42.reuse, 0x30c00, RZ ;  /* 0x00030c002a1e7810 */ /* 0x040fe40007f1e0ff */
[----:B------:R2:W-:Y:S04]  /*9660*/  STL.64 [R1+0xb0], R36 ;  /* 0x0000b02401007387 */ /* 0x0005e80000100a00 */
[----:B------:R4:W-:Y:S01]  /*9670*/  STL.64 [R1+0xa0], R34 ;  /* 0x0000a02201007387 */ /* 0x0009e20000100a00 */
[----:B------:R-:W-:Y:S01]  /*9680*/  IMAD.X R57, RZ, RZ, R43, P0 ;  /* 0x000000ffff397224 */ /* 0x000fe200000e062b */
[----:B------:R-:W-:-:S02]  /*9690*/  IADD3 R25, P0, PT, R42, 0x31e00, RZ ;  /* 0x00031e002a197810 */ /* 0x000fc40007f1e0ff */
[----:B------:R-:W-:Y:S01]  /*96a0*/  STL [R1+0x64], R13 ;  /* 0x0000640d01007387 */ /* 0x000fe20000100800 */
[--C-:B-1----:R-:W-:Y:S01]  /*96b0*/  IMAD.X R11, RZ, RZ, R43.reuse, P3 ;  /* 0x000000ffff0b7224 */ /* 0x102fe200018e062b */
[C---:B------:R-:W-:Y:S02]  /*96c0*/  IADD3 R32, P3, PT, R42.reuse, 0x30400, RZ ;  /* 0x000304002a207810 */ /* 0x040fe40007f7e0ff */
[----:B------:R-:W-:Y:S01]  /*96d0*/  STL [R1+0x44], R9 ;  /* 0x0000440901007387 */ /* 0x000fe20000100800 */
[--C-:B--2---:R-:W-:Y:S01]  /*96e0*/  IMAD.X R37, RZ, RZ, R43.reuse, P2 ;  /* 0x000000ffff257224 */ /* 0x104fe200010e062b */
[C---:B------:R-:W-:Y:S01]  /*96f0*/  IADD3 R33, P2, PT, R42.reuse, 0x37a00, RZ ;  /* 0x00037a002a217810 */ /* 0x040fe20007f5e0ff */
[--C-:B------:R-:W-:Y:S02]  /*9700*/  IMAD.X R5, RZ, RZ, R43.reuse, P3 ;  /* 0x000000ffff057224 */ /* 0x100fe400018e062b */
[--C-:B----4-:R-:W-:Y:S01]  /*9710*/  IMAD.X R35, RZ, RZ, R43.reuse, P4 ;  /* 0x000000ffff237224 */ /* 0x110fe200020e062b */
[C---:B------:R-:W-:Y:S01]  /*9720*/  IADD3 R31, P4, PT, R42.reuse, 0x30600, RZ ;  /* 0x000306002a1f7810 */ /* 0x040fe20007f9e0ff */
[----:B------:R1:W-:Y:S01]  /*9730*/  STL.64 [R1+0x90], R32 ;  /* 0x0000902001007387 */ /* 0x0003e20000100a00 */
[----:B------:R-:W-:Y:S01]  /*9740*/  IMAD.X R7, RZ, RZ, R43, P2 ;  /* 0x000000ffff077224 */ /* 0x000fe200010e062b */
[----:B------:R-:W-:-:S02]  /*9750*/  IADD3 R28, P2, PT, R42, 0x31400, RZ ;  /* 0x000314002a1c7810 */ /* 0x000fc40007f5e0ff */
[--C-:B------:R-:W-:Y:S01]  /*9760*/  IMAD.X R59, RZ, RZ, R43.reuse, P4 ;  /* 0x000000ffff3b7224 */ /* 0x100fe200020e062b */
[C---:B------:R-:W-:Y:S01]  /*9770*/  IADD3 R27, P3, PT, R42.reuse, 0x31600, RZ ;  /* 0x000316002a1b7810 */ /* 0x040fe20007f7e0ff */
[--C-:B------:R-:W-:Y:S01]  /*9780*/  IMAD.X R87, RZ, RZ, R43.reuse, P0 ;  /* 0x000000ffff577224 */ /* 0x100fe200000e062b */
[C---:B------:R-:W-:Y:S01]  /*9790*/  IADD3 R26, P4, PT, R42.reuse, 0x31c00, RZ ;  /* 0x00031c002a1a7810 */ /* 0x040fe20007f9e0ff */
[--C-:B------:R-:W-:Y:S01]  /*97a0*/  IMAD.X R93, RZ, RZ, R43.reuse, P2 ;  /* 0x000000ffff5d7224 */ /* 0x100fe200010e062b */
[C---:B------:R-:W-:Y:S01]  /*97b0*/  IADD3 R21, P2, PT, R42.reuse, 0x32600, RZ ;  /* 0x000326002a157810 */ /* 0x040fe20007f5e0ff */
[--C-:B------:R-:W-:Y:S01]  /*97c0*/  IMAD.X R91, RZ, RZ, R43.reuse, P3 ;  /* 0x000000ffff5b7224 */ /* 0x100fe200018e062b */
[C---:B------:R-:W-:Y:S01]  /*97d0*/  IADD3 R20, P3, PT, R42.reuse, 0x32c00, RZ ;  /* 0x00032c002a147810 */ /* 0x040fe20007f7e0ff */
[----:B------:R-:W-:Y:S01]  /*97e0*/  IMAD.X R89, RZ, RZ, R43, P4 ;  /* 0x000000ffff597224 */ /* 0x000fe200020e062b */
[C---:B------:R-:W-:Y:S01]  /*97f0*/  IADD3 R19, P4, PT, R42.reuse, 0x32e00, RZ ;  /* 0x00032e002a137810 */ /* 0x040fe20007f9e0ff */
[----:B------:R2:W-:Y:S01]  /*9800*/  STL [R1+0x54], R11 ;  /* 0x0000540b01007387 */ /* 0x0005e20000100800 */
[----:B------:R-:W-:-:S03]  /*9810*/  IADD3 R18, P0, PT, R42, 0x33400, RZ ;  /* 0x000334002a127810 */ /* 0x000fc60007f1e0ff */
[----:B------:R-:W-:Y:S04]  /*9820*/  STL [R1+0x2c], R5 ;  /* 0x00002c0501007387 */ /* 0x000fe80000100800 */
[----:B------:R-:W-:Y:S01]  /*9830*/  STL.64 [R1+0x98], R30 ;  /* 0x0000981e01007387 */ /* 0x000fe20000100a00 */
[--C-:B-1----:R-:W-:Y:S01]  /*9840*/  IMAD.X R33, RZ, RZ, R43.reuse, P1 ;  /* 0x000000ffff217224 */ /* 0x102fe200008e062b */
[C---:B------:R-:W-:Y:S01]  /*9850*/  IADD3 R29, P1, PT, R42.reuse, 0x30e00, RZ ;  /* 0x00030e002a1d7810 */ /* 0x040fe20007f3e0ff */
[--C-:B------:R-:W-:Y:S01]  /*9860*/  IMAD.X R83, RZ, RZ, R43.reuse, P2 ;  /* 0x000000ffff537224 */ /* 0x100fe200010e062b */
[----:B------:R1:W-:Y:S03]  /*9870*/  STL [R1+0x34], R7 ;  /* 0x0000340701007387 */ /* 0x0003e60000100800 */
        /* <DEDUP_REMOVED lines=10> */
[----:B------:R4:W-:Y:S01]  /*9920*/  STL.64 [R1+0xa8], R32 ;  /* 0x0000a82001007387 */ /* 0x0009e20000100a00 */
[C---:B------:R-:W-:Y:S01]  /*9930*/  IADD3 R13, P0, PT, R42.reuse, 0x34600, RZ ;  /* 0x000346002a0d7810 */ /* 0x040fe20007f1e0ff */
[--C-:B------:R-:W-:Y:S01]  /*9940*/  IMAD.X R75, RZ, RZ, R43.reuse, P1 ;  /* 0x000000ffff4b7224 */ /* 0x100fe200008e062b */
[C---:B------:R-:W-:Y:S01]  /*9950*/  IADD3 R12, P1, PT, R42.reuse, 0x34c00, RZ ;  /* 0x00034c002a0c7810 */ /* 0x040fe20007f3e0ff */
[--C-:B------:R-:W-:Y:S01]  /*9960*/  IMAD.X R73, RZ, RZ, R43.reuse, P2 ;  /* 0x000000ffff497224 */ /* 0x100fe200010e062b */
[C---:B--2---:R-:W-:Y:S01]  /*9970*/  IADD3 R11, P2, PT, R42.reuse, 0x34e00, RZ ;  /* 0x00034e002a0b7810 */ /* 0x044fe20007f5e0ff */
[--C-:B------:R-:W-:Y:S01]  /*9980*/  IMAD.X R71, RZ, RZ, R43.reuse, P3 ;  /* 0x000000ffff477224 */ /* 0x100fe200018e062b */
[C---:B------:R-:W-:Y:S01]  /*9990*/  IADD3 R10, P3, PT, R42.reuse, 0x35400, RZ ;  /* 0x000354002a0a7810 */ /* 0x040fe20007f7e0ff */
[--C-:B------:R-:W-:Y:S01]  /*99a0*/  IMAD.X R69, RZ, RZ, R43.reuse, P4 ;  /* 0x000000ffff457224 */ /* 0x100fe200020e062b */
[C---:B------:R-:W-:Y:S01]  /*99b0*/  IADD3 R9, P4, PT, R42.reuse, 0x35600, RZ ;  /* 0x000356002a097810 */ /* 0x040fe20007f9e0ff */
[--C-:B------:R-:W-:Y:S01]  /*99c0*/  IMAD.X R67, RZ, RZ, R43.reuse, P0 ;  /* 0x000000ffff437224 */ /* 0x100fe200000e062b */
[C---:B------:R-:W-:Y:S01]  /*99d0*/  IADD3 R8, P0, PT, R42.reuse, 0x35c00, RZ ;  /* 0x00035c002a087810 */ /* 0x040fe20007f1e0ff */
[--C-:B------:R-:W-:Y:S01]  /*99e0*/  IMAD.X R65, RZ, RZ, R43.reuse, P1 ;  /* 0x000000ffff417224 */ /* 0x100fe200008e062b */
[C---:B-1----:R-:W-:Y:S01]  /*99f0*/  IADD3 R7, P1, PT, R42.reuse, 0x35e00, RZ ;  /* 0x00035e002a077810 */ /* 0x042fe20007f3e0ff */
[--C-:B------:R-:W-:Y:S01]  /*9a00*/  IMAD.X R63, RZ, RZ, R43.reuse, P2 ;  /* 0x000000ffff3f7224 */ /* 0x100fe200010e062b */
[C---:B------:R-:W-:Y:S01]  /*9a10*/  IADD3 R6, P2, PT, R42.reuse, 0x36400, RZ ;  /* 0x000364002a067810 */ /* 0x040fe20007f5e0ff */
[--C-:B------:R-:W-:Y:S01]  /*9a20*/  IMAD.X R61, RZ, RZ, R43.reuse, P3 ;  /* 0x000000ffff3d7224 */ /* 0x100fe200018e062b */
[C---:B------:R-:W-:Y:S01]  /*9a30*/  IADD3 R5, P3, PT, R42.reuse, 0x36600, RZ ;  /* 0x000366002a057810 */ /* 0x040fe20007f7e0ff */
[--C-:B------:R-:W-:Y:S01]  /*9a40*/  IMAD.X R55, RZ, RZ, R43.reuse, P4 ;  /* 0x000000ffff377224 */ /* 0x100fe200020e062b */
[C---:B------:R-:W-:Y:S01]  /*9a50*/  IADD3 R4, P4, PT, R42.reuse, 0x36c00, RZ ;  /* 0x00036c002a047810 */ /* 0x040fe20007f9e0ff */
[----:B------:R-:W-:Y:S01]  /*9a60*/  IMAD.X R53, RZ, RZ, R43, P0 ;  /* 0x000000ffff357224 */ /* 0x000fe200000e062b */
[----:B------:R-:W-:Y:S01]  /*9a70*/  IADD3 R3, P0, PT, R42, 0x36e00, RZ ;  /* 0x00036e002a037810 */ /* 0x000fe20007f1e0ff */
[----:B------:R3:W2:Y:S01]  /*9a80*/  LDL.64 R30, [R1+0x40] ;  /* 0x00004000011e7983 */ /* 0x0006a20000100a00 */
[----:B------:R-:W-:-:S03]  /*9a90*/  SHF.R.U64 R42, R39, 0x3, R41 ;  /* 0x00000003272a7819 */ /* 0x000fc60000001229 */
[----:B------:R1:W-:Y:S01]  /*9aa0*/  STL.64 [R1+0x88], R28 ;  /* 0x0000881c01007387 */ /* 0x0003e20000100a00 */
[----:B------:R-:W-:Y:S02]  /*9ab0*/  LOP3.LUT R40, R39, 0x70, R42, 0x78, !PT ;  /* 0x0000007027287812 */ /* 0x000fe400078e782a */
[C---:B------:R-:W-:Y:S01]  /*9ac0*/  SHF.R.U64 R39, R38.reuse, 0x3, R37 ;  /* 0x0000000326277819 */ /* 0x040fe20000001225 */
[----:B----4-:R3:W4:Y:S03]  /*9ad0*/  LDL.64 R32, [R1+0x50] ;  /* 0x0000500001207983 */ /* 0x0107260000100a00 */
[----:B------:R-:W-:Y:S02]  /*9ae0*/  LOP3.LUT R36, R38, 0x70, R39, 0x78, !PT ;  /* 0x0000007026247812 */ /* 0x000fe400078e7827 */
[----:B------:R-:W4:Y:S04]  /*9af0*/  LDL.64 R38, [R1+0x50] ;  /* 0x0000500001267983 */ /* 0x000f280000100a00 */
[----:B------:R3:W-:Y:S04]  /*9b00*/  STL.64 [R1+0x58], R36 ;  /* 0x0000582401007387 */ /* 0x0007e80000100a00 */
[----:B-1----:R-:W2:Y:S04]  /*9b10*/  LDL.LU.64 R28, [R1+0x60] ;  /* 0x00006000011c7983 */ /* 0x002ea80000300a00 */
[----:B---3--:R-:W3:Y:S04]  /*9b20*/  LDL.LU.64 R36, [R1+0xb0] ;  /* 0x0000b00001247983 */ /* 0x008ee80000300a00 */
[----:B------:R1:W-:Y:S04]  /*9b30*/  STL.64 [R1+0x68], R40 ;  /* 0x0000682801007387 */ /* 0x0003e80000100a00 */
[----:B-1----:R-:W2:Y:S01]  /*9b40*/  LDL.LU R40, [R1+0xb8] ;  /* 0x0000b80001287983 */ /* 0x002ea20000300800 */
[----:B----4-:R-:W-:-:S05]  /*9b50*/  IMAD.MOV.U32 R33, RZ, RZ, R39 ;  /* 0x000000ffff217224 */ /* 0x010fca00078e0027 */
[C---:B---3--:R-:W-:Y:S02]  /*9b60*/  SHF.R.U64 R38, R37.reuse, 0x3, R33 ;  /* 0x0000000325267819 */ /* 0x048fe40000001221 */
[C---:B------:R-:W-:Y:S02]  /*9b70*/  SHF.R.U64 R39, R36.reuse, 0x3, R35 ;  /* 0x0000000324277819 */ /* 0x040fe40000001223 */
[----:B------:R-:W-:Y:S02]  /*9b80*/  LOP3.LUT R32, R37, 0x70, R38, 0x78, !PT ;  /* 0x0000007025207812 */ /* 0x000fe400078e7826 */
[----:B------:R-:W-:Y:S02]  /*9b90*/  LOP3.LUT R34, R36, 0x70, R39, 0x78, !PT ;  /* 0x0000007024227812 */ /* 0x000fe400078e7827 */
[----:B------:R-:W3:Y:S04]  /*9ba0*/  LDL.64 R36, [R1+0x40] ;  /* 0x0000400001247983 */ /* 0x000ee80000100a00 */
[----:B------:R1:W-:Y:S04]  /*9bb0*/  STL [R1+0x50], R32 ;  /* 0x0000502001007387 */ /* 0x0003e80000100800 */
[----:B------:R4:W-:Y:S04]  /*9bc0*/  STL.64 [R1+0x48], R34 ;  /* 0x0000482201007387 */ /* 0x0009e80000100a00 */
[----:B------:R-:W3:Y:S04]  /*9bd0*/  LDL.LU.64 R38, [R1+0x30] ;  /* 0x0000300001267983 */ /* 0x000ee80000300a00 */
[----:B-1----:R-:W3:Y:S04]  /*9be0*/  LDL.LU.64 R32, [R1+0xa8] ;  /* 0x0000a80001207983 */ /* 0x002ee80000300a00 */
[----:B----4-:R-:W4:Y:S01]  /*9bf0*/  LDL.LU.64 R34, [R1+0xa0] ;  /* 0x0000a00001227983 */ /* 0x010f220000300a00 */
[----:B--2---:R-:W-:-:S04]  /*9c00*/  SHF.R.U64 R41, R40, 0x3, R29 ;  /* 0x0000000328297819 */ /* 0x004fc8000000121d */
[----:B------:R-:W-:Y:S02]  /*9c10*/  LOP3.LUT R28, R40, 0x70, R41, 0x78, !PT ;  /* 0x00000070281c7812 */ /* 0x000fe400078e7829 */
[----:B------:R-:W2:Y:S01]  /*9c20*/  LDL.LU.64 R40, [R1+0x28] ;  /* 0x0000280001287983 */ /* 0x000ea20000300a00 */
[----:B---3--:R-:W-:Y:S01]  /*9c30*/  IMAD.MOV.U32 R31, RZ, RZ, R37 ;  /* 0x000000ffff1f7224 */ /* 0x008fe200078e0025 */
[----:B----4-:R-:W-:-:S04]  /*9c40*/  SHF.R.U64 R37, R34, 0x3, R33 ;  /* 0x0000000322257819 */ /* 0x010fc80000001221 */
[----:B------:R-:W-:-:S05]  /*9c50*/  LOP3.LUT R32, R34, 0x70, R37, 0x78, !PT ;  /* 0x0000007022207812 */ /* 0x000fca00078e7825 */
[----:B------:R1:W-:Y:S04]  /*9c60*/  STL.64 [R1+0x38], R32 ;  /* 0x0000382001007387 */ /* 0x0003e80000100a00 */
[----:B-1----:R-:W3:Y:S01]  /*9c70*/  LDL.LU.64 R32, [R1+0x90] ;  /* 0x0000900001207983 */ /* 0x002ee20000300a00 */
[----:B------:R-:W-:-:S04]  /*9c80*/  SHF.R.U64 R36, R35, 0x3, R31 ;  /* 0x0000000323247819 */ /* 0x000fc8000000121f */
[----:B------:R-:W-:-:S05]  /*9c90*/  LOP3.LUT R30, R35, 0x70, R36, 0x78, !PT ;  /* 0x00000070231e7812 */ /* 0x000fca00078e7824 */
[----:B------:R1:W-:Y:S01]  /*9ca0*/  STL [R1+0x40], R30 ;  /* 0x0000401e01007387 */ /* 0x0003e20000100800 */
[----:B------:R-:W-:Y:S02]  /*9cb0*/  IMAD.MOV.U32 R36, RZ, RZ, R28 ;  /* 0x000000ffff247224 */ /* 0x000fe400078e001c */
[----:B------:R-:W-:Y:S02]  /*9cc0*/  IMAD.MOV.U32 R37, RZ, RZ, R29 ;  /* 0x000000ffff257224 */ /* 0x000fe400078e001d */
[----:B------:R-:W4:Y:S04]  /*9cd0*/  LDL.LU.64 R28, [R1+0x88] ;  /* 0x00008800011c7983 */ /* 0x000f280000300a00 */
[----:B-1----:R-:W4:Y:S01]  /*9ce0*/  LDL.LU.64 R30, [R1+0x98] ;  /* 0x00009800011e7983 */ /* 0x002f220000300a00 */
[----:B---3--:R-:W-:-:S02]  /*9cf0*/  SHF.R.U64 R34, R33, 0x3, R39 ;  /* 0x0000000321227819 */ /* 0x008fc40000001227 */
[C---:B--2---:R-:W-:Y:S02]  /*9d00*/  SHF.R.U64 R35, R32.reuse, 0x3, R41 ;  /* 0x0000000320237819 */ /* 0x044fe40000001229 */
[----:B------:R-:W-:Y:S02]  /*9d10*/  LOP3.LUT R38, R33, 0x70, R34, 0x78, !PT ;  /* 0x0000007021267812 */ /* 0x000fe400078e7822 */
[----:B------:R-:W-:Y:S02]  /*9d20*/  LOP3.LUT R40, R32, 0x70, R35, 0x78, !PT ;  /* 0x0000007020287812 */ /* 0x000fe400078e7823 */
[----:B------:R-:W2:Y:S01]  /*9d30*/  LDL.LU.64 R34, [R1+0x68] ;  /* 0x0000680001227983 */ /* 0x000ea20000300a00 */
[C---:B----4-:R-:W-:Y:S02]  /*9d40*/  SHF.R.U64 R32, R31.reuse, 0x3, R59 ;  /* 0x000000031f207819 */ /* 0x050fe4000000123b */
[----:B------:R-:W-:Y:S02]  /*9d50*/  SHF.R.U64 R33, R30, 0x3, R57 ;  /* 0x000000031e217819 */ /* 0x000fe40000001239 */
[----:B------:R-:W-:-:S02]  /*9d60*/  LOP3.LUT R58, R31, 0x70, R32, 0x78, !PT ;  /* 0x000000701f3a7812 */ /* 0x000fc400078e7820 */
[----:B------:R-:W-:Y:S02]  /*9d70*/  LOP3.LUT R56, R30, 0x70, R33, 0x78, !PT ;  /* 0x000000701e387812 */ /* 0x000fe400078e7821 */
[C---:B------:R-:W-:Y:S01]  /*9d80*/  SHF.R.U64 R30, R29.reuse, 0x3, R23 ;  /* 0x000000031d1e7819 */ /* 0x040fe20000001217 */
[----:B------:R-:W3:Y:S01]  /*9d90*/  LDL.LU.64 R32, [R1+0x48] ;  /* 0x0000480001207983 */ /* 0x000ee20000300a00 */
[C---:B------:R-:W-:Y:S02]  /*9da0*/  SHF.R.U64 R31, R28.reuse, 0x3, R93 ;  /* 0x000000031c1f7819 */ /* 0x040fe4000000125d */
[----:B------:R-:W-:Y:S02]  /*9db0*/  LOP3.LUT R22, R29, 0x70, R30, 0x78, !PT ;  /* 0x000000701d167812 */ /* 0x000fe400078e781e */
[----:B------:R-:W-:Y:S02]  /*9dc0*/  LOP3.LUT R92, R28, 0x70, R31, 0x78, !PT ;  /* 0x000000701c5c7812 */ /* 0x000fe400078e781f */
[----:B------:R-:W-:Y:S01]  /*9dd0*/  SHF.R.U64 R28, R27, 0x3, R91 ;  /* 0x000000031b1c7819 */ /* 0x000fe2000000125b */
[----:B------:R-:W4:Y:S01]  /*9de0*/  LDL.LU.64 R30, [R1+0x50] ;  /* 0x00005000011e7983 */ /* 0x000f220000300a00 */
[----:B------:R-:W-:-:S02]  /*9df0*/  SHF.R.U64 R29, R26, 0x3, R89 ;  /* 0x000000031a1d7819 */ /* 0x000fc40000001259 */
[----:B------:R-:W-:Y:S02]  /*9e00*/  LOP3.LUT R90, R27, 0x70, R28, 0x78, !PT ;  /* 0x000000701b5a7812 */ /* 0x000fe400078e781c */
[----:B------:R-:W-:Y:S02]  /*9e10*/  LOP3.LUT R88, R26, 0x70, R29, 0x78, !PT ;  /* 0x000000701a587812 */ /* 0x000fe400078e781d */
[----:B------:R-:W3:Y:S04]  /*9e20*/  LDL.LU.64 R28, [R1+0x58] ;  /* 0x00005800011c7983 */ /* 0x000ee80000300a00 */
[----:B--2---:R1:W-:Y:S04]  /*9e30*/  ST.E desc[UR44][R34.64], RZ ;  /* 0x000000ff22007985 */ /* 0x0043e8000c10192c */
[----:B------:R2:W-:Y:S04]  /*9e40*/  ST.E desc[UR44][R36.64], RZ ;  /* 0x000000ff24007985 */ /* 0x0005e8000c10192c */
[----:B-1----:R-:W4:Y:S04]  /*9e50*/  LDL.LU.64 R34, [R1+0x40] ;  /* 0x0000400001227983 */ /* 0x002f280000300a00 */
[----:B--2---:R-:W2:Y:S04]  /*9e60*/  LDL.LU.64 R36, [R1+0x38] ;  /* 0x0000380001247983 */ /* 0x004ea80000300a00 */
[----:B---3--:R-:W-:Y:S04]  /*9e70*/  ST.E desc[UR44][R28.64], RZ ;  /* 0x000000ff1c007985 */ /* 0x008fe8000c10192c */
[----:B----4-:R-:W-:Y:S04]  /*9e80*/  ST.E desc[UR44][R30.64], RZ ;  /* 0x000000ff1e007985 */ /* 0x010fe8000c10192c */
[----:B------:R-:W-:Y:S01]  /*9e90*/  ST.E desc[UR44][R32.64], RZ ;  /* 0x000000ff20007985 */ /* 0x000fe2000c10192c */
[----:B------:R-:W-:-:S02]  /*9ea0*/  SHF.R.U64 R26, R25, 0x3, R87 ;  /* 0x00000003191a7819 */ /* 0x000fc40000001257 */
[----:B------:R-:W-:Y:S02]  /*9eb0*/  SHF.R.U64 R27, R24, 0x3, R85 ;  /* 0x00000003181b7819 */ /* 0x000fe40000001255 */
[----:B------:R-:W-:Y:S02]  /*9ec0*/  LOP3.LUT R86, R25, 0x70, R26, 0x78, !PT ;  /* 0x0000007019567812 */ /* 0x000fe400078e781a */
[----:B------:R-:W-:Y:S02]  /*9ed0*/  SHF.R.U64 R25, R20, 0x3, R81 ;  /* 0x0000000314197819 */ /* 0x000fe40000001251 */
[----:B------:R-:W-:Y:S02]  /*9ee0*/  LOP3.LUT R84, R24, 0x70, R27, 0x78, !PT ;  /* 0x0000007018547812 */ /* 0x000fe400078e781b */
[----:B------:R-:W-:Y:S02]  /*9ef0*/  LOP3.LUT R80, R20, 0x70, R25, 0x78, !PT ;  /* 0x0000007014507812 */ /* 0x000fe400078e7819 */
[C---:B------:R-:W-:Y:S01]  /*9f00*/  SHF.R.U64 R24, R21.reuse, 0x3, R83 ;  /* 0x0000000315187819 */ /* 0x040fe20000001253 */
[----:B------:R-:W1:Y:S03]  /*9f10*/  S2R R20, SR_TID.X ;  /* 0x0000000000147919 */ /* 0x000e660000002100 */
[----:B------:R-:W-:-:S02]  /*9f20*/  LOP3.LUT R82, R21, 0x70, R24, 0x78, !PT ;  /* 0x0000007015527812 */ /* 0x000fc400078e7818 */
[----:B------:R-:W3:Y:S01]  /*9f30*/  S2R R21, SR_SWINHI ;  /* 0x0000000000157919 */ /* 0x000ee20000002f00 */
[C---:B------:R-:W-:Y:S02]  /*9f40*/  SHF.R.U64 R24, R19.reuse, 0x3, R79 ;  /* 0x0000000313187819 */ /* 0x040fe4000000124f */
[----:B------:R-:W-:Y:S02]  /*9f50*/  SHF.R.U64 R25, R18, 0x3, R77 ;  /* 0x0000000312197819 */ /* 0x000fe4000000124d */
[----:B------:R-:W-:Y:S02]  /*9f60*/  LOP3.LUT R78, R19, 0x70, R24, 0x78, !PT ;  /* 0x00000070134e7812 */ /* 0x000fe400078e7818 */
[----:B------:R-:W-:Y:S02]  /*9f70*/  SHF.R.U64 R19, R16, 0x3, R73 ;  /* 0x0000000310137819 */ /* 0x000fe40000001249 */
[----:B------:R-:W-:Y:S02]  /*9f80*/  LOP3.LUT R76, R18, 0x70, R25, 0x78, !PT ;  /* 0x00000070124c7812 */ /* 0x000fe400078e7819 */
[----:B------:R-:W-:-:S02]  /*9f90*/  LOP3.LUT R72, R16, 0x70, R19, 0x78, !PT ;  /* 0x0000007010487812 */ /* 0x000fc400078e7813 */
[----:B------:R-:W-:Y:S02]  /*9fa0*/  SHF.R.U64 R24, R17, 0x3, R75 ;  /* 0x0000000311187819 */ /* 0x000fe4000000124b */
[----:B------:R-:W-:Y:S02]  /*9fb0*/  SHF.R.U64 R18, R15, 0x3, R71 ;  /* 0x000000030f127819 */ /* 0x000fe40000001247 */
[----:B------:R-:W-:Y:S01]  /*9fc0*/  SHF.R.U64 R16, R13, 0x3, R67 ;  /* 0x000000030d107819 */ /* 0x000fe20000001243 */
[----:B------:R-:W-:Y:S04]  /*9fd0*/  ST.E desc[UR44][R34.64], RZ ;  /* 0x000000ff22007985 */ /* 0x000fe8000c10192c */
[----:B--2---:R-:W-:Y:S04]  /*9fe0*/  ST.E desc[UR44][R36.64], RZ ;  /* 0x000000ff24007985 */ /* 0x004fe8000c10192c */
[----:B------:R-:W-:Y:S04]  /*9ff0*/  ST.E desc[UR44][R38.64], RZ ;  /* 0x000000ff26007985 */ /* 0x000fe8000c10192c */
[----:B------:R-:W-:Y:S04]  /*a000*/  ST.E desc[UR44][R40.64], RZ ;  /* 0x000000ff28007985 */ /* 0x000fe8000c10192c */
[----:B------:R2:W-:Y:S04]  /*a010*/  ST.E desc[UR44][R58.64], RZ ;  /* 0x000000ff3a007985 */ /* 0x0005e8000c10192c */
[----:B------:R4:W-:Y:S04]  /*a020*/  ST.E desc[UR44][R56.64], RZ ;  /* 0x000000ff38007985 */ /* 0x0009e8000c10192c */
[----:B------:R1:W-:Y:S04]  /*a030*/  ST.E desc[UR44][R22.64], RZ ;  /* 0x000000ff16007985 */ /* 0x0003e8000c10192c */
[----:B--2---:R2:W5:Y:S04]  /*a040*/  LDL.LU R58, [R1+0x80] ;  /* 0x00008000013a7983 */ /* 0x0045680000300800 */
[----:B----4-:R2:W5:Y:S04]  /*a050*/  LDL.LU.64 R56, [R1+0x78] ;  /* 0x0000780001387983 */ /* 0x0105680000300a00 */
[----:B-1----:R2:W5:Y:S01]  /*a060*/  LDL.LU.64 R22, [R1+0x70] ;  /* 0x0000700001167983 */ /* 0x0025620000300a00 */
[----:B------:R-:W-:Y:S01]  /*a070*/  LOP3.LUT R74, R17, 0x70, R24, 0x78, !PT ;  /* 0x00000070114a7812 */ /* 0x000fe200078e7818 */
[----:B------:R-:W-:Y:S01]  /*a080*/  IMAD.X R51, RZ, RZ, R43, P1 ;  /* 0x000000ffff337224 */ /* 0x000fe200008e062b */
[----:B------:R-:W-:-:S02]  /*a090*/  LOP3.LUT R70, R15, 0x70, R18, 0x78, !PT ;  /* 0x000000700f467812 */ /* 0x000fc400078e7812 */
[----:B------:R-:W-:Y:S02]  /*a0a0*/  LOP3.LUT R66, R13, 0x70, R16, 0x78, !PT ;  /* 0x000000700d427812 */ /* 0x000fe400078e7810 */
[----:B------:R-:W-:Y:S02]  /*a0b0*/  SHF.R.U64 R17, R14, 0x3, R69 ;  /* 0x000000030e117819 */ /* 0x000fe40000001245 */
[----:B------:R-:W-:Y:S02]  /*a0c0*/  SHF.R.U64 R15, R12, 0x3, R65 ;  /* 0x000000030c0f7819 */ /* 0x000fe40000001241 */
[----:B------:R-:W-:Y:S01]  /*a0d0*/  SHF.R.U64 R13, R10, 0x3, R61 ;  /* 0x000000030a0d7819 */ /* 0x000fe2000000123d */
[----:B------:R-:W-:Y:S01]  /*a0e0*/  IMAD.X R49, RZ, RZ, R43, P2 ;  /* 0x000000ffff317224 */ /* 0x000fe200010e062b */
[----:B------:R-:W-:Y:S02]  /*a0f0*/  LOP3.LUT R68, R14, 0x70, R17, 0x78, !PT ;  /* 0x000000700e447812 */ /* 0x000fe400078e7811 */
        /* <DEDUP_REMOVED lines=8> */
[----:B------:R-:W-:Y:S01]  /*a180*/  LOP3.LUT R50, R7, 0x70, R10, 0x78, !PT ;  /* 0x0000007007327812 */ /* 0x000fe200078e780a */
[----:B------:R-:W-:Y:S01]  /*a190*/  IMAD.SHL.U32 R7, R20, 0x2, RZ ;  /* 0x0000000214077824 */ /* 0x000fe200078e00ff */
[----:B------:R-:W-:Y:S02]  /*a1a0*/  SHF.R.U64 R11, R8, 0x3, R53 ;  /* 0x00000003080b7819 */ /* 0x000fe40000001235 */
[----:B------:R-:W-:Y:S01]  /*a1b0*/  SHF.R.U64 R9, R6, 0x3, R49 ;  /* 0x0000000306097819 */ /* 0x000fe20000001231 */
[----:B------:R-:W-:Y:S01]  /*a1c0*/  IMAD.X R47, RZ, RZ, R43, P3 ;  /* 0x000000ffff2f7224 */ /* 0x000fe200018e062b */
[----:B------:R-:W-:Y:S01]  /*a1d0*/  LOP3.LUT R52, R8, 0x70, R11, 0x78, !PT ;  /* 0x0000007008347812 */ /* 0x000fe200078e780b */
[----:B------:R-:W-:Y:S01]  /*a1e0*/  IMAD.X R43, RZ, RZ, R43, P0 ;  /* 0x000000ffff2b7224 */ /* 0x000fe200000e062b */
[----:B------:R-:W-:Y:S02]  /*a1f0*/  LOP3.LUT R48, R6, 0x70, R9, 0x78, !PT ;  /* 0x0000007006307812 */ /* 0x000fe400078e7809 */
[----:B------:R-:W-:-:S02]  /*a200*/  SHF.R.U64 R9, R4, 0x3, R45 ;  /* 0x0000000304097819 */ /* 0x000fc4000000122d */
[----:B------:R-:W-:Y:S02]  /*a210*/  LOP3.LUT R7, R7, 0xfe, RZ, 0xc0, !PT ;  /* 0x000000fe07077812 */ /* 0x000fe400078ec0ff */
[----:B------:R-:W-:Y:S02]  /*a220*/  MOV R10, R0 ;  /* 0x00000000000a7202 */ /* 0x000fe40000000f00 */
[----:B---3--:R-:W-:Y:S02]  /*a230*/  MOV R11, R21 ;  /* 0x00000015000b7202 */ /* 0x008fe40000000f00 */
[----:B------:R-:W-:Y:S02]  /*a240*/  LOP3.LUT R44, R4, 0x70, R9, 0x78, !PT ;  /* 0x00000070042c7812 */ /* 0x000fe400078e7809 */
[----:B------:R-:W-:Y:S01]  /*a250*/  SHF.R.U64 R4, R3, 0x3, R43 ;  /* 0x0000000303047819 */ /* 0x000fe2000000122b */
[----:B------:R-:W-:Y:S01]  /*a260*/  IMAD.WIDE.U32 R10, R7, 0x2, R10 ;  /* 0x00000002070a7825 */ /* 0x000fe200078e000a */
[----:B------:R2:W-:Y:S01]  /*a270*/  ST.E desc[UR44][R92.64], RZ ;  /* 0x000000ff5c007985 */ /* 0x0005e2000c10192c */
[----:B------:R-:W-:-:S02]  /*a280*/  SHF.R.U64 R8, R5, 0x3, R47 ;  /* 0x0000000305087819 */ /* 0x000fc4000000122f */
[----:B------:R-:W-:Y:S01]  /*a290*/  LOP3.LUT R42, R3, 0x70, R4, 0x78, !PT ;  /* 0x00000070032a7812 */ /* 0x000fe200078e7804 */
[----:B------:R2:W-:Y:S01]  /*a2a0*/  ST.E desc[UR44][R90.64], RZ ;  /* 0x000000ff5a007985 */ /* 0x0005e2000c10192c */
[----:B------:R-:W-:-:S03]  /*a2b0*/  IADD3 R4, P0, PT, R10, 0x37400, RZ ;  /* 0x000374000a047810 */ /* 0x000fc60007f1e0ff */
[----:B------:R2:W-:Y:S01]  /*a2c0*/  ST.E desc[UR44][R88.64], RZ ;  /* 0x000000ff58007985 */ /* 0x0005e2000c10192c */
[----:B------:R-:W-:-:S03]  /*a2d0*/  LOP3.LUT R46, R5, 0x70, R8, 0x78, !PT ;  /* 0x00000070052e7812 */ /* 0x000fc600078e7808 */
[----:B------:R2:W-:Y:S01]  /*a2e0*/  ST.E desc[UR44][R86.64], RZ ;  /* 0x000000ff56007985 */ /* 0x0005e2000c10192c */
[----:B------:R-:W-:-:S03]  /*a2f0*/  IADD3 R6, P1, PT, R10, 0x37600, RZ ;  /* 0x000376000a067810 */ /* 0x000fc60007f3e0ff */
[----:B------:R2:W-:Y:S01]  /*a300*/  ST.E desc[UR44][R84.64], RZ ;  /* 0x000000ff54007985 */ /* 0x0005e2000c10192c */
[C---:B------:R-:W-:Y:S01]  /*a310*/  IADD3 R8, P3, PT, R10.reuse, 0x37e00, RZ ;  /* 0x00037e000a087810 */ /* 0x040fe20007f7e0ff */
[----:B------:R-:W-:Y:S02]  /*a320*/  IMAD.X R15, RZ, RZ, R11, P0 ;  /* 0x000000ffff0f7224 */ /* 0x000fe400000e060b */
[----:B------:R2:W-:Y:S01]  /*a330*/  ST.E desc[UR44][R82.64], RZ ;  /* 0x000000ff52007985 */ /* 0x0005e2000c10192c */
[----:B------:R-:W-:-:S03]  /*a340*/  IADD3 R7, P2, PT, R10, 0x37c00, RZ ;  /* 0x00037c000a077810 */ /* 0x000fc60007f5e0ff */
[----:B------:R2:W-:Y:S04]  /*a350*/  ST.E desc[UR44][R80.64], RZ ;  /* 0x000000ff50007985 */ /* 0x0005e8000c10192c */
[----:B------:R2:W-:Y:S01]  /*a360*/  ST.E desc[UR44][R78.64], RZ ;  /* 0x000000ff4e007985 */ /* 0x0005e2000c10192c */
[----:B------:R-:W-:-:S03]  /*a370*/  IMAD.X R13, RZ, RZ, R11, P1 ;  /* 0x000000ffff0d7224 */ /* 0x000fc600008e060b */
[----:B------:R2:W-:Y:S01]  /*a380*/  ST.E desc[UR44][R76.64], RZ ;  /* 0x000000ff4c007985 */ /* 0x0005e2000c10192c */
[----:B------:R-:W-:-:S03]  /*a390*/  IMAD.X R9, RZ, RZ, R11, P3 ;  /* 0x000000ffff097224 */ /* 0x000fc600018e060b */
[----:B------:R2:W-:Y:S01]  /*a3a0*/  ST.E desc[UR44][R74.64], RZ ;  /* 0x000000ff4a007985 */ /* 0x0005e2000c10192c */
[----:B------:R-:W-:Y:S01]  /*a3b0*/  IMAD.X R11, RZ, RZ, R11, P2 ;  /* 0x000000ffff0b7224 */ /* 0x000fe200010e060b */
[----:B------:R-:W-:Y:S02]  /*a3c0*/  SHF.R.U64 R3, R4, 0x3, R15 ;  /* 0x0000000304037819 */ /* 0x000fe4000000120f */
[----:B------:R2:W-:Y:S04]  /*a3d0*/  ST.E desc[UR44][R72.64], RZ ;  /* 0x000000ff48007985 */ /* 0x0005e8000c10192c */
[----:B------:R2:W-:Y:S04]  /*a3e0*/  ST.E desc[UR44][R70.64], RZ ;  /* 0x000000ff46007985 */ /* 0x0005e8000c10192c */
[----:B------:R2:W-:Y:S01]  /*a3f0*/  ST.E desc[UR44][R68.64], RZ ;  /* 0x000000ff44007985 */ /* 0x0005e2000c10192c */
[----:B------:R-:W-:-:S03]  /*a400*/  SHF.R.U64 R5, R6, 0x3, R13 ;  /* 0x0000000306057819 */ /* 0x000fc6000000120d */
[----:B------:R2:W-:Y:S01]  /*a410*/  ST.E desc[UR44][R66.64], RZ ;  /* 0x000000ff42007985 */ /* 0x0005e2000c10192c */
[----:B------:R-:W-:-:S03]  /*a420*/  LOP3.LUT R14, R4, 0x70, R3, 0x78, !PT ;  /* 0x00000070040e7812 */ /* 0x000fc600078e7803 */
[----:B------:R2:W-:Y:S01]  /*a430*/  ST.E desc[UR44][R64.64], RZ ;  /* 0x000000ff40007985 */ /* 0x0005e2000c10192c */
[----:B------:R-:W-:-:S03]  /*a440*/  SHF.R.U64 R4, R7, 0x3, R11 ;  /* 0x0000000307047819 */ /* 0x000fc6000000120b */
[----:B------:R2:W-:Y:S01]  /*a450*/  ST.E desc[UR44][R62.64], RZ ;  /* 0x000000ff3e007985 */ /* 0x0005e2000c10192c */
[----:B------:R-:W-:-:S03]  /*a460*/  SHF.R.U64 R3, R8, 0x3, R9 ;  /* 0x0000000308037819 */ /* 0x000fc60000001209 */
[----:B------:R2:W-:Y:S01]  /*a470*/  ST.E desc[UR44][R60.64], RZ ;  /* 0x000000ff3c007985 */ /* 0x0005e2000c10192c */
[----:B------:R-:W-:-:S03]  /*a480*/  LOP3.LUT R12, R6, 0x70, R5, 0x78, !PT ;  /* 0x00000070060c7812 */ /* 0x000fc600078e7805 */
[----:B------:R2:W-:Y:S01]  /*a490*/  ST.E desc[UR44][R54.64], RZ ;  /* 0x000000ff36007985 */ /* 0x0005e2000c10192c */
[----:B------:R-:W-:-:S03]  /*a4a0*/  LOP3.LUT R10, R7, 0x70, R4, 0x78, !PT ;  /* 0x00000070070a7812 */ /* 0x000fc600078e7804 */
[----:B------:R2:W-:Y:S01]  /*a4b0*/  ST.E desc[UR44][R52.64], RZ ;  /* 0x000000ff34007985 */ /* 0x0005e2000c10192c */
[----:B------:R-:W-:-:S03]  /*a4c0*/  LOP3.LUT R8, R8, 0x70, R3, 0x78, !PT ;  /* 0x0000007008087812 */ /* 0x000fc600078e7803 */
[----:B------:R2:W-:Y:S04]  /*a4d0*/  ST.E desc[UR44][R50.64], RZ ;  /* 0x000000ff32007985 */ /* 0x0005e8000c10192c */
[----:B------:R2:W-:Y:S04]  /*a4e0*/  ST.E desc[UR44][R48.64], RZ ;  /* 0x000000ff30007985 */ /* 0x0005e8000c10192c */
[----:B------:R2:W-:Y:S04]  /*a4f0*/  ST.E desc[UR44][R46.64], RZ ;  /* 0x000000ff2e007985 */ /* 0x0005e8000c10192c */
[----:B------:R2:W-:Y:S04]  /*a500*/  ST.E desc[UR44][R44.64], RZ ;  /* 0x000000ff2c007985 */ /* 0x0005e8000c10192c */
[----:B------:R2:W-:Y:S04]  /*a510*/  ST.E desc[UR44][R42.64], RZ ;  /* 0x000000ff2a007985 */ /* 0x0005e8000c10192c */
[----:B------:R2:W-:Y:S04]  /*a520*/  ST.E desc[UR44][R14.64], RZ ;  /* 0x000000ff0e007985 */ /* 0x0005e8000c10192c */
[----:B------:R2:W-:Y:S04]  /*a530*/  ST.E desc[UR44][R12.64], RZ ;  /* 0x000000ff0c007985 */ /* 0x0005e8000c10192c */
[----:B------:R2:W-:Y:S04]  /*a540*/  ST.E desc[UR44][R10.64], RZ ;  /* 0x000000ff0a007985 */ /* 0x0005e8000c10192c */
[----:B------:R2:W-:Y:S01]  /*a550*/  ST.E desc[UR44][R8.64], RZ ;  /* 0x000000ff08007985 */ /* 0x0005e2000c10192c */
[----:B------:R-:W-:Y:S01]  /*a560*/  @!PT LDS RZ, [RZ] ;  /* 0x00000000fffff984 */ /* 0x000fe20000000800 */
[----:B------:R-:W-:Y:S01]  /*a570*/  @!PT LDS RZ, [RZ] ;  /* 0x00000000fffff984 */ /* 0x000fe20000000800 */
[----:B------:R-:W-:Y:S01]  /*a580*/  @!PT LDS RZ, [RZ] ;  /* 0x00000000fffff984 */ /* 0x000fe20000000800 */
[----:B------:R-:W-:Y:S01]  /*a590*/  @!PT LDS RZ, [RZ] ;  /* 0x00000000fffff984 */ /* 0x000fe20000000800 */
[----:B------:R1:W-:Y:S06]  /*a5a0*/  MEMBAR.ALL.CTA ;  /* 0x0000000000007992 */ /* 0x0003ec0000008000 */
[----:B-1----:R-:W1:Y:S01]  /*a5b0*/  FENCE.VIEW.ASYNC.S ;  /* 0x00000000000073c6 */ /* 0x002e620000000000 */
[----:B------:R-:W-:Y:S05]  /*a5c0*/  BRA.U UP0, `(.L_x_161) ;  /* 0x0000000100047547 */ /* 0x000fea000b800000 */
[----:B------:R-:W-:Y:S05]  /*a5d0*/  BPT.TRAP 0x1 ;  /* 0x000000040000795c */ /* 0x000fea0000300000 */
.L_x_161:
[----:B-----5:R-:W-:Y:S01]  /*a5e0*/  SHF.L.U32 R3, R56, 0x1f, RZ ;  /* 0x0000001f38037819 */ /* 0x020fe200000006ff */
[----:B------:R-:W-:Y:S03]  /*a5f0*/  BSSY B0, `(.L_x_162) ;  /* 0x0000003000007945 */ /* 0x000fe60003800000 */
[----:B-1----:R-:W1:Y:S02]  /*a600*/  SYNCS.PHASECHK.TRANS64.TRYWAIT P0, [R0+URZ+0x380c8], R3 ;  /* 0x0380c803000075a7 */ /* 0x002e6400080011ff */
[----:B-1----:R-:W-:Y:S05]  /*a610*/  @!P0 BRA `(.L_x_163) ;  /* 0x0000019000608947 */ /* 0x002fea0003800000 */
.L_x_457:
[----:B------:R-:W-:Y:S05]  /*a620*/  BSYNC B0 ;  /* 0x0000000000007941 */ /* 0x000fea0003800000 */
.L_x_162:
[----:B------:R-:W-:Y:S05]  /*a630*/  @!P5 BRA `(.L_x_164) ;  /* 0x0000000000d0d947 */ /* 0x000fea0003800000 */
[----:B-1----:R-:W1:Y:S01]  /*a640*/  LDC R3, c[0x0][0x904] ;  /* 0x00024100ff037b82 */ /* 0x002e620000000800 */
[----:B------:R-:W3:Y:S01]  /*a650*/  LDCU.64 UR4, c[0x0][0x908] ;  /* 0x00012100ff0477ac */ /* 0x000ee20008000a00 */
[----:B------:R-:W-:Y:S01]  /*a660*/  BSSY.RECONVERGENT B0, `(.L_x_164) ;  /* 0x0000031000007945 */ /* 0x000fe20003800200 */
[----:B---3--:R-:W-:Y:S01]  /*a670*/  IMAD.HI.U32 R4, R57, UR4, RZ ;  /* 0x0000000439047c27 */ /* 0x008fe2000f8e00ff */
[----:B------:R-:W3:Y:S01]  /*a680*/  LDCU UR4, c[0x0][0x380] ;  /* 0x00007000ff0477ac */ /* 0x000ee20008000800 */
[----:B-1----:R-:W-:-:S03]  /*a690*/  ISETP.NE.AND P0, PT, R3, 0x1, PT ;  /* 0x000000010300780c */ /* 0x002fc60003f05270 */
[----:B------:R-:W-:-:S04]  /*a6a0*/  SHF.R.U32.HI R4, RZ, UR5, R4 ;  /* 0x00000005ff047c19 */ /* 0x000fc80008011604 */
[----:B------:R-:W-:-:S05]  /*a6b0*/  SEL R4, R57, R4, !P0 ;  /* 0x0000000439047207 */ /* 0x000fca0004000000 */
[----:B------:R-:W-:-:S04]  /*a6c0*/  IMAD.MOV R4, RZ, RZ, -R4 ;  /* 0x000000ffff047224 */ /* 0x000fc800078e0a04 */
[----:B------:R-:W-:Y:S01]  /*a6d0*/  IMAD R4, R3, R4, R57 ;  /* 0x0000000403047224 */ /* 0x000fe200078e0239 */
[----:B------:R-:W-:-:S05]  /*a6e0*/  LOP3.LUT R3, R20, 0x7f, RZ, 0xc0, !PT ;  /* 0x0000007f14037812 */ /* 0x000fca00078ec0ff */
[----:B------:R-:W-:-:S04]  /*a6f0*/  IMAD R3, R4, 0x100, R3 ;  /* 0x0000010004037824 */ /* 0x000fc800078e0203 */
[----:B--2---:R-:W-:-:S05]  /*a700*/  VIADD R9, R3, 0x80 ;  /* 0x0000008003097836 */ /* 0x004fca0000000000 */
[----:B---3--:R-:W-:-:S13]  /*a710*/  ISETP.GE.AND P0, PT, R9, UR4, PT ;  /* 0x0000000409007c0c */ /* 0x008fda000bf06270 */
[----:B------:R-:W-:Y:S05]  /*a720*/  @P0 BRA `(.L_x_165) ;  /* 0x0000000000900947 */ /* 0x000fea0003800000 */
[----:B------:R-:W1:Y:S01]  /*a730*/  LDC R7, c[0x0][0x38c] ;  /* 0x0000e300ff077b82 */ /* 0x000e620000000800 */
[----:B------:R-:W2:Y:S01]  /*a740*/  LDCU UR6, c[0x0][0x890] ;  /* 0x00011200ff0677ac */ /* 0x000ea20008000800 */
[----:B------:R-:W3:Y:S01]  /*a750*/  LDCU.64 UR4, c[0x0][0x888] ;  /* 0x00011100ff0477ac */ /* 0x000ee20008000a00 */
[----:B--2---:R-:W-:Y:S01]  /*a760*/  IMAD R22, R22, UR6, R9 ;  /* 0x0000000616167c24 */ /* 0x004fe2000f8e0209 */
[----:B-1----:R-:W-:-:S04]  /*a770*/  IABS R5, R7 ;  /* 0x0000000700057213 */ /* 0x002fc80000000000 */
[----:B------:R-:W1:Y:S08]  /*a780*/  I2F.RP R8, R5 ;  /* 0x0000000500087306 */ /* 0x000e700000209400 */
[----:B-1----:R-:W1:Y:S02]  /*a790*/  MUFU.RCP R10, R8 ;  /* 0x00000008000a7308 */ /* 0x002e640000001000 */
[----:B-1----:R-:W-:-:S06]  /*a7a0*/  IADD3 R10, PT, PT, R10, 0xffffffe, RZ ;  /* 0x0ffffffe0a0a7810 */ /* 0x002fcc0007ffe0ff */
[----:B------:R-:W1:Y:S02]  /*a7b0*/  F2I.FTZ.U32.TRUNC.NTZ R11, R10 ;  /* 0x0000000a000b7305 */ /* 0x000e64000021f000 */
[----:B-1----:R-:W-:Y:S01]  /*a7c0*/  IADD3 R3, PT, PT, RZ, -R11, RZ ;  /* 0x8000000bff037210 */ /* 0x002fe20007ffe0ff */
[----:B------:R-:W-:-:S04]  /*a7d0*/  IMAD.MOV.U32 R10, RZ, RZ, RZ ;  /* 0x000000ffff0a7224 */ /* 0x000fc800078e00ff */
        /* <DEDUP_REMOVED lines=13> */
[----:B------:R-:W-:Y:S02]  /*a8b0*/  ISETP.GE.AND P1, PT, R4, RZ, PT ;  /* 0x000000ff0400720c */ /* 0x000fe40003f26270 */
[----:B------:R-:W1:Y:S05]  /*a8c0*/  LDC.64 R4, c[0x0][0x880] ;  /* 0x00022000ff047b82 */ /* 0x000e6a0000000a00 */
[----:B------:R-:W-:-:S06]  /*a8d0*/  @P2 IADD3 R3, PT, PT, R3, 0x1, RZ ;  /* 0x0000000103032810 */ /* 0x000fcc0007ffe0ff */
[----:B------:R-:W-:Y:S01]  /*a8e0*/  @!P1 IMAD.MOV R3, RZ, RZ, -R3 ;  /* 0x000000ffff039224 */ /* 0x000fe200078e0a03 */
[----:B------:R-:W-:-:S04]  /*a8f0*/  @!P0 LOP3.LUT R3, RZ, R7, RZ, 0x33, !PT ;  /* 0x00000007ff038212 */ /* 0x000fc800078e33ff */
[C---:B------:R-:W-:Y:S01]  /*a900*/  IADD3 R6, PT, PT, -R3.reuse, RZ, RZ ;  /* 0x000000ff03067210 */ /* 0x040fe20007ffe1ff */
[----:B---3--:R-:W-:-:S04]  /*a910*/  IMAD R22, R3, UR5, R22 ;  /* 0x0000000503167c24 */ /* 0x008fc8000f8e0216 */
[----:B------:R-:W-:Y:S02]  /*a920*/  IMAD R3, R7, R6, R2 ;  /* 0x0000000607037224 */ /* 0x000fe400078e0202 */
[----:B------:R-:W-:Y:S02]  /*a930*/  IMAD.MOV.U32 R2, RZ, RZ, -0x800000 ;  /* 0xff800000ff027424 */ /* 0x000fe400078e00ff */
[----:B------:R-:W-:-:S04]  /*a940*/  IMAD R3, R3, UR4, R22 ;  /* 0x0000000403037c24 */ /* 0x000fc8000f8e0216 */
[----:B-1----:R-:W-:-:S05]  /*a950*/  IMAD.WIDE R4, R3, 0x4, R4 ;  /* 0x0000000403047825 */ /* 0x002fca00078e0204 */
[----:B------:R1:W-:Y:S02]  /*a960*/  STG.E desc[UR44][R4.64], R2 ;  /* 0x0000000204007986 */ /* 0x0003e4000c10192c */
.L_x_165:
[----:B------:R-:W-:Y:S05]  /*a970*/  BSYNC.RECONVERGENT B0 ;  /* 0x0000000000007941 */ /* 0x000fea0003800200 */
.L_x_164:
[----:B------:R-:W-:Y:S01]  /*a980*/  @!PT LDS RZ, [RZ] ;  /* 0x00000000fffff984 */ /* 0x000fe20000000800 */
[----:B------:R-:W-:Y:S01]  /*a990*/  @!PT LDS RZ, [RZ] ;  /* 0x00000000fffff984 */ /* 0x000fe20000000800 */
[----:B------:R-:W-:Y:S01]  /*a9a0*/  @!PT LDS RZ, [RZ] ;  /* 0x00000000fffff984 */ /* 0x000fe20000000800 */
[----:B------:R-:W-:Y:S01]  /*a9b0*/  @!PT LDS RZ, [RZ] ;  /* 0x00000000fffff984 */ /* 0x000fe20000000800 */
[----:B------:R3:W-:Y:S06]  /*a9c0*/  MEMBAR.ALL.CTA ;  /* 0x0000000000007992 */ /* 0x0007ec0000008000 */
[----:B---3--:R-:W3:Y:S01]  /*a9d0*/  FENCE.VIEW.ASYNC.S ;  /* 0x00000000000073c6 */ /* 0x008ee20000000000 */
[----:B------:R-:W-:-:S09]  /*a9e0*/  UISETP.NE.AND UP0, UPT, UR41, URZ, UPT ;  /* 0x000000ff2900728c */ /* 0x000fd2000bf05270 */
[----:B------:R-:W-:Y:S05]  /*a9f0*/  BRA.U UP0, `(.L_x_166) ;  /* 0x0000000100047547 */ /* 0x000fea000b800000 */
[----:B------:R-:W-:Y:S05]  /*aa00*/  BPT.TRAP 0x1 ;  /* 0x000000040000795c */ /* 0x000fea0000300000 */
.L_x_166:
[----:B---3--:R3:W-:Y:S01]  /*aa10*/  SYNCS.ARRIVE.TRANS64.A1T0 RZ, [R0+URZ+0x380b8], RZ ;  /* 0x0380b8ff00ff79a7 */ /* 0x0087e200081000ff */
[----:B------:R-:W-:Y:S01]  /*aa20*/  LOP3.LUT R56, R56, 0x1, RZ, 0x3c, !PT ;  /* 0x0000000138387812 */ /* 0x000fe200078e3cff */
[----:B------:R-:W-:Y:S06]  /*aa30*/  BRA `(.L_x_92) ;  /* 0x0000006c008c7947 */ /* 0x000fec0003800000 */
.L_x_93:
[----:B------:R-:W-:Y:S01]  /*aa40*/  LEA R7, R7, 0x100, 0x8 ;  /* 0x0000010007077811 */ /* 0x000fe200078e40ff */
[----:B------:R-:W-:Y:S02]  /*aa50*/  UIADD3 UR5, UPT, UPT, UR5, 0x7f, URZ ;  /* 0x0000007f05057890 */ /* 0x000fe4000fffe0ff */
[----:B------:R-:W-:Y:S01]  /*aa60*/  UISETP.NE.AND UP0, UPT, UR40, URZ, UPT ;  /* 0x000000ff2800728c */ /* 0x000fe2000bf05270 */
[----:B------:R-:W-:Y:S01]  /*aa70*/  SHF.R.S32.HI R0, RZ, 0x1f, R7 ;  /* 0x0000001fff007819 */ /* 0x000fe20000011407 */
[----:B------:R-:W-:-:S03]  /*aa80*/  USHF.R.S32.HI UR4, URZ, 0x1f, UR5 ;  /* 0x0000001fff047899 */ /* 0x000fc60008011405 */
[----:B------:R-:W-:Y:S01]  /*aa90*/  LEA.HI R0, R0, R7, RZ, 0x7 ;  /* 0x0000000700007211 */ /* 0x000fe200078f38ff */
[----:B------:R-:W-:-:S04]  /*aaa0*/  ULEA.HI UR4, UR4, UR5, URZ, 0x7 ;  /* 0x0000000504047291 */ /* 0x000fc8000f8f38ff */
[----:B------:R-:W-:Y:S01]  /*aab0*/  VIADD R62, R0, 0x7f ;  /* 0x0000007f003e7836 */ /* 0x000fe20000000000 */
[----:B------:R-:W-:-:S04]  /*aac0*/  USHF.R.S32.HI UR4, URZ, 0x7, UR4 ;  /* 0x00000007ff047899 */ /* 0x000fc80008011404 */
[----:B------:R-:W-:-:S04]  /*aad0*/  SHF.R.S32.HI R62, RZ, 0x7, R62 ;  /* 0x00000007ff3e7819 */ /* 0x000fc8000001143e */
[----:B------:R-:W-:Y:S01]  /*aae0*/  VIMNMX R62, PT, PT, R62, UR4, PT ;  /* 0x000000043e3e7c48 */ /* 0x000fe2000bfe0100 */
[----:B------:R-:W-:Y:S06]  /*aaf0*/  BRA.U !UP0, `(.L_x_167) ;  /* 0x0000000108047547 */ /* 0x000fec000b800000 */
[----:B------:R-:W-:Y:S05]  /*ab00*/  BPT.TRAP 0x1 ;  /* 0x000000040000795c */ /* 0x000fea0000300000 */
.L_x_167:
[----:B------:R-:W1:Y:S01]  /*ab10*/  S2R R60, SR_CgaCtaId ;  /* 0x00000000003c7919 */ /* 0x000e620000008800 */
[----:B------:R-:W-:Y:S01]  /*ab20*/  MOV R59, 0x400 ;  /* 0x00000400003b7802 */ /* 0x000fe20000000f00 */
[----:B------:R-:W-:Y:S01]  /*ab30*/  BSSY B0, `(.L_x_168) ;  /* 0x0000005000007945 */ /* 0x000fe20003800000 */
[----:B------:R-:W-:Y:S02]  /*ab40*/  SHF.L.U32 R0, R23, 0x1f, RZ ;  /* 0x0000001f17007819 */ /* 0x000fe400000006ff */
[----:B-1----:R-:W-:-:S04]  /*ab50*/  LEA R59, R60, R59, 0x18 ;  /* 0x0000003b3c3b7211 */ /* 0x002fc800078ec0ff */
[----:B------:R-:W1:Y:S02]  /*ab60*/  SYNCS.PHASECHK.TRANS64.TRYWAIT P0, [R59+URZ+0x38070], R0 ;  /* 0x038070003b0075a7 */ /* 0x000e6400080011ff */
[----:B-1----:R-:W-:Y:S05]  /*ab70*/  @!P0 BRA `(.L_x_169) ;  /* 0x0000018c001c8947 */ /* 0x002fea0003800000 */
.L_x_458:
[----:B------:R-:W-:Y:S05]  /*ab80*/  BSYNC B0 ;  /* 0x0000000000007941 */ /* 0x000fea0003800000 */
.L_x_168:
[----:B------:R-:W-:-:S09]  /*ab90*/  UISETP.NE.AND UP0, UPT, UR40, URZ, UPT ;  /* 0x000000ff2800728c */ /* 0x000fd2000bf05270 */
[----:B------:R-:W-:Y:S05]  /*aba0*/  BRA.U !UP0, `(.L_x_170) ;  /* 0x0000000108047547 */ /* 0x000fea000b800000 */
[----:B------:R-:W-:Y:S05]  /*abb0*/  BPT.TRAP 0x1 ;  /* 0x000000040000795c */ /* 0x000fea0000300000 */
.L_x_170:
[----:B------:R-:W-:Y:S01]  /*abc0*/  IADD3 R61, PT, PT, R59, 0x38078, RZ ;  /* 0x000380783b3d7810 */ /* 0x000fe20007ffe0ff */
[----:B------:R-:W-:-:S03]  /*abd0*/  UISETP.NE.AND UP0, UPT, UR39, URZ, UPT ;  /* 0x000000ff2700728c */ /* 0x000fc6000bf05270 */
[----:B-1----:R-:W-:-:S04]  /*abe0*/  PRMT R0, R60, 0x654, R61 ;  /* 0x000006543c007816 */ /* 0x002fc8000000003d */
[----:B------:R1:W-:Y:S02]  /*abf0*/  SYNCS.ARRIVE.TRANS64.RED.A1T0 RZ, [R0+URZ], RZ ;  /* 0x000000ff00ff79a7 */ /* 0x0003e400081004ff */
[----:B------:R-:W-:Y:S05]  /*ac00*/  BRA.U !UP0, `(.L_x_171) ;  /* 0x0000000108047547 */ /* 0x000fea000b800000 */
[----:B------:R-:W-:Y:S05]  /*ac10*/  BPT.TRAP 0x1 ;  /* 0x000000040000795c */ /* 0x000fea0000300000 */
.L_x_171:
[----:B------:R-:W-:Y:S01]  /*ac20*/  IMAD.U32 R3, RZ, RZ, UR38 ;  /* 0x00000026ff037e24 */ /* 0x000fe2000f8e00ff */
[----:B------:R-:W-:-:S04]  /*ac30*/  ISETP.GE.AND P0, PT, R62, 0x2, PT ;  /* 0x000000023e00780c */ /* 0x000fc80003f06270 */
[----:B------:R-:W-:-:S04]  /*ac40*/  SHF.L.U32 R4, R3, 0x1f, RZ ;  /* 0x0000001f03047819 */ /* 0x000fc800000006ff */
[----:B------:R-:W2:Y:S02]  /*ac50*/  SYNCS.PHASECHK.TRANS64.TRYWAIT P1, [R59+URZ+0x38080], R4 ;  /* 0x038080043b0075a7 */ /* 0x000ea400080211ff */
[----:B--2---:R-:W-:Y:S05]  /*ac60*/  @!P1 BRA `(.L_x_172) ;  /* 0x0000018800f49947 */ /* 0x004fea0003800000 */
.L_x_459:
[----:B------:R-:W-:Y:S01]  /*ac70*/  LOP3.LUT R3, R23, 0x1, RZ, 0x3c, !PT ;  /* 0x0000000117037812 */ /* 0x000fe200078e3cff */
[----:B------:R-:W-:Y:S06]  /*ac80*/  @!P0 BRA `(.L_x_173) ;  /* 0x0000002400c48947 */ /* 0x000fec0003800000 */
.L_x_216:
[----:B------:R-:W-:Y:S05]  /*ac90*/  YIELD ;  /* 0x0000000000007946 */ /* 0x000fea0003800000 */
[----:B------:R-:W-:Y:S01]  /*aca0*/  UISETP.NE.AND UP0, UPT, UR40, URZ, UPT ;  /* 0x000000ff2800728c */ /* 0x000fe2000bf05270 */
[C---:B------:R-:W-:Y:S01]  /*acb0*/  ISETP.GT.U32.AND P0, PT, R62.reuse, 0x2, PT ;  /* 0x000000023e00780c */ /* 0x040fe20003f04070 */
[----:B------:R-:W-:Y:S02]  /*acc0*/  IMAD.MOV.U32 R23, RZ, RZ, R3 ;  /* 0x000000ffff177224 */ /* 0x000fe400078e0003 */
[----:B------:R-:W-:Y:S01]  /*acd0*/  VIADD R62, R62, 0xffffffff ;  /* 0xffffffff3e3e7836 */ /* 0x000fe20000000000 */
[----:B------:R-:W-:-:S04]  /*ace0*/  P2R R63, PR, RZ, 0x1 ;  /* 0x00000001ff3f7803 */ /* 0x000fc80000000000 */
[----:B---34-:R-:W-:Y:S05]  /*acf0*/  BRA.U !UP0, `(.L_x_174) ;  /* 0x0000000108047547 */ /* 0x018fea000b800000 */
[----:B------:R-:W-:Y:S05]  /*ad00*/  BPT.TRAP 0x1 ;  /* 0x000000040000795c */ /* 0x000fea0000300000 */
.L_x_174:
[----:B-1----:R-:W-:Y:S01]  /*ad10*/  SHF.L.U32 R0, R23, 0x1f, RZ ;  /* 0x0000001f17007819 */ /* 0x002fe200000006ff */
[----:B------:R-:W1:Y:S03]  /*ad20*/  S2R R65, SR_TID.X ;  /* 0x0000000000417919 */ /* 0x000e660000002100 */
[----:B------:R-:W3:Y:S01]  /*ad30*/  SYNCS.PHASECHK.TRANS64.TRYWAIT P0, [R59+URZ+0x38070], R0 ;  /* 0x038070003b0075a7 */ /* 0x000ee200080011ff */
[----:B-1----:R-:W-:-:S05]  /*ad40*/  IMAD.U32 R64, R65, 0x10000, RZ ;  /* 0x0001000041407824 */ /* 0x002fca00078e00ff */
[----:B------:R-:W-:Y:S01]  /*ad50*/  LOP3.LUT R64, R64, 0x600000, RZ, 0xc0, !PT ;  /* 0x0060000040407812 */ /* 0x000fe200078ec0ff */
[----:B---3--:R-:W-:Y:S06]  /*ad60*/  @!P0 BRA `(.L_x_175) ;  /* 0x0000018800c88947 */ /* 0x008fec0003800000 */
.L_x_460:
[----:B------:R-:W-:Y:S05]  /*ad70*/  WARPSYNC.ALL ;  /* 0x0000000000007948 */ /* 0x000fea0003800000 */
[----:B------:R-:W-:Y:S01]  /*ad80*/  R2UR UR4, R64 ;  /* 0x00000000400472ca */ /* 0x000fe200000e0000 */
[----:B------:R-:W-:Y:S01]  /*ad90*/  UISETP.NE.AND UP0, UPT, UR41, URZ, UPT ;  /* 0x000000ff2900728c */ /* 0x000fe2000bf05270 */
[----:B------:R-:W-:Y:S01]  /*ada0*/  PLOP3.LUT P0, PT, PT, PT, PT, 0x80, 0x8 ;  /* 0x000000000008781c */ /* 0x000fe20003f0f070 */
[----:B------:R-:W-:-:S10]  /*adb0*/  IMAD.MOV.U32 R66, RZ, RZ, 0x3f800000 ;  /* 0x3f800000ff427424 */ /* 0x000fd400078e00ff */
[----:B--2---:R-:W2:Y:S02]  /*adc0*/  LDTM.x2 R4, tmem[UR4] ;  /* 0x00000004000479ee */ /* 0x004ea400080c0000 */
[----:B--2---:R-:W-:-:S13]  /*add0*/  FSETP.NEU.AND P2, PT, R4, R5, PT ;  /* 0x000000050400720b */ /* 0x004fda0003f4d000 */
[----:B-1----:R-:W1:Y:S01]  /*ade0*/  @P2 LDC R0, c[0x0][0x704] ;  /* 0x0001c100ff002b82 */ /* 0x002e620000000800 */
[----:B------:R-:W-:-:S04]  /*adf0*/  @P2 FADD R5, R4, -R5 ;  /* 0x8000000504052221 */ /* 0x000fc80000000000 */
[----:B-1----:R-:W-:-:S05]  /*ae00*/  @P2 FMUL R5, R5, R0 ;  /* 0x0000000005052220 */ /* 0x002fca0000400000 */
[----:B------:R-:W-:-:S04]  /*ae10*/  @P2 FSETP.GEU.AND P1, PT, R5, -126, PT ;  /* 0xc2fc00000500280b */ /* 0x000fc80003f2e000 */
[----:B------:R-:W-:-:S13]  /*ae20*/  @P2 PLOP3.LUT P0, PT, P1, PT, PT, 0x80, 0x8 ;  /* 0x000000000008281c */ /* 0x000fda0000f0f070 */
[----:B------:R-:W-:-:S04]  /*ae30*/  @!P0 FMUL R5, R5, 0.5 ;  /* 0x3f00000005058820 */ /* 0x000fc80000400000 */
[----:B------:R-:W1:Y:S02]  /*ae40*/  @P2 MUFU.EX2 R0, R5 ;  /* 0x0000000500002308 */ /* 0x000e640000000800 */
[----:B-1----:R-:W-:-:S05]  /*ae50*/  @!P0 FMUL R0, R0, R0 ;  /* 0x0000000000008220 */ /* 0x002fca0000400000 */
[----:B------:R-:W-:Y:S01]  /*ae60*/  @P2 MOV R66, R0 ;  /* 0x0000000000422202 */ /* 0x000fe20000000f00 */
[----:B------:R-:W-:Y:S06]  /*ae70*/  BRA.U UP0, `(.L_x_176) ;  /* 0x0000000100047547 */ /* 0x000fec000b800000 */
[----:B------:R-:W-:Y:S05]  /*ae80*/  BPT.TRAP 0x1 ;  /* 0x000000040000795c */ /* 0x000fea0000300000 */
.L_x_176:
[----:B------:R-:W-:Y:S01]  /*ae90*/  IMAD.U32 R0, RZ, RZ, UR42 ;  /* 0x0000002aff007e24 */ /* 0x000fe2000f8e00ff */
[----:B------:R-:W-:-:S04]  /*aea0*/  FSETP.NEU.AND P1, PT, R66, 1, PT ;  /* 0x3f8000004200780b */ /* 0x000fc80003f2d000 */
[----:B------:R-:W-:-:S04]  /*aeb0*/  SHF.L.U32 R0, R0, 0x1f, RZ ;  /* 0x0000001f00007819 */ /* 0x000fc800000006ff */
[----:B------:R-:W1:Y:S02]  /*aec0*/  SYNCS.PHASECHK.TRANS64.TRYWAIT P0, [R59+URZ+0x38090], R0 ;  /* 0x038090003b0075a7 */ /* 0x000e6400080011ff */
[----:B-1----:R-:W-:Y:S05]  /*aed0*/  @!P0 BRA `(.L_x_177) ;  /* 0x0000018800808947 */ /* 0x002fea0003800000 */
.L_x_461:
[----:B------:R-:W-:-:S13]  /*aee0*/  VOTE.ANY P1, P1 ;  /* 0x0000000000ff7806 */ /* 0x000fda0000820100 */
[----:B------:R-:W-:Y:S05]  /*aef0*/  @!P1 BRA `(.L_x_178) ;  /* 0x0000001000149947 */ /* 0x000fea0003800000 */
[----:B------:R-:W-:Y:S01]  /*af00*/  SHF.R.U32.HI R16, RZ, 0x5, R65 ;  /* 0x00000005ff107819 */ /* 0x000fe20000011641 */
[----:B------:R-:W-:Y:S01]  /*af10*/  BSSY.RECONVERGENT B6, `(.L_x_179) ;  /* 0x0000018000067945 */ /* 0x000fe20003800200 */
[----:B------:R-:W-:Y:S02]  /*af20*/  LOP3.LUT R19, R64, 0x100, RZ, 0xfc, !PT ;  /* 0x0000010040137812 */ /* 0x000fe400078efcff */
[----:B------:R-:W-:Y:S02]  /*af30*/  SHF.R.U32.HI R17, RZ, 0x15, R64 ;  /* 0x00000015ff117819 */ /* 0x000fe40000011640 */
[----:B------:R-:W-:Y:S02]  /*af40*/  LOP3.LUT R16, R16, 0x3, RZ, 0xc0, !PT ;  /* 0x0000000310107812 */ /* 0x000fe400078ec0ff */
[----:B------:R-:W-:Y:S02]  /*af50*/  R2UR UR4, R19 ;  /* 0x00000000130472ca */ /* 0x000fe400000e0000 */
[----:B------:R-:W-:-:S11]  /*af60*/  ISETP.NE.AND P0, PT, R16, R17, PT ;  /* 0x000000111000720c */ /* 0x000fd60003f05270 */
[----:B------:R-:W2:Y:S02]  /*af70*/  LDTM.x16 R24, tmem[UR4] ;  /* 0x00000004001879ee */ /* 0x000ea40008240000 */
[----:B--2---:R-:W-:Y:S05]  /*af80*/  @!P0 BRA `(.L_x_180) ;  /* 0x0000000000408947 */ /* 0x004fea0003800000 */
[----:B------:R-:W-:Y:S01]  /*af90*/  MOV R14, 0x8 ;  /* 0x00000008000e7802 */ /* 0x000fe20000000f00 */
[----:B------:R-:W2:Y:S01]  /*afa0*/  LDCU.64 UR8, c[0x4][0xb0] ;  /* 0x01001600ff0877ac */ /* 0x000ea20008000a00 */
[----:B------:R-:W-:Y:S02]  /*afb0*/  HFMA2 R12, -RZ, RZ, 0, 5.9604644775390625e-08 ;  /* 0x00000001ff0c7431 */ /* 0x000fe400000001ff */
[----:B------:R-:W-:Y:S01]  /*afc0*/  IMAD.MOV.U32 R8, RZ, RZ, 0x192 ;  /* 0x00000192ff087424 */ /* 0x000fe200078e00ff */
[----:B------:R-:W3:Y:S01]  /*afd0*/  LDCU.64 UR6, c[0x4][0xb8] ;  /* 0x01001700ff0677ac */ /* 0x000ee20008000a00 */
[----:B------:R-:W4:Y:S01]  /*afe0*/  LDC.64 R14, c[0x4][R14] ;  /* 0x010000000e0e7b82 */ /* 0x000f220000000a00 */
[----:B------:R-:W-:Y:S01]  /*aff0*/  IMAD.MOV.U32 R13, RZ, RZ, RZ ;  /* 0x000000ffff0d7224 */ /* 0x000fe200078e00ff */
[----:B------:R-:W5:Y:S01]  /*b000*/  LDCU.64 UR4, c[0x4][0x30] ;  /* 0x01000600ff0477ac */ /* 0x000f620008000a00 */
[----:B--2---:R-:W-:Y:S01]  /*b010*/  IMAD.U32 R4, RZ, RZ, UR8 ;  /* 0x00000008ff047e24 */ /* 0x004fe2000f8e00ff */
[----:B------:R-:W-:Y:S01]  /*b020*/  MOV R5, UR9 ;  /* 0x0000000900057c02 */ /* 0x000fe20008000f00 */
[----:B---3--:R-:W-:Y:S01]  /*b030*/  IMAD.U32 R6, RZ, RZ, UR6 ;  /* 0x00000006ff067e24 */ /* 0x008fe2000f8e00ff */
[----:B------:R-:W-:Y:S01]  /*b040*/  MOV R7, UR7 ;  /* 0x0000000700077c02 */ /* 0x000fe20008000f00 */
[----:B-----5:R-:W-:Y:S01]  /*b050*/  IMAD.U32 R10, RZ, RZ, UR4 ;  /* 0x00000004ff0a7e24 */ /* 0x020fe2000f8e00ff */
[----:B------:R-:W-:-:S02]  /*b060*/  MOV R11, UR5 ;  /* 0x00000005000b7c02 */ /* 0x000fc40008000f00 */
[----:B------:R-:W-:-:S07]  /*b070*/  LEPC R20, `(.L_x_180) ;  /* 0x000000001014794e */ /* 0x000fce0000000000 */
[----:B-1--4-:R-:W-:Y:S05]  /*b080*/  CALL.ABS.NOINC R14 ;  /* 0x000000000e007343 */ /* 0x012fea0003c00000 */
.L_x_180:
[----:B------:R-:W-:Y:S05]  /*b090*/  BSYNC.RECONVERGENT B6 ;  /* 0x0000000000067941 */ /* 0x000fea0003800200 */
.L_x_179:
[----:B------:R-:W-:Y:S01]  /*b0a0*/  FSETP.NEU.AND P0, PT, R66, 1, PT ;  /* 0x3f8000004200780b */ /* 0x000fe20003f0d000 */
[----:B------:R-:W-:Y:S05]  /*b0b0*/  WARPSYNC.ALL ;  /* 0x0000000000007948 */ /* 0x000fea0003800000 */
[----:B------:R-:W-:Y:S01]  /*b0c0*/  LOP3.LUT R18, R64, 0x110, RZ, 0xfc, !PT ;  /* 0x0000011040127812 */ /* 0x000fe200078efcff */
[----:B------:R-:W-:Y:S01]  /*b0d0*/  BSSY.RECONVERGENT B6, `(.L_x_181) ;  /* 0x000001f000067945 */ /* 0x000fe20003800200 */
[----:B------:R-:W-:Y:S02]  /*b0e0*/  R2UR UR4, R19 ;  /* 0x00000000130472ca */ /* 0x000fe400000e0000 */
[----:B------:R-:W-:-:S03]  /*b0f0*/  R2UR UR5, R18 ;  /* 0x00000000120572ca */ /* 0x000fc600000e0000 */
[C---:B------:R-:W-:Y:S02]  /*b100*/  @P0 FMUL2 R24, R66.reuse.F32, R24.F32x2.HI_LO ;  /* 0x000000184218024a */ /* 0x040fe40000040000 */
[C---:B------:R-:W-:Y:S02]  /*b110*/  @P0 FMUL2 R26, R66.reuse.F32, R26.F32x2.HI_LO ;  /* 0x0000001a421a024a */ /* 0x040fe40000040000 */
[C---:B------:R-:W-:Y:S02]  /*b120*/  @P0 FMUL2 R28, R66.reuse.F32, R28.F32x2.HI_LO ;  /* 0x0000001c421c024a */ /* 0x040fe40000040000 */
[C---:B------:R-:W-:Y:S02]  /*b130*/  @P0 FMUL2 R30, R66.reuse.F32, R30.F32x2.HI_LO ;  /* 0x0000001e421e024a */ /* 0x040fe40000040000 */
[C---:B------:R-:W-:Y:S02]  /*b140*/  @P0 FMUL2 R32, R66.reuse.F32, R32.F32x2.HI_LO ;  /* 0x000000204220024a */ /* 0x040fe40000040000 */
[C---:B------:R-:W-:Y:S01]  /*b150*/  @P0 FMUL2 R34, R66.reuse.F32, R34.F32x2.HI_LO ;  /* 0x000000224222024a */ /* 0x040fe20000040000 */
[----:B------:R-:W2:Y:S01]  /*b160*/  LDTM.x16 R40, tmem[UR5] ;  /* 0x00000005002879ee */ /* 0x000ea20008240000 */
[----:B------:R-:W-:-:S02]  /*b170*/  @P0 FMUL2 R36, R66.F32, R36.F32x2.HI_LO ;  /* 0x000000244224024a */ /* 0x000fc40000040000 */
[----:B------:R-:W-:Y:S01]  /*b180*/  @P0 FMUL2 R38, R66.F32, R38.F32x2.HI_LO ;  /* 0x000000264226024a */ /* 0x000fe20000040000 */
[----:B------:R-:W-:-:S03]  /*b190*/  ISETP.NE.AND P0, PT, R16, R17, PT ;  /* 0x000000111000720c */ /* 0x000fc60003f05270 */
[----:B------:R3:W-:Y:S10]  /*b1a0*/  STTM.x16 tmem[UR4], R24 ;  /* 0x00000018000079ed */ /* 0x0007f40008240004 */
[----:B--2---:R-:W-:Y:S05]  /*b1b0*/  @!P0 BRA `(.L_x_182) ;  /* 0x0000000000408947 */ /* 0x004fea0003800000 */
[----:B------:R-:W-:Y:S01]  /*b1c0*/  MOV R14, 0x8 ;  /* 0x00000008000e7802 */ /* 0x000fe20000000f00 */
[----:B------:R-:W2:Y:S01]  /*b1d0*/  LDCU.64 UR8, c[0x4][0xb0] ;  /* 0x01001600ff0877ac */ /* 0x000ea20008000a00 */
[----:B------:R-:W-:Y:S02]  /*b1e0*/  HFMA2 R12, -RZ, RZ, 0, 5.9604644775390625e-08 ;  /* 0x00000001ff0c7431 */ /* 0x000fe400000001ff */
[----:B------:R-:W-:Y:S01]  /*b1f0*/  IMAD.MOV.U32 R8, RZ, RZ, 0x192 ;  /* 0x00000192ff087424 */ /* 0x000fe200078e00ff */
[----:B------:R-:W4:Y:S01]  /*b200*/  LDCU.64 UR6, c[0x4][0xb8] ;  /* 0x01001700ff0677ac */ /* 0x000f220008000a00 */
[----:B------:R-:W1:Y:S01]  /*b210*/  LDC.64 R14, c[0x4][R14] ;  /* 0x010000000e0e7b82 */ /* 0x000e620000000a00 */
[----:B------:R-:W-:Y:S01]  /*b220*/  IMAD.MOV.U32 R13, RZ, RZ, RZ ;  /* 0x000000ffff0d7224 */ /* 0x000fe200078e00ff */
[----:B------:R-:W5:Y:S01]  /*b230*/  LDCU.64 UR4, c[0x4][0x30] ;  /* 0x01000600ff0477ac */ /* 0x000f620008000a00 */
[----:B--2---:R-:W-:Y:S01]  /*b240*/  IMAD.U32 R4, RZ, RZ, UR8 ;  /* 0x00000008ff047e24 */ /* 0x004fe2000f8e00ff */
[----:B------:R-:W-:Y:S01]  /*b250*/  MOV R5, UR9 ;  /* 0x0000000900057c02 */ /* 0x000fe20008000f00 */
[----:B----4-:R-:W-:Y:S01]  /*b260*/  IMAD.U32 R6, RZ, RZ, UR6 ;  /* 0x00000006ff067e24 */ /* 0x010fe2000f8e00ff */
[----:B------:R-:W-:Y:S01]  /*b270*/  MOV R7, UR7 ;  /* 0x0000000700077c02 */ /* 0x000fe20008000f00 */
[----:B-----5:R-:W-:Y:S01]  /*b280*/  IMAD.U32 R10, RZ, RZ, UR4 ;  /* 0x00000004ff0a7e24 */ /* 0x020fe2000f8e00ff */
[----:B------:R-:W-:-:S02]  /*b290*/  MOV R11, UR5 ;  /* 0x00000005000b7c02 */ /* 0x000fc40008000f00 */
[----:B------:R-:W-:-:S07]  /*b2a0*/  LEPC R20, `(.L_x_182) ;  /* 0x000000001014794e */ /* 0x000fce0000000000 */
[----:B-1-3--:R-:W-:Y:S05]  /*b2b0*/  CALL.ABS.NOINC R14 ;  /* 0x000000000e007343 */ /* 0x00afea0003c00000 */
.L_x_182:
[----:B------:R-:W-:Y:S05]  /*b2c0*/  BSYNC.RECONVERGENT B6 ;  /* 0x0000000000067941 */ /* 0x000fea0003800200 */
.L_x_181:
        /* <DEDUP_REMOVED lines=12> */
[----:B---3--:R-:W2:Y:S01]  /*b390*/  LDTM.x16 R24, tmem[UR5] ;  /* 0x00000005001879ee */ /* 0x008ea20008240000 */
        /* <DEDUP_REMOVED lines=21> */
.L_x_184:
[----:B------:R-:W-:Y:S05]  /*b4f0*/  BSYNC.RECONVERGENT B6 ;  /* 0x0000000000067941 */ /* 0x000fea0003800200 */
.L_x_183:
        /* <DEDUP_REMOVED lines=34> */
.L_x_186:
[----:B------:R-:W-:Y:S05]  /*b720*/  BSYNC.RECONVERGENT B6 ;  /* 0x0000000000067941 */ /* 0x000fea0003800200 */
.L_x_185:
        /* <DEDUP_REMOVED lines=34> */
.L_x_188:
[----:B------:R-:W-:Y:S05]  /*b950*/  BSYNC.RECONVERGENT B6 ;  /* 0x0000000000067941 */ /* 0x000fea0003800200 */
.L_x_187:
        /* <DEDUP_REMOVED lines=34> */
.L_x_190:
[----:B------:R-:W-:Y:S05]  /*bb80*/  BSYNC.RECONVERGENT B6 ;  /* 0x0000000000067941 */ /* 0x000fea0003800200 */
.L_x_189:
        /* <DEDUP_REMOVED lines=34> */
.L_x_192:
[----:B------:R-:W-:Y:S05]  /*bdb0*/  BSYNC.RECONVERGENT B6 ;  /* 0x0000000000067941 */ /* 0x000fea0003800200 */
.L_x_191:
[----:B-1----:R-:W-:Y:S01]  /*bdc0*/  LOP3.LUT R0, R64, 0x170, RZ, 0xfc, !PT ;  /* 0x0000017040007812 */ /* 0x002fe200078efcff */
[----:B------:R-:W-:Y:S05]  /*bdd0*/  WARPSYNC.ALL ;  /* 0x0000000000007948 */ /* 0x000fea0003800000 */
[----:B------:R-:W-:Y:S02]  /*bde0*/  R2UR UR4, R0 ;  /* 0x00000000000472ca */ /* 0x000fe400000e0000 */
[----:B------:R-:W-:Y:S02]  /*bdf0*/  FSETP.NEU.AND P0, PT, R66, 1, PT ;  /* 0x3f8000004200780b */ /* 0x000fe40003f0d000 */
[----:B------:R-:W-:-:S09]  /*be00*/  R2UR UR5, R67 ;  /* 0x00000000430572ca */ /* 0x000fd200000e0000 */
[----:B------:R-:W1:Y:S01]  /*be10*/  LDTM.x16 R4, tmem[UR4] ;  /* 0x00000004000479ee */ /* 0x000e620008240000 */
[----:B------:R-:W-:Y:S01]  /*be20*/  R2UR UR4, R0 ;  /* 0x00000000000472ca */ /* 0x000fe200000e0000 */
[C---:B------:R-:W-:Y:S02]  /*be30*/  @P0 FMUL2 R24, R66.reuse.F32, R24.F32x2.HI_LO ;  /* 0x000000184218024a */ /* 0x040fe40000040000 */
[C---:B------:R-:W-:Y:S02]  /*be40*/  @P0 FMUL2 R26, R66.reuse.F32, R26.F32x2.HI_LO ;  /* 0x0000001a421a024a */ /* 0x040fe40000040000 */
[C---:B------:R-:W-:Y:S02]  /*be50*/  @P0 FMUL2 R28, R66.reuse.F32, R28.F32x2.HI_LO ;  /* 0x0000001c421c024a */ /* 0x040fe40000040000 */
[C---:B------:R-:W-:Y:S02]  /*be60*/  @P0 FMUL2 R30, R66.reuse.F32, R30.F32x2.HI_LO ;  /* 0x0000001e421e024a */ /* 0x040fe40000040000 */
[----:B------:R-:W-:-:S02]  /*be70*/  @P0 FMUL2 R32, R66.F32, R32.F32x2.HI_LO ;  /* 0x000000204220024a */ /* 0x000fc40000040000 */
[C---:B------:R-:W-:Y:S02]  /*be80*/  @P0 FMUL2 R34, R66.reuse.F32, R34.F32x2.HI_LO ;  /* 0x000000224222024a */ /* 0x040fe40000040000 */
[C---:B------:R-:W-:Y:S02]  /*be90*/  @P0 FMUL2 R36, R66.reuse.F32, R36.F32x2.HI_LO ;  /* 0x000000244224024a */ /* 0x040fe40000040000 */
[----:B------:R-:W-:-:S04]  /*bea0*/  @P0 FMUL2 R38, R66.F32, R38.F32x2.HI_LO ;  /* 0x000000264226024a */ /* 0x000fc80000040000 */
[----:B------:R2:W-:Y:S01]  /*beb0*/  STTM.x16 tmem[UR5], R24 ;  /* 0x00000018000079ed */ /* 0x0005e20008240005 */
[C---:B-1----:R-:W-:Y:S02]  /*bec0*/  @P0 FMUL2 R4, R66.reuse.F32, R4.F32x2.HI_LO ;  /* 0x000000044204024a */ /* 0x042fe40000040000 */
[C---:B------:R-:W-:Y:S02]  /*bed0*/  @P0 FMUL2 R6, R66.reuse.F32, R6.F32x2.HI_LO ;  /* 0x000000064206024a */ /* 0x040fe40000040000 */
[C---:B------:R-:W-:Y:S02]  /*bee0*/  @P0 FMUL2 R8, R66.reuse.F32, R8.F32x2.HI_LO ;  /* 0x000000084208024a */ /* 0x040fe40000040000 */
[C---:B------:R-:W-:Y:S02]  /*bef0*/  @P0 FMUL2 R10, R66.reuse.F32, R10.F32x2.HI_LO ;  /* 0x0000000a420a024a */ /* 0x040fe40000040000 */
[C---:B------:R-:W-:Y:S02]  /*bf00*/  @P0 FMUL2 R12, R66.reuse.F32, R12.F32x2.HI_LO ;  /* 0x0000000c420c024a */ /* 0x040fe40000040000 */
[----:B------:R-:W-:-:S02]  /*bf10*/  @P0 FMUL2 R14, R66.F32, R14.F32x2.HI_LO ;  /* 0x0000000e420e024a */ /* 0x000fc40000040000 */
[C---:B------:R-:W-:Y:S02]  /*bf20*/  @P0 FMUL2 R16, R66.reuse.F32, R16.F32x2.HI_LO ;  /* 0x000000104210024a */ /* 0x040fe40000040000 */
[----:B------:R-:W-:-:S04]  /*bf30*/  @P0 FMUL2 R18, R66.F32, R18.F32x2.HI_LO ;  /* 0x000000124212024a */ /* 0x000fc80000040000 */
[----:B------:R2:W-:Y:S02]  /*bf40*/  STTM.x16 tmem[UR4], R4 ;  /* 0x00000004000079ed */ /* 0x0005e40008240004 */
.L_x_178:
[----:B------:R-:W-:-:S09]  /*bf50*/  UISETP.NE.AND UP0, UPT, UR39, URZ, UPT ;  /* 0x000000ff2700728c */ /* 0x000fd2000bf05270 */
[----:B------:R-:W-:Y:S05]  /*bf60*/  BRA.U !UP0, `(.L_x_193) ;  /* 0x0000000108047547 */ /* 0x000fea000b800000 */
[----:B------:R-:W-:Y:S05]  /*bf70*/  BPT.TRAP 0x1 ;  /* 0x000000040000795c */ /* 0x000fea0000300000 */
.L_x_193:
[----:B------:R-:W-:Y:S01]  /*bf80*/  IADD3 R3, PT, PT, R59, 0x38088, RZ ;  /* 0x000380883b037810 */ /* 0x000fe20007ffe0ff */
[----:B------:R-:W-:Y:S02]  /*bf90*/  UISETP.NE.AND UP0, UPT, UR41, URZ, UPT ;  /* 0x000000ff2900728c */ /* 0x000fe4000bf05270 */
[----:B------:R-:W-:Y:S01]  /*bfa0*/  ULOP3.LUT UR38, UR38, 0x1, URZ, 0x3c, !UPT ;  /* 0x0000000126267892 */ /* 0x000fe2000f8e3cff */
[----:B-1----:R-:W-:-:S04]  /*bfb0*/  PRMT R0, R60, 0x654, R3 ;  /* 0x000006543c007816 */ /* 0x002fc80000000003 */
[----:B------:R1:W-:Y:S01]  /*bfc0*/  SYNCS.ARRIVE.TRANS64.RED.A1T0 RZ, [R0+URZ], RZ ;  /* 0x000000ff00ff79a7 */ /* 0x0003e200081004ff */
[----:B------:R-:W4:Y:S01]  /*bfd0*/  FENCE.VIEW.ASYNC.T ;  /* 0x00000000000073c6 */ /* 0x000f220000000200 */
[----:B------:R-:W-:Y:S05]  /*bfe0*/  BRA.U UP0, `(.L_x_194) ;  /* 0x0000000100087547 */ /* 0x000fea000b800000 */
[----:B------:R-:W-:Y:S05]  /*bff0*/  BPT.TRAP 0x1 ;  /* 0x000000040000795c */ /* 0x000fea0000300000 */
[----:B------:R-:W-:Y:S05]  /*c000*/  BPT.TRAP 0x1 ;  /* 0x000000040000795c */ /* 0x000fea0000300000 */
.L_x_194:
[----:B------:R-:W-:Y:S01]  /*c010*/  IADD3 R3, PT, PT, R59, 0x380a0, RZ ;  /* 0x000380a03b037810 */ /* 0x000fe20007ffe0ff */
[----:B------:R-:W-:-:S03]  /*c020*/  UISETP.NE.AND UP0, UPT, UR39, URZ, UPT ;  /* 0x000000ff2700728c */ /* 0x000fc6000bf05270 */
[----:B-1----:R-:W-:-:S04]  /*c030*/  PRMT R0, R60, 0x654, R3 ;  /* 0x000006543c007816 */ /* 0x002fc80000000003 */
[----:B----4-:R1:W-:Y:S02]  /*c040*/  SYNCS.ARRIVE.TRANS64.RED.A1T0 RZ, [R0+URZ], RZ ;  /* 0x000000ff00ff79a7 */ /* 0x0103e400081004ff */
[----:B------:R-:W-:Y:S05]  /*c050*/  BRA.U !UP0, `(.L_x_195) ;  /* 0x0000000108047547 */ /* 0x000fea000b800000 */
[----:B------:R-:W-:Y:S05]  /*c060*/  BPT.TRAP 0x1 ;  /* 0x000000040000795c */ /* 0x000fea0000300000 */
.L_x_195:
[----:B-1----:R-:W-:Y:S01]  /*c070*/  IMAD.U32 R0, RZ, RZ, UR38 ;  /* 0x00000026ff007e24 */ /* 0x002fe2000f8e00ff */
[----:B------:R-:W-:-:S04]  /*c080*/  LOP3.LUT R3, R64, 0x80, RZ, 0xfc, !PT ;  /* 0x0000008040037812 */ /* 0x000fc800078efcff */
[----:B------:R-:W-:-:S04]  /*c090*/  SHF.L.U32 R0, R0, 0x1f, RZ ;  /* 0x0000001f00007819 */ /* 0x000fc800000006ff */
[----:B------:R-:W1:Y:S02]  /*c0a0*/  SYNCS.PHASECHK.TRANS64.TRYWAIT P0, [R59+URZ+0x38080], R0 ;  /* 0x038080003b0075a7 */ /* 0x000e6400080011ff */
[----:B-1----:R-:W-:Y:S05]  /*c0b0*/  @!P0 BRA `(.L_x_196) ;  /* 0x00000178001c8947 */ /* 0x002fea0003800000 */
.L_x_462:
        /* <DEDUP_REMOVED lines=17> */
.L_x_197:
[----:B------:R-:W-:Y:S01]  /*c1d0*/  IMAD.U32 R0, RZ, RZ, UR42 ;  /* 0x0000002aff007e24 */ /* 0x000fe2000f8e00ff */
[----:B------:R-:W-:-:S04]  /*c1e0*/  FSETP.NEU.AND P1, PT, R66, 1, PT ;  /* 0x3f8000004200780b */ /* 0x000fc80003f2d000 */
[----:B------:R-:W-:-:S04]  /*c1f0*/  SHF.L.U32 R0, R0, 0x1f, RZ ;  /* 0x0000001f00007819 */ /* 0x000fc800000006ff */
[----:B------:R-:W1:Y:S02]  /*c200*/  SYNCS.PHASECHK.TRANS64.TRYWAIT P0, [R59+URZ+0x38098], R0 ;  /* 0x038098003b0075a7 */ /* 0x000e6400080011ff */
[----:B-1----:R-:W-:Y:S05]  /*c210*/  @!P0 BRA `(.L_x_198) ;  /* 0x0000017400d88947 */ /* 0x002fea0003800000 */
.L_x_463:
        /* <DEDUP_REMOVED lines=27> */
.L_x_201:
[----:B------:R-:W-:Y:S05]  /*c3d0*/  BSYNC.RECONVERGENT B6 ;  /* 0x0000000000067941 */ /* 0x000fea0003800200 */
.L_x_200:
        /* <DEDUP_REMOVED lines=34> */
.L_x_203:
[----:B------:R-:W-:Y:S05]  /*c600*/  BSYNC.RECONVERGENT B6 ;  /* 0x0000000000067941 */ /* 0x000fea0003800200 */
.L_x_202:
        /* <DEDUP_REMOVED lines=34> */
.L_x_205:
[----:B------:R-:W-:Y:S05]  /*c830*/  BSYNC.RECONVERGENT B6 ;  /* 0x0000000000067941 */ /* 0x000fea0003800200 */
.L_x_204:
        /* <DEDUP_REMOVED lines=34> */
.L_x_207:
[----:B------:R-:W-:Y:S05]  /*ca60*/  BSYNC.RECONVERGENT B6 ;  /* 0x0000000000067941 */ /* 0x000fea0003800200 */
.L_x_206:
        /* <DEDUP_REMOVED lines=34> */
.L_x_209:
[----:B------:R-:W-:Y:S05]  /*cc90*/  BSYNC.RECONVERGENT B6 ;  /* 0x0000000000067941 */ /* 0x000fea0003800200 */
.L_x_208:
        /* <DEDUP_REMOVED lines=34> */
.L_x_211:
[----:B------:R-:W-:Y:S05]  /*cec0*/  BSYNC.RECONVERGENT B6 ;  /* 0x0000000000067941 */ /* 0x000fea0003800200 */
.L_x_210:
        /* <DEDUP_REMOVED lines=34> */
.L_x_213:
[----:B------:R-:W-:Y:S05]  /*d0f0*/  BSYNC.RECONVERGENT B6 ;  /* 0x0000000000067941 */ /* 0x000fea0003800200 */
.L_x_212:
[----:B------:R-:W-:Y:S01]  /*d100*/  LOP3.LUT R64, R64, 0x1f0, RZ, 0xfc, !PT ;  /* 0x000001f040407812 */ /* 0x000fe200078efcff */
[----:B------:R-:W-:Y:S05]  /*d110*/  WARPSYNC.ALL ;  /* 0x0000000000007948 */ /* 0x000fea0003800000 */
[----:B------:R-:W-:Y:S02]  /*d120*/  R2UR UR4, R64 ;  /* 0x00000000400472ca */ /* 0x000fe400000e0000 */
[----:B------:R-:W-:Y:S02]  /*d130*/  FSETP.NEU.AND P0, PT, R66, 1, PT ;  /* 0x3f8000004200780b */ /* 0x000fe40003f0d000 */
[----:B------:R-:W-:-:S09]  /*d140*/  R2UR UR5, R65 ;  /* 0x00000000410572ca */ /* 0x000fd200000e0000 */
[----:B------:R-:W2:Y:S01]  /*d150*/  LDTM.x16 R4, tmem[UR4] ;  /* 0x00000004000479ee */ /* 0x000ea20008240000 */
        /* <DEDUP_REMOVED lines=10> */
[C---:B--2---:R-:W-:Y:S02]  /*d200*/  @P0 FMUL2 R4, R66.reuse.F32, R4.F32x2.HI_LO ;  /* 0x000000044204024a */ /* 0x044fe40000040000 */
        /* <DEDUP_REMOVED lines=8> */
.L_x_199:
[----:B------:R-:W-:-:S09]  /*d290*/  UISETP.NE.AND UP0, UPT, UR40, URZ, UPT ;  /* 0x000000ff2800728c */ /* 0x000fd2000bf05270 */
[----:B------:R-:W-:Y:S05]  /*d2a0*/  BRA.U !UP0, `(.L_x_214) ;  /* 0x0000000108047547 */ /* 0x000fea000b800000 */
[----:B------:R-:W-:Y:S05]  /*d2b0*/  BPT.TRAP 0x1 ;  /* 0x000000040000795c */ /* 0x000fea0000300000 */
.L_x_214:
[----:B-1----:R-:W-:Y:S01]  /*d2c0*/  PRMT R0, R60, 0x654, R61 ;  /* 0x000006543c007816 */ /* 0x002fe2000000003d */
[----:B------:R-:W-:-:S03]  /*d2d0*/  UISETP.NE.AND UP0, UPT, UR41, URZ, UPT ;  /* 0x000000ff2900728c */ /* 0x000fc6000bf05270 */
[----:B------:R1:W-:Y:S01]  /*d2e0*/  SYNCS.ARRIVE.TRANS64.RED.A1T0 RZ, [R0+URZ], RZ ;  /* 0x000000ff00ff79a7 */ /* 0x0003e200081004ff */
[----:B------:R-:W2:Y:S05]  /*d2f0*/  FENCE.VIEW.ASYNC.T ;  /* 0x00000000000073c6 */ /* 0x000eaa0000000200 */
[----:B------:R-:W-:Y:S05]  /*d300*/  BRA.U UP0, `(.L_x_215) ;  /* 0x0000000100087547 */ /* 0x000fea000b800000 */
[----:B------:R-:W-:Y:S05]  /*d310*/  BPT.TRAP 0x1 ;  /* 0x000000040000795c */ /* 0x000fea0000300000 */
[----:B------:R-:W-:Y:S05]  /*d320*/  BPT.TRAP 0x1 ;  /* 0x000000040000795c */ /* 0x000fea0000300000 */
.L_x_215:
[----:B------:R-:W-:Y:S01]  /*d330*/  ISETP.NE.AND P0, PT, R63, RZ, PT ;  /* 0x000000ff3f00720c */ /* 0x000fe20003f05270 */
[----:B------:R-:W-:Y:S01]  /*d340*/  VIADD R3, R59, 0x380a8 ;  /* 0x000380a83b037836 */ /* 0x000fe20000000000 */
[----:B------:R-:W-:-:S04]  /*d350*/  ULOP3.LUT UR42, UR42, 0x1, URZ, 0x3c, !UPT ;  /* 0x000000012a2a7892 */ /* 0x000fc8000f8e3cff */
[----:B------:R-:W-:-:S04]  /*d360*/  PRMT R3, R60, 0x654, R3 ;  /* 0x000006543c037816 */ /* 0x000fc80000000003 */
[----:B--2---:R2:W-:Y:S02]  /*d370*/  SYNCS.ARRIVE.TRANS64.RED.A1T0 RZ, [R3+URZ], RZ ;  /* 0x000000ff03ff79a7 */ /* 0x0045e400081004ff */
[----:B--2---:R-:W-:Y:S01]  /*d380*/  LOP3.LUT R3, R23, 0x1, RZ, 0x3c, !PT ;  /* 0x0000000117037812 */ /* 0x004fe200078e3cff */
[----:B------:R-:W-:Y:S06]  /*d390*/  @P0 BRA `(.L_x_216) ;  /* 0xffffffd8003c0947 */ /* 0x000fec000383ffff */
.L_x_173:
[----:B------:R-:W-:-:S09]  /*d3a0*/  UISETP.NE.AND UP0, UPT, UR39, URZ, UPT ;  /* 0x000000ff2700728c */ /* 0x000fd2000bf05270 */
[----:B------:R-:W-:Y:S05]  /*d3b0*/  BRA.U !UP0, `(.L_x_217) ;  /* 0x0000000108047547 */ /* 0x000fea000b800000 */
[----:B------:R-:W-:Y:S05]  /*d3c0*/  BPT.TRAP 0x1 ;  /* 0x000000040000795c */ /* 0x000fea0000300000 */
.L_x_217:
[----:B----4-:R-:W-:Y:S01]  /*d3d0*/  IADD3 R31, PT, PT, R59, 0x38088, RZ ;  /* 0x000380883b1f7810 */ /* 0x010fe20007ffe0ff */
[----:B------:R-:W-:-:S03]  /*d3e0*/  UISETP.NE.AND UP0, UPT, UR40, URZ, UPT ;  /* 0x000000ff2800728c */ /* 0x000fc6000bf05270 */
[----:B--2---:R-:W-:-:S04]  /*d3f0*/  PRMT R4, R60, 0x654, R31 ;  /* 0x000006543c047816 */ /* 0x004fc8000000001f */
[----:B------:R2:W-:Y:S02]  /*d400*/  SYNCS.ARRIVE.TRANS64.RED.A1T0 RZ, [R4+URZ], RZ ;  /* 0x000000ff04ff79a7 */ /* 0x0005e400081004ff */
[----:B------:R-:W-:Y:S05]  /*d410*/  BRA.U !UP0, `(.L_x_218) ;  /* 0x0000000108047547 */ /* 0x000fea000b800000 */
[----:B------:R-:W-:Y:S05]  /*d420*/  BPT.TRAP 0x1 ;  /* 0x000000040000795c */ /* 0x000fea0000300000 */
.L_x_218:
[----:B--2---:R-:W-:Y:S01]  /*d430*/  SHF.L.U32 R4, R3, 0x1f, RZ ;  /* 0x0000001f03047819 */ /* 0x004fe200000006ff */
[----:B------:R-:W2:Y:S03]  /*d440*/  S2R R26, SR_TID.X ;  /* 0x00000000001a7919 */ /* 0x000ea60000002100 */
[----:B------:R-:W4:Y:S01]  /*d450*/  SYNCS.PHASECHK.TRANS64.TRYWAIT P0, [R59+URZ+0x38070], R4 ;  /* 0x038070043b0075a7 */ /* 0x000f2200080011ff */
[----:B--2---:R-:W-:-:S05]  /*d460*/  IMAD.U32 R28, R26, 0x10000, RZ ;  /* 0x000100001a1c7824 */ /* 0x004fca00078e00ff */
[----:B------:R-:W-:Y:S01]  /*d470*/  LOP3.LUT R28, R28, 0x600000, RZ, 0xc0, !PT ;  /* 0x006000001c1c7812 */ /* 0x000fe200078ec0ff */
[----:B----4-:R-:W-:Y:S06]  /*d480*/  @!P0 BRA `(.L_x_219) ;  /* 0x0000016400508947 */ /* 0x010fec0003800000 */
.L_x_464:
[----:B------:R-:W-:Y:S05]  /*d490*/  WARPSYNC.ALL ;  /* 0x0000000000007948 */ /* 0x000fea0003800000 */
[----:B------:R-:W-:Y:S01]  /*d4a0*/  R2UR UR4, R28 ;  /* 0x000000001c0472ca */ /* 0x000fe200000e0000 */
[----:B------:R-:W-:-:S12]  /*d4b0*/  UISETP.NE.AND UP0, UPT, UR40, URZ, UPT ;  /* 0x000000ff2800728c */ /* 0x000fd8000bf05270 */
[----:B------:R-:W4:Y:S02]  /*d4c0*/  LDTM.x2 R24, tmem[UR4] ;  /* 0x00000004001879ee */ /* 0x000f2400080c0000 */
[----:B----4-:R-:W-:Y:S05]  /*d4d0*/  BRA.U !UP0, `(.L_x_220) ;  /* 0x0000000108047547 */ /* 0x010fea000b800000 */
[----:B------:R-:W-:Y:S05]  /*d4e0*/  BPT.TRAP 0x1 ;  /* 0x000000040000795c */ /* 0x000fea0000300000 */
.L_x_220:
[----:B------:R4:W-:Y:S01]  /*d4f0*/  SYNCS.ARRIVE.TRANS64.RED.A1T0 RZ, [R0+URZ], RZ ;  /* 0x000000ff00ff79a7 */ /* 0x0009e200081004ff */
[----:B------:R-:W-:-:S09]  /*d500*/  UISETP.NE.AND UP0, UPT, UR41, URZ, UPT ;  /* 0x000000ff2900728c */ /* 0x000fd2000bf05270 */
[----:B------:R-:W-:Y:S05]  /*d510*/  BRA.U UP0, `(.L_x_221) ;  /* 0x0000000100047547 */ /* 0x000fea000b800000 */
[----:B------:R-:W-:Y:S05]  /*d520*/  BPT.TRAP 0x1 ;  /* 0x000000040000795c */ /* 0x000fea0000300000 */
.L_x_221:
[----:B-1--4-:R-:W-:-:S04]  /*d530*/  MOV R0, UR42 ;  /* 0x0000002a00007c02 */ /* 0x012fc80008000f00 */
[----:B------:R-:W-:-:S04]  /*d540*/  SHF.L.U32 R0, R0, 0x1f, RZ ;  /* 0x0000001f00007819 */ /* 0x000fc800000006ff */
[----:B------:R-:W1:Y:S02]  /*d550*/  SYNCS.PHASECHK.TRANS64.TRYWAIT P0, [R59+URZ+0x38090], R0 ;  /* 0x038090003b0075a7 */ /* 0x000e6400080011ff */
[----:B-1----:R-:W-:Y:S05]  /*d560*/  @!P0 BRA `(.L_x_222) ;  /* 0x00000164002c8947 */ /* 0x002fea0003800000 */
.L_x_465:
[----:B------:R-:W-:-:S09]  /*d570*/  UISETP.NE.AND UP0, UPT, UR41, URZ, UPT ;  /* 0x000000ff2900728c */ /* 0x000fd2000bf05270 */
[----:B------:R-:W-:Y:S05]  /*d580*/  BRA.U UP0, `(.L_x_223) ;  /* 0x0000000100047547 */ /* 0x000fea000b800000 */
[----:B------:R-:W-:Y:S05]  /*d590*/  BPT.TRAP 0x1 ;  /* 0x000000040000795c */ /* 0x000fea0000300000 */
.L_x_223:
[----:B-1----:R-:W-:Y:S01]  /*d5a0*/  SHF.L.U32 R0, R56, 0x1f, RZ ;  /* 0x0000001f38007819 */ /* 0x002fe200000006ff */
[----:B------:R1:W4:Y:S01]  /*d5b0*/  MUFU.RCP R3, R24 ;  /* 0x0000001800037308 */ /* 0x0003220000001000 */
[----:B------:R-:W-:Y:S02]  /*d5c0*/  BSSY B0, `(.L_x_224) ;  /* 0x0000003000007945 */ /* 0x000fe40003800000 */
[----:B------:R-:W5:Y:S02]  /*d5d0*/  SYNCS.PHASECHK.TRANS64.TRYWAIT P0, [R59+URZ+0x380c0], R0 ;  /* 0x0380c0003b0075a7 */ /* 0x000f6400080011ff */
[----:B-1--45:R-:W-:Y:S05]  /*d5e0*/  @!P0 BRA `(.L_x_225) ;  /* 0x0000016400208947 */ /* 0x032fea0003800000 */
.L_x_466:
[----:B------:R-:W-:Y:S05]  /*d5f0*/  BSYNC B0 ;  /* 0x0000000000007941 */ /* 0x000fea0003800000 */
.L_x_224:
[----:B------:R-:W4:Y:S01]  /*d600*/  LDCU UR4, c[0x0][0x708] ;  /* 0x0000e100ff0477ac */ /* 0x000f220008000800 */
[----:B-1----:R-:W-:Y:S01]  /*d610*/  FFMA R0, -R24, R3, 1 ;  /* 0x3f80000018007423 */ /* 0x002fe20000000103 */
[----:B------:R-:W1:Y:S03]  /*d620*/  LDC R32, c[0x0][0x708] ;  /* 0x0001c200ff207b82 */ /* 0x000e660000000800 */
[----:B------:R-:W-:Y:S01]  /*d630*/  FFMA R0, R3, R0, R3 ;  /* 0x0000000003007223 */ /* 0x000fe20000000003 */
[----:B----4-:R-:W-:-:S03]  /*d640*/  MOV R3, UR4 ;  /* 0x0000000400037c02 */ /* 0x010fc60008000f00 */
[----:B------:R-:W-:Y:S01]  /*d650*/  FFMA R33, R0, UR4, RZ ;  /* 0x0000000400217c23 */ /* 0x000fe200080000ff */
[----:B------:R-:W4:Y:S03]  /*d660*/  FCHK P0, R3, R24 ;  /* 0x0000001803007302 */ /* 0x000f260000000000 */
[----:B--2---:R-:W-:-:S04]  /*d670*/  FFMA R4, -R24, R33, UR4 ;  /* 0x0000000418047e23 */ /* 0x004fc80008000121 */
[----:B------:R-:W-:Y:S01]  /*d680*/  FFMA R33, R0, R4, R33 ;  /* 0x0000000400217223 */ /* 0x000fe20000000021 */
[----:B----4-:R-:W-:Y:S06]  /*d690*/  @!P0 BRA `(.L_x_226) ;  /* 0x0000000000088947 */ /* 0x010fec0003800000 */
[----:B------:R-:W-:Y:S02]  /*d6a0*/  MOV R4, 0xd6c0 ;  /* 0x0000d6c000047802 */ /* 0x000fe40000000f00 */
[----:B-1-3--:R-:W-:Y:S05]  /*d6b0*/  CALL.REL.NOINC `($__internal_3_$__cuda_sm3x_div_rn_noftz_f32_slowpath) ;  /* 0x0000017000307944 */ /* 0x00afea0003c00000 */
.L_x_226:
[----:B------:R-:W2:Y:S01]  /*d6c0*/  S2R R20, SR_SWINHI ;  /* 0x0000000000147919 */ /* 0x000ea20000002f00 */
[----:B------:R-:W-:Y:S01]  /*d6d0*/  LOP3.LUT R0, R28, 0x100, RZ, 0xfc, !PT ;  /* 0x000001001c007812 */ /* 0x000fe200078efcff */
[----:B------:R-:W-:Y:S05]  /*d6e0*/  WARPSYNC.ALL ;  /* 0x0000000000007948 */ /* 0x000fea0003800000 */
[----:B------:R-:W-:Y:S01]  /*d6f0*/  R2UR UR4, R0 ;  /* 0x00000000000472ca */ /* 0x000fe200000e0000 */
[C---:B------:R-:W-:Y:S01]  /*d700*/  IMAD.SHL.U32 R0, R26.reuse, 0x80, RZ ;  /* 0x000000801a007824 */ /* 0x040fe200078e00ff */
[----:B------:R-:W-:Y:S01]  /*d710*/  SHF.R.U32.HI R29, RZ, 0x15, R28 ;  /* 0x00000015ff1d7819 */ /* 0x000fe2000001161c */
[----:B------:R-:W-:-:S03]  /*d720*/  IMAD.SHL.U32 R27, R26, 0x40, RZ ;  /* 0x000000401a1b7824 */ /* 0x000fc600078e00ff */
[----:B------:R-:W-:-:S04]  /*d730*/  LOP3.LUT R30, R0, 0xc00, RZ, 0xc0, !PT ;  /* 0x00000c00001e7812 */ /* 0x000fc800078ec0ff */
[----:B------:R-:W-:Y:S02]  /*d740*/  LOP3.LUT R27, R30, 0x1c0, R27, 0xf8, !PT ;  /* 0x000001c01e1b7812 */ /* 0x000fe400078ef81b */
[----:B------:R-:W-:Y:S01]  /*d750*/  SHF.R.U32.HI R30, RZ, 0x5, R26 ;  /* 0x00000005ff1e7819 */ /* 0x000fe2000001161a */
[----:B------:R-:W4:Y:S01]  /*d760*/  LDTM.x16 R4, tmem[UR4] ;  /* 0x00000004000479ee */ /* 0x000f220008240000 */
[----:B------:R-:W-:Y:S02]  /*d770*/  LOP3.LUT R27, R27, 0x3000, R0, 0xf8, !PT ;  /* 0x000030001b1b7812 */ /* 0x000fe400078ef800 */
[----:B------:R-:W-:Y:S02]  /*d780*/  LOP3.LUT R30, R30, 0x3, RZ, 0xc0, !PT ;  /* 0x000000031e1e7812 */ /* 0x000fe400078ec0ff */
[----:B------:R-:W-:Y:S02]  /*d790*/  MOV R36, R59 ;  /* 0x0000003b00247202 */ /* 0x000fe40000000f00 */
[----:B--2---:R-:W-:-:S03]  /*d7a0*/  MOV R37, R20 ;  /* 0x0000001400257202 */ /* 0x004fc60000000f00 */
[----:B------:R-:W-:-:S03]  /*d7b0*/  IMAD.WIDE.U32 R36, R27, 0x2, R36 ;  /* 0x000000021b247825 */ /* 0x000fc600078e0024 */
[C---:B------:R-:W-:Y:S02]  /*d7c0*/  IADD3 R0, P1, PT, R36.reuse, 0x28000, RZ ;  /* 0x0002800024007810 */ /* 0x040fe40007f3e0ff */
[----:B------:R-:W-:Y:S01]  /*d7d0*/  IADD3 R3, P0, PT, R36, 0x28010, RZ ;  /* 0x0002801024037810 */ /* 0x000fe20007f1e0ff */
[C---:B----4-:R-:W-:Y:S02]  /*d7e0*/  FMUL2 R4, R33.reuse.F32, R4.F32x2.HI_LO ;  /* 0x000000042104724a */ /* 0x050fe40000040000 */
[C---:B------:R-:W-:Y:S02]  /*d7f0*/  FMUL2 R6, R33.reuse.F32, R6.F32x2.HI_LO ;  /* 0x000000062106724a */ /* 0x040fe40000040000 */
[--C-:B------:R-:W-:Y:S02]  /*d800*/  IMAD.X R39, RZ, RZ, R37.reuse, P1 ;  /* 0x000000ffff277224 */ /* 0x100fe400008e0625 */
[----:B------:R-:W-:Y:S02]  /*d810*/  FMUL2 R12, R33.F32, R12.F32x2.HI_LO ;  /* 0x0000000c210c724a */ /* 0x000fe40000040000 */
[----:B------:R-:W-:-:S02]  /*d820*/  IMAD.X R37, RZ, RZ, R37, P0 ;  /* 0x000000ffff257224 */ /* 0x000fc400000e0625 */
[----:B------:R-:W-:Y:S01]  /*d830*/  FMUL2 R20, R33.F32, R8.F32x2.HI_LO ;  /* 0x000000082114724a */ /* 0x000fe20000040000 */
[----:B------:R-:W-:Y:S01]  /*d840*/  F2FP.F16.F32.PACK_AB R8, R5, R4 ;  /* 0x000000040508723e */ /* 0x000fe200000000ff */
[----:B------:R-:W-:Y:S01]  /*d850*/  FMUL2 R34, R33.F32, R10.F32x2.HI_LO ;  /* 0x0000000a2122724a */ /* 0x000fe20000040000 */
[----:B------:R-:W-:Y:S01]  /*d860*/  F2FP.F16.F32.PACK_AB R9, R7, R6 ;  /* 0x000000060709723e */ /* 0x000fe200000000ff */
[C---:B------:R-:W-:Y:S01]  /*d870*/  FMUL2 R14, R33.reuse.F32, R14.F32x2.HI_LO ;  /* 0x0000000e210e724a */ /* 0x040fe20000040000 */
[----:B------:R-:W-:Y:S01]  /*d880*/  SHF.R.U64 R7, R0, 0x3, R39 ;  /* 0x0000000300077819 */ /* 0x000fe20000001227 */
[----:B------:R-:W-:Y:S01]  /*d890*/  FMUL2 R16, R33.F32, R16.F32x2.HI_LO ;  /* 0x000000102110724a */ /* 0x000fe20000040000 */
[----:B------:R-:W-:Y:S01]  /*d8a0*/  F2FP.F16.F32.PACK_AB R4, R13, R12 ;  /* 0x0000000c0d04723e */ /* 0x000fe200000000ff */
[----:B------:R-:W-:Y:S01]  /*d8b0*/  FMUL2 R18, R33.F32, R18.F32x2.HI_LO ;  /* 0x000000122112724a */ /* 0x000fe20000040000 */
[----:B------:R-:W-:Y:S02]  /*d8c0*/  SHF.R.U64 R12, R3, 0x3, R37 ;  /* 0x00000003030c7819 */ /* 0x000fe40000001225 */
[----:B------:R-:W-:-:S02]  /*d8d0*/  F2FP.F16.F32.PACK_AB R10, R21, R20 ;  /* 0x00000014150a723e */ /* 0x000fc400000000ff */
[----:B------:R-:W-:Y:S02]  /*d8e0*/  F2FP.F16.F32.PACK_AB R11, R35, R34 ;  /* 0x00000022230b723e */ /* 0x000fe400000000ff */
[----:B------:R-:W-:Y:S02]  /*d8f0*/  LOP3.LUT R38, R0, 0x70, R7, 0x78, !PT ;  /* 0x0000007000267812 */ /* 0x000fe400078e7807 */
[----:B------:R-:W-:Y:S02]  /*d900*/  F2FP.F16.F32.PACK_AB R5, R15, R14 ;  /* 0x0000000e0f05723e */ /* 0x000fe400000000ff */
[----:B------:R-:W-:Y:S01]  /*d910*/  F2FP.F16.F32.PACK_AB R6, R17, R16 ;  /* 0x000000101106723e */ /* 0x000fe200000000ff */
[----:B------:R2:W-:Y:S01]  /*d920*/  ST.E.128 desc[UR44][R38.64], R8 ;  /* 0x0000000826007985 */ /* 0x0005e2000c101d2c */
[----:B------:R-:W-:Y:S02]  /*d930*/  LOP3.LUT R36, R3, 0x70, R12, 0x78, !PT ;  /* 0x0000007003247812 */ /* 0x000fe400078e780c */
[----:B------:R-:W-:-:S02]  /*d940*/  F2FP.F16.F32.PACK_AB R7, R19, R18 ;  /* 0x000000121307723e */ /* 0x000fc400000000ff */
[----:B------:R-:W-:-:S03]  /*d950*/  ISETP.NE.AND P0, PT, R30, R29, PT ;  /* 0x0000001d1e00720c */ /* 0x000fc60003f05270 */
[----:B------:R2:W-:Y:S10]  /*d960*/  ST.E.128 desc[UR44][R36.64], R4 ;  /* 0x0000000424007985 */ /* 0x0005f4000c101d2c */
[----:B------:R-:W-:Y:S05]  /*d970*/  @!P0 BRA `(.L_x_227) ;  /* 0x0000000000408947 */ /* 0x000fea0003800000 */
[----:B------:R-:W-:Y:S01]  /*d980*/  MOV R14, 0x8 ;  /* 0x00000008000e7802 */ /* 0x000fe20000000f00 */
[----:B------:R-:W4:Y:S01]  /*d990*/  LDCU.64 UR6, c[0x4][0xb0] ;  /* 0x01001600ff0677ac */ /* 0x000f220008000a00 */
[----:B------:R-:W-:Y:S02]  /*d9a0*/  HFMA2 R12, -RZ, RZ, 0, 5.9604644775390625e-08 ;  /* 0x00000001ff0c7431 */ /* 0x000fe400000001ff */
[----:B--2---:R-:W-:Y:S01]  /*d9b0*/  IMAD.MOV.U32 R8, RZ, RZ, 0x192 ;  /* 0x00000192ff087424 */ /* 0x004fe200078e00ff */
[----:B------:R-:W2:Y:S01]  /*d9c0*/  LDCU.64 UR4, c[0x4][0xb8] ;  /* 0x01001700ff0477ac */ /* 0x000ea20008000a00 */
[----:B------:R-:W1:Y:S01]  /*d9d0*/  LDC.64 R14, c[0x4][R14] ;  /* 0x010000000e0e7b82 */ /* 0x000e620000000a00 */
[----:B------:R-:W-:Y:S01]  /*d9e0*/  IMAD.MOV.U32 R13, RZ, RZ, RZ ;  /* 0x000000ffff0d7224 */ /* 0x000fe200078e00ff */
[----:B------:R-:W5:Y:S01]  /*d9f0*/  LDCU.64 UR8, c[0x4][0x40] ;  /* 0x01000800ff0877ac */ /* 0x000f620008000a00 */
[----:B----4-:R-:W-:Y:S01]  /*da00*/  IMAD.U32 R4, RZ, RZ, UR6 ;  /* 0x00000006ff047e24 */ /* 0x010fe2000f8e00ff */
[----:B------:R-:W-:Y:S01]  /*da10*/  MOV R5, UR7 ;  /* 0x0000000700057c02 */ /* 0x000fe20008000f00 */
[----:B--2---:R-:W-:Y:S01]  /*da20*/  IMAD.U32 R6, RZ, RZ, UR4 ;  /* 0x00000004ff067e24 */ /* 0x004fe2000f8e00ff */
[----:B------:R-:W-:Y:S01]  /*da30*/  MOV R7, UR5 ;  /* 0x0000000500077c02 */ /* 0x000fe20008000f00 */
[----:B-----5:R-:W-:Y:S01]  /*da40*/  IMAD.U32 R10, RZ, RZ, UR8 ;  /* 0x00000008ff0a7e24 */ /* 0x020fe2000f8e00ff */
[----:B------:R-:W-:-:S02]  /*da50*/  MOV R11, UR9 ;  /* 0x00000009000b7c02 */ /* 0x000fc40008000f00 */
[----:B------:R-:W-:-:S07]  /*da60*/  LEPC R20, `(.L_x_227) ;  /* 0x000000001014794e */ /* 0x000fce0000000000 */
[----:B-1-3--:R-:W-:Y:S05]  /*da70*/  CALL.ABS.NOINC R14 ;  /* 0x000000000e007343 */ /* 0x00afea0003c00000 */
.L_x_227:
[----:B------:R-:W-:Y:S01]  /*da80*/  LOP3.LUT R0, R28, 0x110, RZ, 0xfc, !PT ;  /* 0x000001101c007812 */ /* 0x000fe200078efcff */
[----:B------:R-:W-:Y:S05]  /*da90*/  WARPSYNC.ALL ;  /* 0x0000000000007948 */ /* 0x000fea0003800000 */
[----:B------:R-:W-:Y:S02]  /*daa0*/  R2UR UR4, R0 ;  /* 0x00000000000472ca */ /* 0x000fe400000e0000 */
[----:B------:R-:W4:Y:S11]  /*dab0*/  S2R R0, SR_SWINHI ;  /* 0x0000000000007919 */ /* 0x000f360000002f00 */
[----:B--2---:R-:W2:Y:S01]  /*dac0*/  LDTM.x16 R4, tmem[UR4] ;  /* 0x00000004000479ee */ /* 0x004ea20008240000 */
[----:B------:R-:W-:-:S02]  /*dad0*/  MOV R36, R59 ;  /* 0x0000003b00247202 */ /* 0x000fc40000000f00 */
[----:B----4-:R-:W-:Y:S01]  /*dae0*/  MOV R37, R0 ;  /* 0x0000000000257202 */ /* 0x010fe20000000f00 */
[----:B--2---:R-:W-:Y:S02]  /*daf0*/  FMUL2 R6, R33.F32, R6.F32x2.HI_LO ;  /* 0x000000062106724a */ /* 0x004fe40000040000 */
[----:B------:R-:W-:-:S04]  /*db00*/  IMAD.WIDE.U32 R36, R27, 0x2, R36 ;  /* 0x000000021b247825 */ /* 0x000fc800078e0024 */
[C---:B------:R-:W-:Y:S02]  /*db10*/  FMUL2 R20, R33.reuse.F32, R8.F32x2.HI_LO ;  /* 0x000000082114724a */ /* 0x040fe40000040000 */
[----:B------:R-:W-:Y:S01]  /*db20*/  FMUL2 R4, R33.F32, R4.F32x2.HI_LO ;  /* 0x000000042104724a */ /* 0x000fe20000040000 */
[----:B------:R-:W-:Y:S01]  /*db30*/  F2FP.F16.F32.PACK_AB R9, R7, R6 ;  /* 0x000000060709723e */ /* 0x000fe200000000ff */
[C---:B------:R-:W-:Y:S01]  /*db40*/  FMUL2 R34, R33.reuse.F32, R10.F32x2.HI_LO ;  /* 0x0000000a2122724a */ /* 0x040fe20000040000 */
[C---:B------:R-:W-:Y:S01]  /*db50*/  IADD3 R0, P1, PT, R36.reuse, 0x28030, RZ ;  /* 0x0002803024007810 */ /* 0x040fe20007f3e0ff */
[C---:B------:R-:W-:Y:S01]  /*db60*/  FMUL2 R12, R33.reuse.F32, R12.F32x2.HI_LO ;  /* 0x0000000c210c724a */ /* 0x040fe20000040000 */
[----:B------:R-:W-:Y:S01]  /*db70*/  IADD3 R3, P0, PT, R36, 0x28020, RZ ;  /* 0x0002802024037810 */ /* 0x000fe20007f1e0ff */
[----:B------:R-:W-:Y:S01]  /*db80*/  FMUL2 R14, R33.F32, R14.F32x2.HI_LO ;  /* 0x0000000e210e724a */ /* 0x000fe20000040000 */
[----:B------:R-:W-:Y:S01]  /*db90*/  F2FP.F16.F32.PACK_AB R8, R5, R4 ;  /* 0x000000040508723e */ /* 0x000fe200000000ff */
[----:B------:R-:W-:-:S02]  /*dba0*/  IMAD.X R39, RZ, RZ, R37, P1 ;  /* 0x000000ffff277224 */ /* 0x000fc400008e0625 */
[C---:B------:R-:W-:Y:S02]  /*dbb0*/  FMUL2 R16, R33.reuse.F32, R16.F32x2.HI_LO ;  /* 0x000000102110724a */ /* 0x040fe40000040000 */
[----:B------:R-:W-:Y:S02]  /*dbc0*/  IMAD.X R37, RZ, RZ, R37, P0 ;  /* 0x000000ffff257224 */ /* 0x000fe400000e0625 */
[----:B------:R-:W-:Y:S01]  /*dbd0*/  FMUL2 R18, R33.F32, R18.F32x2.HI_LO ;  /* 0x000000122112724a */ /* 0x000fe20000040000 */
[----:B------:R-:W-:Y:S02]  /*dbe0*/  F2FP.F16.F32.PACK_AB R10, R21, R20 ;  /* 0x00000014150a723e */ /* 0x000fe400000000ff */
[----:B------:R-:W-:Y:S02]  /*dbf0*/  SHF.R.U64 R7, R0, 0x3, R39 ;  /* 0x0000000300077819 */ /* 0x000fe40000001227 */
[----:B------:R-:W-:Y:S02]  /*dc00*/  SHF.R.U64 R6, R3, 0x3, R37 ;  /* 0x0000000303067819 */ /* 0x000fe40000001225 */
[----:B------:R-:W-:-:S02]  /*dc10*/  F2FP.F16.F32.PACK_AB R11, R35, R34 ;  /* 0x00000022230b723e */ /* 0x000fc400000000ff */
[----:B------:R-:W-:Y:S02]  /*dc20*/  LOP3.LUT R36, R3, 0x70, R6, 0x78, !PT ;  /* 0x0000007003247812 */ /* 0x000fe400078e7806 */
[----:B------:R-:W-:Y:S02]  /*dc30*/  LOP3.LUT R38, R0, 0x70, R7, 0x78, !PT ;  /* 0x0000007000267812 */ /* 0x000fe400078e7807 */
[----:B------:R-:W-:Y:S01]  /*dc40*/  F2FP.F16.F32.PACK_AB R4, R13, R12 ;  /* 0x0000000c0d04723e */ /* 0x000fe200000000ff */
[----:B------:R2:W-:Y:S01]  /*dc50*/  ST.E.128 desc[UR44][R36.64], R8 ;  /* 0x0000000824007985 */ /* 0x0005e2000c101d2c */
[----:B------:R-:W-:Y:S02]  /*dc60*/  F2FP.F16.F32.PACK_AB R5, R15, R14 ;  /* 0x0000000e0f05723e */ /* 0x000fe400000000ff */
[----:B------:R-:W-:Y:S02]  /*dc70*/  F2FP.F16.F32.PACK_AB R6, R17, R16 ;  /* 0x000000101106723e */ /* 0x000fe400000000ff */
        /* <DEDUP_REMOVED lines=20> */
.L_x_228:
        /* <DEDUP_REMOVED lines=52> */
.L_x_229:
        /* <DEDUP_REMOVED lines=52> */
.L_x_230:
        /* <DEDUP_REMOVED lines=52> */
.L_x_231:
        /* <DEDUP_REMOVED lines=52> */
.L_x_232:
        /* <DEDUP_REMOVED lines=52> */
.L_x_233:
[----:B------:R-:W-:Y:S01]  /*ee00*/  LOP3.LUT R0, R28, 0x170, RZ, 0xfc, !PT ;  /* 0x000001701c007812 */ /* 0x000fe200078efcff */
[----:B------:R-:W-:Y:S05]  /*ee10*/  WARPSYNC.ALL ;  /* 0x0000000000007948 */ /* 0x000fea0003800000 */
[----:B------:R-:W-:Y:S02]  /*ee20*/  R2UR UR4, R0 ;  /* 0x00000000000472ca */ /* 0x000fe400000e0000 */
[----:B------:R-:W4:Y:S11]  /*ee30*/  S2R R0, SR_SWINHI ;  /* 0x0000000000007919 */ /* 0x000f360000002f00 */
[----:B--2---:R-:W2:Y:S01]  /*ee40*/  LDTM.x16 R4, tmem[UR4] ;  /* 0x00000004000479ee */ /* 0x004ea20008240000 */
[----:B------:R-:W5:Y:S02]  /*ee50*/  LDCU.64 UR4, c[0x0][0x880] ;  /* 0x00011000ff0477ac */ /* 0x000f640008000a00 */
[----:B-----5:R-:W-:Y:S01]  /*ee60*/  UISETP.NE.U32.AND UP0, UPT, UR4, URZ, UPT ;  /* 0x000000ff0400728c */ /* 0x020fe2000bf05070 */
[----:B------:R-:W-:-:S02]  /*ee70*/  MOV R36, R59 ;  /* 0x0000003b00247202 */ /* 0x000fc40000000f00 */
[----:B----4-:R-:W-:Y:S01]  /*ee80*/  MOV R37, R0 ;  /* 0x0000000000257202 */ /* 0x010fe20000000f00 */
[----:B------:R-:W-:Y:S01]  /*ee90*/  UISETP.NE.AND.EX UP0, UPT, UR5, URZ, UPT, UP0 ;  /* 0x000000ff0500728c */ /* 0x000fe2000bf05300 */
        /* <DEDUP_REMOVED lines=25> */
[----:B------:R-:W-:-:S05]  /*f030*/  F2FP.F16.F32.PACK_AB R7, R19, R18 ;  /* 0x000000121307723e */ /* 0x000fca00000000ff */
[----:B------:R2:W-:Y:S01]  /*f040*/  ST.E.128 desc[UR44][R38.64], R4 ;  /* 0x0000000426007985 */ /* 0x0005e2000c101d2c */
[----:B------:R-:W-:Y:S01]  /*f050*/  @!PT LDS RZ, [RZ] ;  /* 0x00000000fffff984 */ /* 0x000fe20000000800 */
[----:B------:R-:W-:Y:S01]  /*f060*/  @!PT LDS RZ, [RZ] ;  /* 0x00000000fffff984 */ /* 0x000fe20000000800 */
[----:B------:R-:W-:Y:S01]  /*f070*/  @!PT LDS RZ, [RZ] ;  /* 0x00000000fffff984 */ /* 0x000fe20000000800 */
[----:B------:R-:W-:Y:S01]  /*f080*/  @!PT LDS RZ, [RZ] ;  /* 0x00000000fffff984 */ /* 0x000fe20000000800 */
[----:B------:R4:W-:Y:S06]  /*f090*/  MEMBAR.ALL.CTA ;  /* 0x0000000000007992 */ /* 0x0009ec0000008000 */
[----:B----4-:R-:W4:Y:S01]  /*f0a0*/  FENCE.VIEW.ASYNC.S ;  /* 0x00000000000073c6 */ /* 0x010f220000000000 */
[----:B------:R-:W-:Y:S05]  /*f0b0*/  BRA.U !UP0, `(.L_x_234) ;  /* 0x0000000508387547 */ /* 0x000fea000b800000 */
[----:B------:R-:W-:Y:S01]  /*f0c0*/  FSETP.GEU.AND P0, PT, R24, 1.175494350822287508e-38, PT ;  /* 0x008000001800780b */ /* 0x000fe20003f0e000 */
[----:B--2---:R-:W2:Y:S01]  /*f0d0*/  LDC R4, c[0x0][0x904] ;  /* 0x00024100ff047b82 */ /* 0x004ea20000000800 */
[----:B------:R-:W-:Y:S01]  /*f0e0*/  MOV R3, 0x3e055027 ;  /* 0x3e05502700037802 */ /* 0x000fe20000000f00 */
[----:B------:R-:W5:Y:S01]  /*f0f0*/  LDCU.64 UR4, c[0x0][0x908] ;  /* 0x00012100ff0477ac */ /* 0x000f620008000a00 */
[----:B------:R-:W-:Y:S01]  /*f100*/  FSEL R8, RZ, -23, P0 ;  /* 0xc1b80000ff087808 */ /* 0x000fe20000000000 */
[----:B------:R-:W-:Y:S01]  /*f110*/  BSSY.RECONVERGENT B0, `(.L_x_234) ;  /* 0x0000048000007945 */ /* 0x000fe20003800200 */
[----:B------:R-:W-:-:S07]  /*f120*/  LOP3.LUT R7, R26, 0x7f, RZ, 0xc0, !PT ;  /* 0x0000007f1a077812 */ /* 0x000fce00078ec0ff */
[----:B------:R-:W-:-:S05]  /*f130*/  @!P0 FMUL R24, R24, 8388608 ;  /* 0x4b00000018188820 */ /* 0x000fca0000400000 */
[C---:B------:R-:W-:Y:S02]  /*f140*/  IADD3 R5, PT, PT, R24.reuse, -0x3f2aaaab, RZ ;  /* 0xc0d5555518057810 */ /* 0x040fe40007ffe0ff */
[----:B------:R-:W-:Y:S01]  /*f150*/  ISETP.GT.U32.AND P1, PT, R24, 0x7f7fffff, PT ;  /* 0x7f7fffff1800780c */ /* 0x000fe20003f24070 */
[----:B-----5:R-:W-:Y:S01]  /*f160*/  IMAD.HI.U32 R0, R57, UR4, RZ ;  /* 0x0000000439007c27 */ /* 0x020fe2000f8e00ff */
[----:B------:R-:W-:Y:S01]  /*f170*/  LOP3.LUT R5, R5, 0xff800000, RZ, 0xc0, !PT ;  /* 0xff80000005057812 */ /* 0x000fe200078ec0ff */
[----:B------:R-:W5:Y:S01]  /*f180*/  LDCU UR4, c[0x0][0x380] ;  /* 0x00007000ff0477ac */ /* 0x000f620008000800 */
[----:B--2---:R-:W-:Y:S02]  /*f190*/  ISETP.NE.AND P0, PT, R4, 0x1, PT ;  /* 0x000000010400780c */ /* 0x004fe40003f05270 */
[-C--:B------:R-:W-:Y:S02]  /*f1a0*/  IADD3 R6, PT, PT, R24, -R5.reuse, RZ ;  /* 0x8000000518067210 */ /* 0x080fe40007ffe0ff */
[----:B------:R-:W-:Y:S01]  /*f1b0*/  SHF.R.U32.HI R0, RZ, UR5, R0 ;  /* 0x00000005ff007c19 */ /* 0x000fe20008011600 */
[----:B------:R-:W2:Y:S01]  /*f1c0*/  LDCU UR5, c[0x0][0x700] ;  /* 0x0000e000ff0577ac */ /* 0x000ea20008000800 */
[----:B------:R-:W-:Y:S01]  /*f1d0*/  I2FP.F32.S32 R5, R5 ;  /* 0x0000000500057245 */ /* 0x000fe20000201400 */
[----:B------:R-:W-:Y:S01]  /*f1e0*/  FADD R6, R6, -1 ;  /* 0xbf80000006067421 */ /* 0x000fe20000000000 */
[----:B------:R-:W-:-:S03]  /*f1f0*/  SEL R0, R57, R0, !P0 ;  /* 0x0000000039007207 */ /* 0x000fc60004000000 */
[----:B------:R-:W-:Y:S01]  /*f200*/  FFMA R3, R6, -R3, 0.14084610342979431152 ;  /* 0x3e1039f606037423 */ /* 0x000fe20000000803 */
[----:B------:R-:W-:Y:S01]  /*f210*/  IADD3 R0, PT, PT, -R0, RZ, RZ ;  /* 0x000000ff00007210 */ /* 0x000fe20007ffe1ff */
[----:B------:R-:W-:Y:S02]  /*f220*/  FFMA R5, R5, 1.1920928955078125e-07, R8 ;  /* 0x3400000005057823 */ /* 0x000fe40000000008 */
[----:B------:R-:W-:Y:S02]  /*f230*/  FFMA R3, R6, R3, -0.12148627638816833496 ;  /* 0xbdf8cdcc06037423 */ /* 0x000fe40000000003 */
[----:B------:R-:W-:Y:S02]  /*f240*/  IMAD R0, R4, R0, R57 ;  /* 0x0000000004007224 */ /* 0x000fe400078e0239 */
[----:B------:R-:W-:-:S04]  /*f250*/  FFMA R3, R6, R3, 0.13980610668659210205 ;  /* 0x3e0f295506037423 */ /* 0x000fc80000000003 */
[----:B------:R-:W-:-:S04]  /*f260*/  FFMA R3, R6, R3, -0.16684235632419586182 ;  /* 0xbe2ad8b906037423 */ /* 0x000fc80000000003 */
[----:B------:R-:W-:-:S04]  /*f270*/  FFMA R3, R6, R3, 0.20012299716472625732 ;  /* 0x3e4ced0b06037423 */ /* 0x000fc80000000003 */
[----:B------:R-:W-:-:S04]  /*f280*/  FFMA R3, R6, R3, -0.24999669194221496582 ;  /* 0xbe7fff2206037423 */ /* 0x000fc80000000003 */
[----:B------:R-:W-:-:S04]  /*f290*/  FFMA R3, R6, R3, 0.33333182334899902344 ;  /* 0x3eaaaa7806037423 */ /* 0x000fc80000000003 */
[----:B------:R-:W-:-:S04]  /*f2a0*/  FFMA R3, R6, R3, -0.5 ;  /* 0xbf00000006037423 */ /* 0x000fc80000000003 */
[----:B------:R-:W-:-:S04]  /*f2b0*/  FMUL R3, R6, R3 ;  /* 0x0000000306037220 */ /* 0x000fc80000400000 */
[----:B------:R-:W-:Y:S01]  /*f2c0*/  FFMA R6, R6, R3, R6 ;  /* 0x0000000306067223 */ /* 0x000fe20000000006 */
[----:B------:R-:W-:-:S03]  /*f2d0*/  MOV R3, 0x7f800000 ;  /* 0x7f80000000037802 */ /* 0x000fc60000000f00 */
[----:B------:R-:W-:Y:S02]  /*f2e0*/  FFMA R5, R5, 0.69314718246459960938, R6 ;  /* 0x3f31721805057823 */ /* 0x000fe40000000006 */
[----:B------:R-:W-:Y:S01]  /*f2f0*/  @P1 FFMA R5, R24, R3, +INF ;  /* 0x7f80000018051423 */ /* 0x000fe20000000003 */
[----:B------:R-:W-:Y:S02]  /*f300*/  LEA R3, R0, R7, 0x8 ;  /* 0x0000000700037211 */ /* 0x000fe400078e40ff */
[----:B------:R-:W-:Y:S02]  /*f310*/  FSETP.NEU.AND P1, PT, R24, RZ, PT ;  /* 0x000000ff1800720b */ /* 0x000fe40003f2d000 */
[----:B-----5:R-:W-:Y:S02]  /*f320*/  ISETP.GE.AND P0, PT, R3, UR4, PT ;  /* 0x0000000403007c0c */ /* 0x020fe4000bf06270 */
[----:B------:R-:W-:-:S05]  /*f330*/  FSEL R0, R5, -INF , P1 ;  /* 0xff80000005007808 */ /* 0x000fca0000800000 */
[----:B--2---:R-:W-:-:S06]  /*f340*/  FFMA R25, R25, UR5, R0 ;  /* 0x0000000519197c23 */ /* 0x004fcc0008000000 */
[----:B------:R-:W-:Y:S05]  /*f350*/  @P0 BRA `(.L_x_235) ;  /* 0x00000000008c0947 */ /* 0x000fea0003800000 */
[----:B------:R-:W2:Y:S01]  /*f360*/  LDC R7, c[0x0][0x38c] ;  /* 0x0000e300ff077b82 */ /* 0x000ea20000000800 */
[----:B------:R-:W5:Y:S01]  /*f370*/  LDCU UR6, c[0x0][0x890] ;  /* 0x00011200ff0677ac */ /* 0x000f620008000800 */
[----:B------:R-:W1:Y:S01]  /*f380*/  LDCU.64 UR4, c[0x0][0x888] ;  /* 0x00011100ff0477ac */ /* 0x000e620008000a00 */
[----:B-----5:R-:W-:Y:S01]  /*f390*/  IMAD R3, R22, UR6, R3 ;  /* 0x0000000616037c24 */ /* 0x020fe2000f8e0203 */
[----:B--2---:R-:W-:-:S04]  /*f3a0*/  IABS R5, R7 ;  /* 0x0000000700057213 */ /* 0x004fc80000000000 */
[----:B------:R-:W2:Y:S08]  /*f3b0*/  I2F.RP R10, R5 ;  /* 0x00000005000a7306 */ /* 0x000eb00000209400 */
[----:B--2---:R-:W2:Y:S02]  /*f3c0*/  MUFU.RCP R8, R10 ;  /* 0x0000000a00087308 */ /* 0x004ea40000001000 */
[----:B--2---:R-:W-:-:S06]  /*f3d0*/  IADD3 R8, PT, PT, R8, 0xffffffe, RZ ;  /* 0x0ffffffe08087810 */ /* 0x004fcc0007ffe0ff */
[----:B------:R2:W5:Y:S02]  /*f3e0*/  F2I.FTZ.U32.TRUNC.NTZ R9, R8 ;  /* 0x0000000800097305 */ /* 0x000564000021f000 */
[----:B--2---:R-:W-:Y:S02]  /*f3f0*/  HFMA2 R8, -RZ, RZ, 0, 0 ;  /* 0x00000000ff087431 */ /* 0x004fe400000001ff */
[----:B-----5:R-:W-:-:S04]  /*f400*/  IMAD.MOV R0, RZ, RZ, -R9 ;  /* 0x000000ffff007224 */ /* 0x020fc800078e0a09 */
[----:B------:R-:W-:Y:S01]  /*f410*/  IMAD R4, R0, R5, RZ ;  /* 0x0000000500047224 */ /* 0x000fe200078e02ff */
[----:B------:R-:W-:-:S03]  /*f420*/  IABS R0, R2 ;  /* 0x0000000200007213 */ /* 0x000fc60000000000 */
[----:B------:R-:W-:-:S04]  /*f430*/  IMAD.HI.U32 R9, R9, R4, R8 ;  /* 0x0000000409097227 */ /* 0x000fc800078e0008 */
[----:B------:R-:W-:-:S04]  /*f440*/  IMAD.MOV.U32 R6, RZ, RZ, R0 ;  /* 0x000000ffff067224 */ /* 0x000fc800078e0000 */
[----:B------:R-:W-:Y:S02]  /*f450*/  IMAD.HI.U32 R4, R9, R6, RZ ;  /* 0x0000000609047227 */ /* 0x000fe400078e00ff */
[----:B------:R-:W2:Y:S03]  /*f460*/  LDC.64 R8, c[0x0][0x880] ;  /* 0x00022000ff087b82 */ /* 0x000ea60000000a00 */
[----:B------:R-:W-:-:S05]  /*f470*/  IADD3 R0, PT, PT, -R4, RZ, RZ ;  /* 0x000000ff04007210 */ /* 0x000fca0007ffe1ff */
[----:B------:R-:W-:-:S05]  /*f480*/  IMAD R0, R5, R0, R6 ;  /* 0x0000000005007224 */ /* 0x000fca00078e0206 */
[----:B------:R-:W-:-:S13]  /*f490*/  ISETP.GT.U32.AND P0, PT, R5, R0, PT ;  /* 0x000000000500720c */ /* 0x000fda0003f04070 */
[----:B------:R-:W-:Y:S01]  /*f4a0*/  @!P0 IMAD.IADD R0, R0, 0x1, -R5 ;  /* 0x0000000100008824 */ /* 0x000fe200078e0a05 */
[----:B------:R-:W-:Y:S02]  /*f4b0*/  @!P0 IADD3 R4, PT, PT, R4, 0x1, RZ ;  /* 0x0000000104048810 */ /* 0x000fe40007ffe0ff */
[----:B------:R-:W-:Y:S02]  /*f4c0*/  ISETP.NE.AND P0, PT, R7, RZ, PT ;  /* 0x000000ff0700720c */ /* 0x000fe40003f05270 */
[----:B------:R-:W-:Y:S02]  /*f4d0*/  ISETP.GE.U32.AND P2, PT, R0, R5, PT ;  /* 0x000000050000720c */ /* 0x000fe40003f46070 */
[----:B------:R-:W-:-:S04]  /*f4e0*/  LOP3.LUT R0, R2, R7, RZ, 0x3c, !PT ;  /* 0x0000000702007212 */ /* 0x000fc800078e3cff */
[----:B------:R-:W-:-:S07]  /*f4f0*/  ISETP.GE.AND P1, PT, R0, RZ, PT ;  /* 0x000000ff0000720c */ /* 0x000fce0003f26270 */
[----:B------:R-:W-:-:S06]  /*f500*/  @P2 VIADD R4, R4, 0x1 ;  /* 0x0000000104042836 */ /* 0x000fcc0000000000 */
[----:B------:R-:W-:Y:S02]  /*f510*/  @!P1 IADD3 R4, PT, PT, -R4, RZ, RZ ;  /* 0x000000ff04049210 */ /* 0x000fe40007ffe1ff */
[----:B------:R-:W-:-:S04]  /*f520*/  @!P0 LOP3.LUT R4, RZ, R7, RZ, 0x33, !PT ;  /* 0x00000007ff048212 */ /* 0x000fc800078e33ff */
[C---:B------:R-:W-:Y:S01]  /*f530*/  IADD3 R0, PT, PT, -R4.reuse, RZ, RZ ;  /* 0x000000ff04007210 */ /* 0x040fe20007ffe1ff */
[----:B-1----:R-:W-:-:S04]  /*f540*/  IMAD R3, R4, UR5, R3 ;  /* 0x0000000504037c24 */ /* 0x002fc8000f8e0203 */
[----:B------:R-:W-:-:S04]  /*f550*/  IMAD R0, R7, R0, R2 ;  /* 0x0000000007007224 */ /* 0x000fc800078e0202 */
[----:B------:R-:W-:-:S04]  /*f560*/  IMAD R3, R0, UR4, R3 ;  /* 0x0000000400037c24 */ /* 0x000fc8000f8e0203 */
[----:B--2---:R-:W-:-:S05]  /*f570*/  IMAD.WIDE R8, R3, 0x4, R8 ;  /* 0x0000000403087825 */ /* 0x004fca00078e0208 */
[----:B------:R2:W-:Y:S02]  /*f580*/  STG.E desc[UR44][R8.64], R25 ;  /* 0x0000001908007986 */ /* 0x0005e4000c10192c */
.L_x_235:
[----:B------:R-:W-:Y:S05]  /*f590*/  BSYNC.RECONVERGENT B0 ;  /* 0x0000000000007941 */ /* 0x000fea0003800200 */
.L_x_234:
[----:B------:R-:W-:Y:S01]  /*f5a0*/  UISETP.NE.AND UP0, UPT, UR41, URZ, UPT ;  /* 0x000000ff2900728c */ /* 0x000fe2000bf05270 */
[----:B------:R-:W-:-:S08]  /*f5b0*/  NOP ;  /* 0x0000000000007918 */ /* 0x000fd00000000000 */
[----:B------:R-:W-:Y:S05]  /*f5c0*/  BRA.U UP0, `(.L_x_236) ;  /* 0x0000000100087547 */ /* 0x000fea000b800000 */
[----:B------:R-:W-:Y:S05]  /*f5d0*/  BPT.TRAP 0x1 ;  /* 0x000000040000795c */ /* 0x000fea0000300000 */
[----:B------:R-:W-:Y:S05]  /*f5e0*/  BPT.TRAP 0x1 ;  /* 0x000000040000795c */ /* 0x000fea0000300000 */
.L_x_236:
[----:B------:R-:W-:Y:S01]  /*f5f0*/  IADD3 R3, PT, PT, R59, 0x380a0, RZ ;  /* 0x000380a03b037810 */ /* 0x000fe20007ffe0ff */
[----:B------:R-:W-:-:S03]  /*f600*/  UISETP.NE.AND UP0, UPT, UR41, URZ, UPT ;  /* 0x000000ff2900728c */ /* 0x000fc6000bf05270 */
[----:B------:R-:W-:-:S04]  /*f610*/  PRMT R0, R60, 0x654, R3 ;  /* 0x000006543c007816 */ /* 0x000fc80000000003 */
[----:B----4-:R4:W-:Y:S02]  /*f620*/  SYNCS.ARRIVE.TRANS64.RED.A1T0 RZ, [R0+URZ], RZ ;  /* 0x000000ff00ff79a7 */ /* 0x0109e400081004ff */
[----:B------:R-:W-:Y:S05]  /*f630*/  BRA.U UP0, `(.L_x_237) ;  /* 0x0000000100047547 */ /* 0x000fea000b800000 */
[----:B------:R-:W-:Y:S05]  /*f640*/  BPT.TRAP 0x1 ;  /* 0x000000040000795c */ /* 0x000fea0000300000 */
.L_x_237:
[----:B------:R1:W-:Y:S01]  /*f650*/  SYNCS.ARRIVE.TRANS64.A1T0 RZ, [R59+URZ+0x380b0], RZ ;  /* 0x0380b0ff3bff79a7 */ /* 0x0003e200081000ff */
[----:B------:R-:W-:-:S09]  /*f660*/  UISETP.NE.AND UP0, UPT, UR39, URZ, UPT ;  /* 0x000000ff2700728c */ /* 0x000fd2000bf05270 */
[----:B------:R-:W-:Y:S05]  /*f670*/  BRA.U !UP0, `(.L_x_238) ;  /* 0x0000000108047547 */ /* 0x000fea000b800000 */
[----:B------:R-:W-:Y:S05]  /*f680*/  BPT.TRAP 0x1 ;  /* 0x000000040000795c */ /* 0x000fea0000300000 */
.L_x_238:
[----:B------:R-:W-:Y:S01]  /*f690*/  ULOP3.LUT UR4, UR38, 0x1, URZ, 0x3c, !UPT ;  /* 0x0000000126047892 */ /* 0x000fe2000f8e3cff */
[----:B----4-:R-:W-:-:S05]  /*f6a0*/  LOP3.LUT R0, R28, 0x80, RZ, 0xfc, !PT ;  /* 0x000000801c007812 */ /* 0x010fca00078efcff */
[----:B--2---:R-:W-:-:S05]  /*f6b0*/  IMAD.U32 R4, RZ, RZ, UR4 ;  /* 0x00000004ff047e24 */ /* 0x004fca000f8e00ff */
[----:B------:R-:W-:-:S04]  /*f6c0*/  SHF.L.U32 R4, R4, 0x1f, RZ ;  /* 0x0000001f04047819 */ /* 0x000fc800000006ff */
[----:B------:R-:W2:Y:S02]  /*f6d0*/  SYNCS.PHASECHK.TRANS64.TRYWAIT P0, [R59+URZ+0x38080], R4 ;  /* 0x038080043b0075a7 */ /* 0x000ea400080011ff */
[----:B--2---:R-:W-:Y:S05]  /*f6e0*/  @!P0 BRA `(.L_x_239) ;  /* 0x0000014000f48947 */ /* 0x004fea0003800000 */
.L_x_467:
[----:B------:R-:W-:Y:S01]  /*f6f0*/  R2UR UR4, R0 ;  /* 0x00000000000472ca */ /* 0x000fe200000e0000 */
[----:B------:R-:W-:-:S12]  /*f700*/  UISETP.NE.AND UP0, UPT, UR39, URZ, UPT ;  /* 0x000000ff2700728c */ /* 0x000fd8000bf05270 */
[----:B------:R-:W4:Y:S02]  /*f710*/  LDTM.x2 R24, tmem[UR4] ;  /* 0x00000004001879ee */ /* 0x000f2400080c0000 */
[----:B----4-:R-:W-:Y:S05]  /*f720*/  BRA.U !UP0, `(.L_x_240) ;  /* 0x0000000108047547 */ /* 0x010fea000b800000 */
[----:B------:R-:W-:Y:S05]  /*f730*/  BPT.TRAP 0x1 ;  /* 0x000000040000795c */ /* 0x000fea0000300000 */
.L_x_240:
[----:B------:R-:W-:Y:S01]  /*f740*/  PRMT R31, R60, 0x654, R31 ;  /* 0x000006543c1f7816 */ /* 0x000fe2000000001f */
[----:B------:R-:W-:-:S03]  /*f750*/  UISETP.NE.AND UP0, UPT, UR41, URZ, UPT ;  /* 0x000000ff2900728c */ /* 0x000fc6000bf05270 */
[----:B------:R4:W-:Y:S06]  /*f760*/  SYNCS.ARRIVE.TRANS64.RED.A1T0 RZ, [R31+URZ], RZ ;  /* 0x000000ff1fff79a7 */ /* 0x0009ec00081004ff */
[----:B------:R-:W-:Y:S05]  /*f770*/  BRA.U UP0, `(.L_x_241) ;  /* 0x0000000100047547 */ /* 0x000fea000b800000 */
[----:B------:R-:W-:Y:S05]  /*f780*/  BPT.TRAP 0x1 ;  /* 0x000000040000795c */ /* 0x000fea0000300000 */
.L_x_241:
[----:B------:R-:W-:-:S04]  /*f790*/  MOV R0, UR42 ;  /* 0x0000002a00007c02 */ /* 0x000fc80008000f00 */
[----:B------:R-:W-:-:S04]  /*f7a0*/  SHF.L.U32 R0, R0, 0x1f, RZ ;  /* 0x0000001f00007819 */ /* 0x000fc800000006ff */
[----:B------:R-:W5:Y:S02]  /*f7b0*/  SYNCS.PHASECHK.TRANS64.TRYWAIT P0, [R59+URZ+0x38098], R0 ;  /* 0x038098003b0075a7 */ /* 0x000f6400080011ff */
[----:B-----5:R-:W-:Y:S05]  /*f7c0*/  @!P0 BRA `(.L_x_242) ;  /* 0x0000014000d08947 */ /* 0x020fea0003800000 */
.L_x_468:
[----:B------:R-:W-:-:S09]  /*f7d0*/  UISETP.NE.AND UP0, UPT, UR41, URZ, UPT ;  /* 0x000000ff2900728c */ /* 0x000fd2000bf05270 */
[----:B------:R-:W-:Y:S05]  /*f7e0*/  BRA.U UP0, `(.L_x_243) ;  /* 0x0000000100047547 */ /* 0x000fea000b800000 */
[----:B------:R-:W-:Y:S05]  /*f7f0*/  BPT.TRAP 0x1 ;  /* 0x000000040000795c */ /* 0x000fea0000300000 */
.L_x_243:
[----:B------:R-:W-:Y:S01]  /*f800*/  SHF.L.U32 R0, R56, 0x1f, RZ ;  /* 0x0000001f38007819 */ /* 0x000fe200000006ff */
[----:B------:R1:W1:Y:S01]  /*f810*/  MUFU.RCP R3, R24 ;  /* 0x0000001800037308 */ /* 0x0002620000001000 */
[----:B------:R-:W-:Y:S02]  /*f820*/  BSSY B0, `(.L_x_244) ;  /* 0x0000003000007945 */ /* 0x000fe40003800000 */
[----:B------:R-:W5:Y:S02]  /*f830*/  SYNCS.PHASECHK.TRANS64.TRYWAIT P0, [R59+URZ+0x380c8], R0 ;  /* 0x0380c8003b0075a7 */ /* 0x000f6400080011ff */
[----:B-1---5:R-:W-:Y:S05]  /*f840*/  @!P0 BRA `(.L_x_245) ;  /* 0x0000014000c48947 */ /* 0x022fea0003800000 */
.L_x_469:
[----:B------:R-:W-:Y:S05]  /*f850*/  BSYNC B0 ;  /* 0x0000000000007941 */ /* 0x000fea0003800000 */
.L_x_244:
[----:B------:R-:W1:Y:S01]  /*f860*/  LDCU UR4, c[0x0][0x708] ;  /* 0x0000e100ff0477ac */ /* 0x000e620008000800 */
[----:B------:R-:W-:-:S04]  /*f870*/  FFMA R0, -R24, R3, 1 ;  /* 0x3f80000018007423 */ /* 0x000fc80000000103 */
[----:B------:R-:W-:Y:S01]  /*f880*/  FFMA R0, R3, R0, R3 ;  /* 0x0000000003007223 */ /* 0x000fe20000000003 */
[----:B-1----:R-:W-:-:S03]  /*f890*/  MOV R3, UR4 ;  /* 0x0000000400037c02 */ /* 0x002fc60008000f00 */
[----:B----4-:R-:W-:Y:S01]  /*f8a0*/  FFMA R31, R0, UR4, RZ ;  /* 0x00000004001f7c23 */ /* 0x010fe200080000ff */
[----:B------:R-:W1:Y:S03]  /*f8b0*/  FCHK P0, R3, R24 ;  /* 0x0000001803007302 */ /* 0x000e660000000000 */
[----:B--2---:R-:W-:-:S04]  /*f8c0*/  FFMA R4, -R24, R31, UR4 ;  /* 0x0000000418047e23 */ /* 0x004fc8000800011f */
[----:B------:R-:W-:Y:S01]  /*f8d0*/  FFMA R31, R0, R4, R31 ;  /* 0x00000004001f7223 */ /* 0x000fe2000000001f */
[----:B-1----:R-:W-:Y:S06]  /*f8e0*/  @!P0 BRA `(.L_x_246) ;  /* 0x00000000000c8947 */ /* 0x002fec0003800000 */
[----:B------:R-:W-:Y:S02]  /*f8f0*/  MOV R4, 0xf910 ;  /* 0x0000f91000047802 */ /* 0x000fe40000000f00 */
[----:B---3--:R-:W-:Y:S05]  /*f900*/  CALL.REL.NOINC `($__internal_3_$__cuda_sm3x_div_rn_noftz_f32_slowpath) ;  /* 0x0000014c009c7944 */ /* 0x008fea0003c00000 */
[----:B------:R-:W-:-:S07]  /*f910*/  MOV R31, R33 ;  /* 0x00000021001f7202 */ /* 0x000fce0000000f00 */
.L_x_246:
[----:B------:R-:W-:Y:S01]  /*f920*/  LOP3.LUT R0, R28, 0x180, RZ, 0xfc, !PT ;  /* 0x000001801c007812 */ /* 0x000fe200078efcff */
[----:B------:R-:W-:Y:S05]  /*f930*/  WARPSYNC.ALL ;  /* 0x0000000000007948 */ /* 0x000fea0003800000 */
[----:B------:R-:W-:Y:S02]  /*f940*/  R2UR UR4, R0 ;  /* 0x00000000000472ca */ /* 0x000fe400000e0000 */
[----:B------:R-:W1:Y:S11]  /*f950*/  S2R R0, SR_SWINHI ;  /* 0x0000000000007919 */ /* 0x000e760000002f00 */
[----:B------:R-:W2:Y:S01]  /*f960*/  LDTM.x16 R4, tmem[UR4] ;  /* 0x00000004000479ee */ /* 0x000ea20008240000 */
[----:B------:R-:W-:-:S02]  /*f970*/  MOV R34, R59 ;  /* 0x0000003b00227202 */ /* 0x000fc40000000f00 */
[----:B-1----:R-:W-:Y:S01]  /*f980*/  MOV R35, R0 ;  /* 0x0000000000237202 */ /* 0x002fe20000000f00 */
        /* <DEDUP_REMOVED lines=30> */
[----:B------:R-:W2:Y:S01]  /*fb70*/  LDCU.64 UR8, c[0x4][0xb0] ;  /* 0x01001600ff0877ac */ /* 0x000ea20008000a00 */
[----:B------:R-:W-:Y:S02]  /*fb80*/  HFMA2 R12, -RZ, RZ, 0, 5.9604644775390625e-08 ;  /* 0x00000001ff0c7431 */ /* 0x000fe400000001ff */
[----:B-1----:R-:W-:Y:S01]  /*fb90*/  IMAD.MOV.U32 R8, RZ, RZ, 0x192 ;  /* 0x00000192ff087424 */ /* 0x002fe200078e00ff */
[----:B------:R-:W1:Y:S01]  /*fba0*/  LDCU.64 UR6, c[0x4][0xb8] ;  /* 0x01001700ff0677ac */ /* 0x000e620008000a00 */
[----:B------:R-:W4:Y:S01]  /*fbb0*/  LDC.64 R14, c[0x4][R14] ;  /* 0x010000000e0e7b82 */ /* 0x000f220000000a00 */
[----:B------:R-:W-:Y:S01]  /*fbc0*/  IMAD.MOV.U32 R13, RZ, RZ, RZ ;  /* 0x000000ffff0d7224 */ /* 0x000fe200078e00ff */
[----:B------:R-:W5:Y:S01]  /*fbd0*/  LDCU.64 UR4, c[0x4][0x40] ;  /* 0x01000800ff0477ac */ /* 0x000f620008000a00 */
[----:B--2---:R-:W-:Y:S01]  /*fbe0*/  IMAD.U32 R4, RZ, RZ, UR8 ;  /* 0x00000008ff047e24 */ /* 0x004fe2000f8e00ff */
[----:B------:R-:W-:Y:S01]  /*fbf0*/  MOV R5, UR9 ;  /* 0x0000000900057c02 */ /* 0x000fe20008000f00 */
[----:B-1----:R-:W-:Y:S01]  /*fc00*/  IMAD.U32 R6, RZ, RZ, UR6 ;  /* 0x00000006ff067e24 */ /* 0x002fe2000f8e00ff */
[----:B------:R-:W-:Y:S01]  /*fc10*/  MOV R7, UR7 ;  /* 0x0000000700077c02 */ /* 0x000fe20008000f00 */
[----:B-----5:R-:W-:Y:S01]  /*fc20*/  IMAD.U32 R10, RZ, RZ, UR4 ;  /* 0x00000004ff0a7e24 */ /* 0x020fe2000f8e00ff */
[----:B------:R-:W-:-:S02]  /*fc30*/  MOV R11, UR5 ;  /* 0x00000005000b7c02 */ /* 0x000fc40008000f00 */
[----:B------:R-:W-:-:S07]  /*fc40*/  LEPC R20, `(.L_x_247) ;  /* 0x000000001014794e */ /* 0x000fce0000000000 */
[----:B---34-:R-:W-:Y:S05]  /*fc50*/  CALL.ABS.NOINC R14 ;  /* 0x000000000e007343 */ /* 0x018fea0003c00000 */
.L_x_247:
[----:B------:R-:W-:Y:S01]  /*fc60*/  LOP3.LUT R0, R28, 0x190, RZ, 0xfc, !PT ;  /* 0x000001901c007812 */ /* 0x000fe200078efcff */
[----:B------:R-:W-:Y:S05]  /*fc70*/  WARPSYNC.ALL ;  /* 0x0000000000007948 */ /* 0x000fea0003800000 */
[----:B------:R-:W-:Y:S02]  /*fc80*/  R2UR UR4, R0 ;  /* 0x00000000000472ca */ /* 0x000fe400000e0000 */
[----:B------:R-:W2:Y:S11]  /*fc90*/  S2R R0, SR_SWINHI ;  /* 0x0000000000007919 */ /* 0x000eb60000002f00 */
[----:B-1----:R-:W1:Y:S01]  /*fca0*/  LDTM.x16 R4, tmem[UR4] ;  /* 0x00000004000479ee */ /* 0x002e620008240000 */
[----:B------:R-:W-:-:S02]  /*fcb0*/  MOV R34, R59 ;  /* 0x0000003b00227202 */ /* 0x000fc40000000f00 */
[----:B--2---:R-:W-:Y:S01]  /*fcc0*/  MOV R35, R0 ;  /* 0x0000000000237202 */ /* 0x004fe20000000f00 */
[----:B-1----:R-:W-:Y:S02]  /*fcd0*/  FMUL2 R6, R31.F32, R6.F32x2.HI_LO ;  /* 0x000000061f06724a */ /* 0x002fe40000040000 */
        /* <DEDUP_REMOVED lines=44> */
.L_x_248:
        /* <DEDUP_REMOVED lines=52> */
.L_x_249:
        /* <DEDUP_REMOVED lines=52> */
.L_x_250:
        /* <DEDUP_REMOVED lines=52> */
.L_x_251:
        /* <DEDUP_REMOVED lines=52> */
.L_x_252:
        /* <DEDUP_REMOVED lines=52> */
.L_x_253:
[----:B------:R-:W2:Y:S01]  /*10fe0*/  LDCU.64 UR4, c[0x0][0x880] ;  /* 0x00011000ff0477ac */ /* 0x000ea20008000a00 */
[----:B------:R-:W4:Y:S01]  /*10ff0*/  S2R R0, SR_SWINHI ;  /* 0x0000000000007919 */ /* 0x000f220000002f00 */
[----:B------:R-:W-:Y:S02]  /*11000*/  LOP3.LUT R28, R28, 0x1f0, RZ, 0xfc, !PT ;  /* 0x000001f01c1c7812 */ /* 0x000fe400078efcff */
[----:B--2---:R-:W-:-:S04]  /*11010*/  ISETP.NE.U32.AND P0, PT, RZ, UR4, PT ;  /* 0x00000004ff007c0c */ /* 0x004fc8000bf05070 */
[----:B------:R-:W-:Y:S01]  /*11020*/  ISETP.NE.AND.EX P0, PT, RZ, UR5, PT, P0 ;  /* 0x00000005ff007c0c */ /* 0x000fe2000bf05300 */
[----:B------:R-:W-:Y:S05]  /*11030*/  WARPSYNC.ALL ;  /* 0x0000000000007948 */ /* 0x000fea0003800000 */
[----:B------:R-:W-:Y:S02]  /*11040*/  R2UR UR4, R28 ;  /* 0x000000001c0472ca */ /* 0x000fe400000e0000 */
[----:B-1----:R-:W-:Y:S02]  /*11050*/  MOV R34, R59 ;  /* 0x0000003b00227202 */ /* 0x002fe40000000f00 */
[----:B----4-:R-:W-:-:S03]  /*11060*/  MOV R35, R0 ;  /* 0x0000000000237202 */ /* 0x010fc60000000f00 */
[----:B------:R-:W-:-:S06]  /*11070*/  IMAD.WIDE.U32 R34, R27, 0x2, R34 ;  /* 0x000000021b227825 */ /* 0x000fcc00078e0022 */
[----:B------:R-:W1:Y:S01]  /*11080*/  LDTM.x16 R4, tmem[UR4] ;  /* 0x00000004000479ee */ /* 0x000e620008240000 */
[C---:B------:R-:W-:Y:S02]  /*11090*/  IADD3 R27, P1, PT, R34.reuse, 0x30460, RZ ;  /* 0x00030460221b7810 */ /* 0x040fe40007f3e0ff */
[----:B------:R-:W-:-:S03]  /*110a0*/  IADD3 R3, P2, PT, R34, 0x30470, RZ ;  /* 0x0003047022037810 */ /* 0x000fc60007f5e0ff */
[--C-:B------:R-:W-:Y:S02]  /*110b0*/  IMAD.X R33, RZ, RZ, R35.reuse, P1 ;  /* 0x000000ffff217224 */ /* 0x100fe400008e0623 */
[----:B------:R-:W-:-:S05]  /*110c0*/  IMAD.X R35, RZ, RZ, R35, P2 ;  /* 0x000000ffff237224 */ /* 0x000fca00010e0623 */
[----:B------:R-:W-:-:S04]  /*110d0*/  SHF.R.U64 R0, R3, 0x3, R35 ;  /* 0x0000000303007819 */ /* 0x000fc80000001223 */
[----:B------:R-:W-:Y:S01]  /*110e0*/  LOP3.LUT R34, R3, 0x70, R0, 0x78, !PT ;  /* 0x0000007003227812 */ /* 0x000fe200078e7800 */
[----:B-1----:R-:W-:Y:S01]  /*110f0*/  FMUL2 R20, R31.F32, R8.F32x2.HI_LO ;  /* 0x000000081f14724a */ /* 0x002fe20000040000 */
[----:B------:R-:W-:Y:S01]  /*11100*/  SHF.R.U64 R8, R27, 0x3, R33 ;  /* 0x000000031b087819 */ /* 0x000fe20000001221 */
[C---:B------:R-:W-:Y:S02]  /*11110*/  FMUL2 R4, R31.reuse.F32, R4.F32x2.HI_LO ;  /* 0x000000041f04724a */ /* 0x040fe40000040000 */
[----:B------:R-:W-:Y:S01]  /*11120*/  FMUL2 R6, R31.F32, R6.F32x2.HI_LO ;  /* 0x000000061f06724a */ /* 0x000fe20000040000 */
[----:B------:R-:W-:Y:S01]  /*11130*/  LOP3.LUT R32, R27, 0x70, R8, 0x78, !PT ;  /* 0x000000701b207812 */ /* 0x000fe200078e7808 */
[----:B------:R-:W-:Y:S01]  /*11140*/  FMUL2 R28, R31.F32, R10.F32x2.HI_LO ;  /* 0x0000000a1f1c724a */ /* 0x000fe20000040000 */
[----:B------:R-:W-:Y:S01]  /*11150*/  F2FP.F16.F32.PACK_AB R8, R5, R4 ;  /* 0x000000040508723e */ /* 0x000fe200000000ff */
[----:B------:R-:W-:Y:S01]  /*11160*/  FMUL2 R12, R31.F32, R12.F32x2.HI_LO ;  /* 0x0000000c1f0c724a */ /* 0x000fe20000040000 */
[----:B------:R-:W-:Y:S01]  /*11170*/  F2FP.F16.F32.PACK_AB R9, R7, R6 ;  /* 0x000000060709723e */ /* 0x000fe200000000ff */
[----:B------:R-:W-:Y:S01]  /*11180*/  FMUL2 R14, R31.F32, R14.F32x2.HI_LO ;  /* 0x0000000e1f0e724a */ /* 0x000fe20000040000 */
[----:B------:R-:W-:Y:S01]  /*11190*/  F2FP.F16.F32.PACK_AB R10, R21, R20 ;  /* 0x00000014150a723e */ /* 0x000fe200000000ff */
[----:B------:R-:W-:Y:S01]  /*111a0*/  FMUL2 R16, R31.F32, R16.F32x2.HI_LO ;  /* 0x000000101f10724a */ /* 0x000fe20000040000 */
[----:B------:R-:W-:Y:S01]  /*111b0*/  F2FP.F16.F32.PACK_AB R11, R29, R28 ;  /* 0x0000001c1d0b723e */ /* 0x000fe200000000ff */
[----:B------:R-:W-:Y:S01]  /*111c0*/  FMUL2 R18, R31.F32, R18.F32x2.HI_LO ;  /* 0x000000121f12724a */ /* 0x000fe20000040000 */
[----:B------:R-:W-:-:S02]  /*111d0*/  F2FP.F16.F32.PACK_AB R4, R13, R12 ;  /* 0x0000000c0d04723e */ /* 0x000fc400000000ff */
[----:B------:R-:W-:Y:S01]  /*111e0*/  F2FP.F16.F32.PACK_AB R5, R15, R14 ;  /* 0x0000000e0f05723e */ /* 0x000fe200000000ff */
[----:B------:R1:W-:Y:S01]  /*111f0*/  ST.E.128 desc[UR44][R32.64], R8 ;  /* 0x0000000820007985 */ /* 0x0003e2000c101d2c */
        /* <DEDUP_REMOVED lines=8> */
[----:B--2---:R-:W2:Y:S01]  /*11280*/  FENCE.VIEW.ASYNC.S ;  /* 0x00000000000073c6 */ /* 0x004ea20000000000 */
[----:B------:R-:W-:Y:S05]  /*11290*/  @!P0 BRA `(.L_x_254) ;  /* 0x00000004003c8947 */ /* 0x000fea0003800000 */
[C---:B------:R-:W-:Y:S01]  /*112a0*/  FSETP.GEU.AND P1, PT, R24.reuse, 1.175494350822287508e-38, PT ;  /* 0x008000001800780b */ /* 0x040fe20003f2e000 */
[----:B------:R-:W4:Y:S01]  /*112b0*/  LDC R3, c[0x0][0x904] ;  /* 0x00024100ff037b82 */ /* 0x000f220000000800 */
[----:B------:R-:W-:Y:S01]  /*112c0*/  MOV R0, 0x3e055027 ;  /* 0x3e05502700007802 */ /* 0x000fe20000000f00 */
[----:B------:R-:W5:Y:S01]  /*112d0*/  LDCU.64 UR4, c[0x0][0x908] ;  /* 0x00012100ff0477ac */ /* 0x000f620008000a00 */
[----:B-1----:R-:W-:Y:S01]  /*112e0*/  FSEL R7, RZ, -23, P1 ;  /* 0xc1b80000ff077808 */ /* 0x002fe20000800000 */
[----:B------:R-:W-:Y:S08]  /*112f0*/  BSSY.RECONVERGENT B0, `(.L_x_254) ;  /* 0x0000049000007945 */ /* 0x000ff00003800200 */
[----:B------:R-:W-:-:S05]  /*11300*/  @!P1 FMUL R24, R24, 8388608 ;  /* 0x4b00000018189820 */ /* 0x000fca0000400000 */
[C---:B------:R-:W-:Y:S02]  /*11310*/  IADD3 R9, PT, PT, R24.reuse, -0x3f2aaaab, RZ ;  /* 0xc0d5555518097810 */ /* 0x040fe40007ffe0ff */
[C---:B------:R-:W-:Y:S02]  /*11320*/  FSETP.NEU.AND P1, PT, R24.reuse, RZ, PT ;  /* 0x000000ff1800720b */ /* 0x040fe40003f2d000 */
[----:B------:R-:W-:Y:S02]  /*11330*/  LOP3.LUT R9, R9, 0xff800000, RZ, 0xc0, !PT ;  /* 0xff80000009097812 */ /* 0x000fe400078ec0ff */
[----:B----4-:R-:W-:Y:S02]  /*11340*/  ISETP.NE.AND P0, PT, R3, 0x1, PT ;  /* 0x000000010300780c */ /* 0x010fe40003f05270 */
[-C--:B------:R-:W-:Y:S02]  /*11350*/  IADD3 R5, PT, PT, R24, -R9.reuse, RZ ;  /* 0x8000000918057210 */ /* 0x080fe40007ffe0ff */
[----:B------:R-:W-:-:S03]  /*11360*/  I2FP.F32.S32 R6, R9 ;  /* 0x0000000900067245 */ /* 0x000fc60000201400 */
[----:B------:R-:W-:Y:S02]  /*11370*/  FADD R5, R5, -1 ;  /* 0xbf80000005057421 */ /* 0x000fe40000000000 */
[----:B------:R-:W-:Y:S01]  /*11380*/  FFMA R6, R6, 1.1920928955078125e-07, R7 ;  /* 0x3400000006067823 */ /* 0x000fe20000000007 */
[----:B------:R-:W-:Y:S01]  /*11390*/  LOP3.LUT R7, R26, 0x7f, RZ, 0xc0, !PT ;  /* 0x0000007f1a077812 */ /* 0x000fe200078ec0ff */
[----:B------:R-:W-:-:S04]  /*113a0*/  FFMA R0, R5, -R0, 0.14084610342979431152 ;  /* 0x3e1039f605007423 */ /* 0x000fc80000000800 */
[----:B------:R-:W-:Y:S01]  /*113b0*/  FFMA R4, R5, R0, -0.12148627638816833496 ;  /* 0xbdf8cdcc05047423 */ /* 0x000fe20000000000 */
[----:B-----5:R-:W-:Y:S01]  /*113c0*/  IMAD.HI.U32 R0, R57, UR4, RZ ;  /* 0x0000000439007c27 */ /* 0x020fe2000f8e00ff */
[----:B------:R-:W1:Y:S03]  /*113d0*/  LDCU UR4, c[0x0][0x380] ;  /* 0x00007000ff0477ac */ /* 0x000e660008000800 */
[C---:B------:R-:W-:Y:S01]  /*113e0*/  FFMA R4, R5.reuse, R4, 0.13980610668659210205 ;  /* 0x3e0f295505047423 */ /* 0x040fe20000000004 */
[----:B------:R-:W-:Y:S01]  /*113f0*/  SHF.R.U32.HI R0, RZ, UR5, R0 ;  /* 0x00000005ff007c19 */ /* 0x000fe20008011600 */
[----:B------:R-:W4:Y:S02]  /*11400*/  LDCU UR5, c[0x0][0x700] ;  /* 0x0000e000ff0577ac */ /* 0x000f240008000800 */
[----:B------:R-:W-:Y:S01]  /*11410*/  FFMA R4, R5, R4, -0.16684235632419586182 ;  /* 0xbe2ad8b905047423 */ /* 0x000fe20000000004 */
[----:B------:R-:W-:-:S03]  /*11420*/  SEL R0, R57, R0, !P0 ;  /* 0x0000000039007207 */ /* 0x000fc60004000000 */
[C---:B------:R-:W-:Y:S01]  /*11430*/  FFMA R4, R5.reuse, R4, 0.20012299716472625732 ;  /* 0x3e4ced0b05047423 */ /* 0x040fe20000000004 */
[----:B------:R-:W-:Y:S02]  /*11440*/  ISETP.GT.U32.AND P0, PT, R24, 0x7f7fffff, PT ;  /* 0x7f7fffff1800780c */ /* 0x000fe40003f04070 */
[----:B------:R-:W-:Y:S01]  /*11450*/  IADD3 R0, PT, PT, -R0, RZ, RZ ;  /* 0x000000ff00007210 */ /* 0x000fe20007ffe1ff */
[----:B------:R-:W-:-:S04]  /*11460*/  FFMA R4, R5, R4, -0.24999669194221496582 ;  /* 0xbe7fff2205047423 */ /* 0x000fc80000000004 */
[----:B------:R-:W-:Y:S01]  /*11470*/  FFMA R4, R5, R4, 0.33333182334899902344 ;  /* 0x3eaaaa7805047423 */ /* 0x000fe20000000004 */
[----:B------:R-:W-:Y:S01]  /*11480*/  IMAD R0, R3, R0, R57 ;  /* 0x0000000003007224 */ /* 0x000fe200078e0239 */
[----:B------:R-:W-:Y:S02]  /*11490*/  MOV R3, 0x7f800000 ;  /* 0x7f80000000037802 */ /* 0x000fe40000000f00 */
[C---:B------:R-:W-:Y:S02]  /*114a0*/  FFMA R4, R5.reuse, R4, -0.5 ;  /* 0xbf00000005047423 */ /* 0x040fe40000000004 */
[----:B------:R-:W-:Y:S02]  /*114b0*/  LEA R0, R0, R7, 0x8 ;  /* 0x0000000700007211 */ /* 0x000fe400078e40ff */
[----:B------:R-:W-:-:S04]  /*114c0*/  FMUL R4, R5, R4 ;  /* 0x0000000405047220 */ /* 0x000fc80000400000 */
[----:B------:R-:W-:-:S04]  /*114d0*/  FFMA R5, R5, R4, R5 ;  /* 0x0000000405057223 */ /* 0x000fc80000000005 */
[----:B------:R-:W-:Y:S01]  /*114e0*/  FFMA R5, R6, 0.69314718246459960938, R5 ;  /* 0x3f31721806057823 */ /* 0x000fe20000000005 */
[----:B------:R-:W-:Y:S01]  /*114f0*/  @P0 FFMA R5, R24, R3, +INF ;  /* 0x7f80000018050423 */ /* 0x000fe20000000003 */
[----:B------:R-:W-:-:S04]  /*11500*/  IADD3 R3, PT, PT, R0, 0x80, RZ ;  /* 0x0000008000037810 */ /* 0x000fc80007ffe0ff */
[----:B-1----:R-:W-:Y:S02]  /*11510*/  ISETP.GE.AND P0, PT, R3, UR4, PT ;  /* 0x0000000403007c0c */ /* 0x002fe4000bf06270 */
[----:B------:R-:W-:-:S05]  /*11520*/  FSEL R0, R5, -INF , P1 ;  /* 0xff80000005007808 */ /* 0x000fca0000800000 */
[----:B----4-:R-:W-:-:S06]  /*11530*/  FFMA R25, R25, UR5, R0 ;  /* 0x0000000519197c23 */ /* 0x010fcc0008000000 */
[----:B------:R-:W-:Y:S05]  /*11540*/  @P0 BRA `(.L_x_255) ;  /* 0x00000000008c0947 */ /* 0x000fea0003800000 */
[----:B------:R-:W1:Y:S01]  /*11550*/  LDC R7, c[0x0][0x38c] ;  /* 0x0000e300ff077b82 */ /* 0x000e620000000800 */
[----:B------:R-:W4:Y:S01]  /*11560*/  LDCU UR6, c[0x0][0x890] ;  /* 0x00011200ff0677ac */ /* 0x000f220008000800 */
[----:B------:R-:W5:Y:S01]  /*11570*/  LDCU.64 UR4, c[0x0][0x888] ;  /* 0x00011100ff0477ac */ /* 0x000f620008000a00 */
[----:B----4-:R-:W-:Y:S01]  /*11580*/  IMAD R3, R22, UR6, R3 ;  /* 0x0000000616037c24 */ /* 0x010fe2000f8e0203 */
[----:B-1----:R-:W-:-:S04]  /*11590*/  IABS R5, R7 ;  /* 0x0000000700057213 */ /* 0x002fc80000000000 */
[----:B------:R-:W1:Y:S08]  /*115a0*/  I2F.RP R10, R5 ;  /* 0x00000005000a7306 */ /* 0x000e700000209400 */
[----:B-1----:R-:W1:Y:S02]  /*115b0*/  MUFU.RCP R8, R10 ;  /* 0x0000000a00087308 */ /* 0x002e640000001000 */
[----:B-1----:R-:W-:-:S06]  /*115c0*/  IADD3 R8, PT, PT, R8, 0xffffffe, RZ ;  /* 0x0ffffffe08087810 */ /* 0x002fcc0007ffe0ff */
[----:B------:R1:W4:Y:S02]  /*115d0*/  F2I.FTZ.U32.TRUNC.NTZ R9, R8 ;  /* 0x0000000800097305 */ /* 0x000324000021f000 */
[----:B-1----:R-:W-:Y:S02]  /*115e0*/  HFMA2 R8, -RZ, RZ, 0, 0 ;  /* 0x00000000ff087431 */ /* 0x002fe400000001ff */
[----:B----4-:R-:W-:-:S04]  /*115f0*/  IMAD.MOV R0, RZ, RZ, -R9 ;  /* 0x000000ffff007224 */ /* 0x010fc800078e0a09 */
[----:B------:R-:W-:Y:S01]  /*11600*/  IMAD R4, R0, R5, RZ ;  /* 0x0000000500047224 */ /* 0x000fe200078e02ff */
[----:B------:R-:W-:-:S03]  /*11610*/  IABS R0, R2 ;  /* 0x0000000200007213 */ /* 0x000fc60000000000 */
[----:B------:R-:W-:-:S04]  /*11620*/  IMAD.HI.U32 R9, R9, R4, R8 ;  /* 0x0000000409097227 */ /* 0x000fc800078e0008 */
[----:B------:R-:W-:-:S04]  /*11630*/  IMAD.MOV.U32 R6, RZ, RZ, R0 ;  /* 0x000000ffff067224 */ /* 0x000fc800078e0000 */
[----:B------:R-:W-:Y:S02]  /*11640*/  IMAD.HI.U32 R4, R9, R6, RZ ;  /* 0x0000000609047227 */ /* 0x000fe400078e00ff */
[----:B------:R-:W1:Y:S03]  /*11650*/  LDC.64 R8, c[0x0][0x880] ;  /* 0x00022000ff087b82 */ /* 0x000e660000000a00 */
        /* <DEDUP_REMOVED lines=13> */
[----:B-----5:R-:W-:-:S04]  /*11730*/  IMAD R3, R4, UR5, R3 ;  /* 0x0000000504037c24 */ /* 0x020fc8000f8e0203 */
[----:B------:R-:W-:-:S04]  /*11740*/  IMAD R0, R7, R0, R2 ;  /* 0x0000000007007224 */ /* 0x000fc800078e0202 */
[----:B------:R-:W-:-:S04]  /*11750*/  IMAD R3, R0, UR4, R3 ;  /* 0x0000000400037c24 */ /* 0x000fc8000f8e0203 */
[----:B-1----:R-:W-:-:S05]  /*11760*/  IMAD.WIDE R8, R3, 0x4, R8 ;  /* 0x0000000403087825 */ /* 0x002fca00078e0208 */
[----:B------:R1:W-:Y:S02]  /*11770*/  STG.E desc[UR44][R8.64], R25 ;  /* 0x0000001908007986 */ /* 0x0003e4000c10192c */
.L_x_255:
[----:B------:R-:W-:Y:S05]  /*11780*/  BSYNC.RECONVERGENT B0 ;  /* 0x0000000000007941 */ /* 0x000fea0003800200 */
.L_x_254:
[----:B------:R-:W-:Y:S01]  /*11790*/  UISETP.NE.AND UP0, UPT, UR41, URZ, UPT ;  /* 0x000000ff2900728c */ /* 0x000fe2000bf05270 */
[----:B------:R-:W-:-:S08]  /*117a0*/  NOP ;  /* 0x0000000000007918 */ /* 0x000fd00000000000 */
[----:B------:R-:W-:Y:S05]  /*117b0*/  BRA.U UP0, `(.L_x_256) ;  /* 0x0000000100087547 */ /* 0x000fea000b800000 */
[----:B------:R-:W-:Y:S05]  /*117c0*/  BPT.TRAP 0x1 ;  /* 0x000000040000795c */ /* 0x000fea0000300000 */
[----:B------:R-:W-:Y:S05]  /*117d0*/  BPT.TRAP 0x1 ;  /* 0x000000040000795c */ /* 0x000fea0000300000 */
.L_x_256:
[----:B------:R-:W-:Y:S01]  /*117e0*/  IADD3 R3, PT, PT, R59, 0x380a8, RZ ;  /* 0x000380a83b037810 */ /* 0x000fe20007ffe0ff */
[----:B------:R-:W-:-:S03]  /*117f0*/  UISETP.NE.AND UP0, UPT, UR41, URZ, UPT ;  /* 0x000000ff2900728c */ /* 0x000fc6000bf05270 */
[----:B------:R-:W-:-:S04]  /*11800*/  PRMT R3, R60, 0x654, R3 ;  /* 0x000006543c037816 */ /* 0x000fc80000000003 */
[----:B--2---:R2:W-:Y:S02]  /*11810*/  SYNCS.ARRIVE.TRANS64.RED.A1T0 RZ, [R3+URZ], RZ ;  /* 0x000000ff03ff79a7 */ /* 0x0045e400081004ff */
[----:B------:R-:W-:Y:S05]  /*11820*/  BRA.U UP0, `(.L_x_257) ;  /* 0x0000000100047547 */ /* 0x000fea000b800000 */
[----:B------:R-:W-:Y:S05]  /*11830*/  BPT.TRAP 0x1 ;  /* 0x000000040000795c */ /* 0x000fea0000300000 */
.L_x_257:
[----:B------:R4:W-:Y:S01]  /*11840*/  SYNCS.ARRIVE.TRANS64.A1T0 RZ, [R59+URZ+0x380b8], RZ ;  /* 0x0380b8ff3bff79a7 */ /* 0x0009e200081000ff */
[----:B------:R-:W-:Y:S01]  /*11850*/  LOP3.LUT R56, R56, 0x1, RZ, 0x3c, !PT ;  /* 0x0000000138387812 */ /* 0x000fe200078e3cff */
[----:B------:R-:W-:-:S12]  /*11860*/  ULOP3.LUT UR42, UR42, 0x1, URZ, 0x3c, !UPT ;  /* 0x000000012a2a7892 */ /* 0x000fd8000f8e3cff */
.L_x_92:
[----:B------:R-:W-:Y:S05]  /*11870*/  BSYNC B7 ;  /* 0x0000000000077941 */ /* 0x000fea0003800000 */
.L_x_91:
[----:B------:R-:W5:Y:S01]  /*11880*/  LDCU UR5, c[0x0][0x370] ;  /* 0x00006e00ff0577ac */ /* 0x000f620008000800 */
[----:B------:R-:W1:Y:S01]  /*11890*/  LDCU UR4, c[0x0][0x900] ;  /* 0x00012000ff0477ac */ /* 0x000e620008000800 */
[----:B-----5:R-:W-:-:S04]  /*118a0*/  IADD3 R57, PT, PT, R57, UR5, RZ ;  /* 0x0000000539397c10 */ /* 0x020fc8000fffe0ff */
[----:B-1----:R-:W-:-:S13]  /*118b0*/  ISETP.GE.AND P0, PT, R57, UR4, PT ;  /* 0x0000000439007c0c */ /* 0x002fda000bf06270 */
[----:B------:R-:W-:Y:S05]  /*118c0*/  @!P0 BRA `(.L_x_258) ;  /* 0xffffff3400ac8947 */ /* 0x000fea000383ffff */
[----:B------:R-:W-:Y:S05]  /*118d0*/  BSYNC B8 ;  /* 0x0000000000087941 */ /* 0x000fea0003800000 */
.L_x_90:
[----:B------:R-:W-:Y:S05]  /*118e0*/  EXIT ;  /* 0x000000000000794d */ /* 0x000fea0003800000 */
.L_x_27:
[----:B------:R-:W-:-:S08]  /*118f0*/  NOP ;  /* 0x0000000000007918 */ /* 0x000fd00000000000 */
[----:B------:R-:W1:Y:S02]  /*11900*/  USETMAXREG.TRY_ALLOC.CTAPOOL UP0, 0xc0 ;  /* 0x000000c0000079c8 */ /* 0x000e640008000600 */
[----:B-1----:R-:W-:Y:S05]  /*11910*/  BRA.U !UP0, `(.L_x_27) ;  /* 0xfffffffd08f47547 */ /* 0x002fea000b83ffff */
[----:B------:R-:W1:Y:S08]  /*11920*/  LDC R0, c[0x0][0x900] ;  /* 0x00024000ff007b82 */ /* 0x000e700000000800 */
[----:B------:R-:W2:Y:S01]  /*11930*/  S2UR UR43, SR_CgaCtaId ;  /* 0x00000000002b79c3 */ /* 0x000ea20000008800 */
[----:B-1----:R-:W-:-:S13]  /*11940*/  ISETP.LE.AND P0, PT, R0, UR38, PT ;  /* 0x0000002600007c0c */ /* 0x002fda000bf03270 */
[----:B--2---:R-:W-:Y:S05]  /*11950*/  @P0 EXIT ;  /* 0x000000000000094d */ /* 0x004fea0003800000 */
[----:B------:R-:W-:Y:S02]  /*11960*/  UISETP.NE.AND UP0, UPT, UR56, URZ, UPT ;  /* 0x000000ff3800728c */ /* 0x000fe4000bf05270 */
[----:B------:R-:W-:Y:S01]  /*11970*/  USHF.L.U32 UR46, UR8, 0x3, URZ ;  /* 0x00000003082e7899 */ /* 0x000fe200080006ff */
[----:B------:R-:W-:Y:S01]  /*11980*/  UMOV UR45, 0x400 ;  /* 0x00000400002d7882 */ /* 0x000fe20000000000 */
[----:B------:R-:W-:Y:S02]  /*11990*/  USEL UR48, UR7, UR6, UP0 ;  /* 0x0000000607307287 */ /* 0x000fe40008000000 */
[----:B------:R-:W-:Y:S02]  /*119a0*/  ULEA UR45, UR43, UR45, 0x18 ;  /* 0x0000002d2b2d7291 */ /* 0x000fe4000f8ec0ff */
[----:B------:R-:W-:Y:S02]  /*119b0*/  ULOP3.LUT UR9, UR46, 0x8, URZ, 0x3c, !UPT ;  /* 0x000000082e097892 */ /* 0x000fe4000f8e3cff */
[----:B------:R-:W-:-:S02]  /*119c0*/  UIADD3 UR46, UPT, UPT, UR46, 0x380d0, UR45 ;  /* 0x000380d02e2e7890 */ /* 0x000fc4000fffe02d */
[----:B------:R-:W-:Y:S02]  /*119d0*/  USEL UR47, UR5, UR4, UP0 ;  /* 0x00000004052f7287 */ /* 0x000fe40008000000 */
[----:B------:R-:W-:Y:S02]  /*119e0*/  ULOP3.LUT UR48, UR48, 0x1, URZ, 0xc0, !UPT ;  /* 0x0000000130307892 */ /* 0x000fe4000f8ec0ff */
[----:B------:R-:W-:Y:S01]  /*119f0*/  UIADD3 UR45, UPT, UPT, UR9, 0x380d0, UR45 ;  /* 0x000380d0092d7890 */ /* 0x000fe2000fffe02d */
[----:B------:R-:W-:Y:S01]  /*11a00*/  UMOV UR54, URZ ;  /* 0x000000ff00367c82 */ /* 0x000fe20008000000 */
[----:B------:R-:W-:Y:S01]  /*11a10*/  UMOV UR53, 0x1 ;  /* 0x0000000100357882 */ /* 0x000fe20000000000 */
[----:B------:R-:W-:Y:S01]  /*11a20*/  UMOV UR52, 0x1 ;  /* 0x0000000100347882 */ /* 0x000fe20000000000 */
[----:B------:R-:W-:-:S08]  /*11a30*/  UMOV UR51, URZ ;  /* 0x000000ff00337c82 */ /* 0x000fd00008000000 */
.L_x_310:
[----:B------:R-:W1:Y:S01]  /*11a40*/  LDCU.64 UR6, c[0x0][0x908] ;  /* 0x00012100ff0677ac */ /* 0x000e620008000a00 */
[----:B--2---:R-:W2:Y:S01]  /*11a50*/  LDCU UR8, c[0x0][0x904] ;  /* 0x00012080ff0877ac */ /* 0x004ea20008000800 */
[----:B---3--:R-:W3:Y:S01]  /*11a60*/  LDCU.64 UR4, c[0x0][0x380] ;  /* 0x00007000ff0477ac */ /* 0x008ee20008000a00 */
[----:B-1----:R-:W-:Y:S02]  /*11a70*/  UIMAD.WIDE.U32 UR10, UR38, UR6, URZ ;  /* 0x00000006260a72a5 */ /* 0x002fe4000f8e00ff */
[----:B--2---:R-:W-:Y:S02]  /*11a80*/  UISETP.NE.AND UP0, UPT, UR8, 0x1, UPT ;  /* 0x000000010800788c */ /* 0x004fe4000bf05270 */
[----:B------:R-:W-:-:S04]  /*11a90*/  USHF.R.U32.HI UR6, URZ, UR7, UR11 ;  /* 0x00000007ff067299 */ /* 0x000fc8000801160b */
[----:B------:R-:W-:Y:S02]  /*11aa0*/  USEL UR6, UR38, UR6, !UP0 ;  /* 0x0000000626067287 */ /* 0x000fe4000c000000 */
[----:B---3--:R-:W-:Y:S02]  /*11ab0*/  UISETP.NE.AND UP0, UPT, UR5, URZ, UPT ;  /* 0x000000ff0500728c */ /* 0x008fe4000bf05270 */
[----:B------:R-:W-:-:S04]  /*11ac0*/  UIADD3 UR6, UPT, UPT, -UR6, URZ, URZ ;  /* 0x000000ff06067290 */ /* 0x000fc8000fffe1ff */
[----:B------:R-:W-:-:S04]  /*11ad0*/  UIMAD UR6, UR8, UR6, UR38 ;  /* 0x00000006080672a4 */ /* 0x000fc8000f8e0226 */
[----:B------:R-:W-:-:S04]  /*11ae0*/  USHF.L.U32 UR6, UR6, 0x8, URZ ;  /* 0x0000000806067899 */ /* 0x000fc800080006ff */
[----:B------:R-:W-:-:S09]  /*11af0*/  UISETP.GE.OR UP0, UPT, UR6, UR4, !UP0 ;  /* 0x000000040600728c */ /* 0x000fd2000c706670 */
[----:B----4-:R-:W-:Y:S05]  /*11b00*/  BRA.U UP0, `(.L_x_259) ;  /* 0x000000b900707547 */ /* 0x010fea000b800000 */
[----:B------:R-:W-:Y:S02]  /*11b10*/  UIADD3 UR4, UPT, UPT, UR6, 0x100, URZ ;  /* 0x0000010006047890 */ /* 0x000fe4000fffe0ff */
        /* <DEDUP_REMOVED lines=9> */
[----:B------:R-:W-:-:S04]  /*11bb0*/  USEL UR41, UR7, UR5, UP0 ;  /* 0x0000000507297287 */ /* 0x000fc80008000000 */
[----:B------:R-:W-:-:S04]  /*11bc0*/  UISETP.LT.AND UP0, UPT, UR41, 0x2, UPT ;  /* 0x000000022900788c */ /* 0x000fc8000bf01270 */
[----:B------:R-:W-:Y:S02]  /*11bd0*/  USEL UR50, UR41, 0x2, UP0 ;  /* 0x0000000229327887 */ /* 0x000fe40008000000 */
[----:B------:R-:W-:Y:S02]  /*11be0*/  UISETP.NE.AND UP0, UPT, UR48, URZ, UPT ;  /* 0x000000ff3000728c */ /* 0x000fe4000bf05270 */
[----:B------:R-:W-:-:S07]  /*11bf0*/  UIADD3 UR7, UPT, UPT, UR41, -UR50, URZ ;  /* 0x8000003229077290 */ /* 0x000fce000fffe0ff */
[----:B------:R-:W-:Y:S05]  /*11c00*/  BRA.U UP0, `(.L_x_260) ;  /* 0x0000000100047547 */ /* 0x000fea000b800000 */
[----:B------:R-:W-:Y:S05]  /*11c10*/  BPT.TRAP 0x1 ;  /* 0x000000040000795c */ /* 0x000fea0000300000 */
.L_x_260:
[----:B------:R-:W1:Y:S01]  /*11c20*/  S2UR UR4, SR_CgaCtaId ;  /* 0x00000000000479c3 */ /* 0x000e620000008800 */
[----:B------:R-:W-:Y:S01]  /*11c30*/  UISETP.NE.AND UP0, UPT, UR56, URZ, UPT ;  /* 0x000000ff3800728c */ /* 0x000fe2000bf05270 */
[----:B------:R-:W-:Y:S02]  /*11c40*/  UMOV UR5, 0x400 ;  /* 0x0000040000057882 */ /* 0x000fe40000000000 */
[----:B-1----:R-:W-:Y:S02]  /*11c50*/  ULEA UR4, UR4, UR5, 0x18 ;  /* 0x0000000504047291 */ /* 0x002fe4000f8ec0ff */
[----:B------:R-:W-:Y:S02]  /*11c60*/  USEL UR5, UR52, UR53, UP0 ;  /* 0x0000003534057287 */ /* 0x000fe40008000000 */
[----:B------:R-:W-:-:S04]  /*11c70*/  UIADD3 UR6, UPT, UPT, UR4, 0x38088, URZ ;  /* 0x0003808804067890 */ /* 0x000fc8000fffe0ff */
[----:B------:R-:W-:Y:S01]  /*11c80*/  @UP0 UIADD3 UR6, UPT, UPT, UR4, 0x38078, URZ ;  /* 0x0003807804060890 */ /* 0x000fe2000fffe0ff */
[----:B------:R-:W-:-:S04]  /*11c90*/  MOV R3, UR5 ;  /* 0x0000000500037c02 */ /* 0x000fc80008000f00 */
[----:B------:R-:W-:-:S04]  /*11ca0*/  SHF.L.U32 R3, R3, 0x1f, RZ ;  /* 0x0000001f03037819 */ /* 0x000fc800000006ff */
[----:B------:R-:W1:Y:S02]  /*11cb0*/  SYNCS.PHASECHK.TRANS64.TRYWAIT P0, [UR6], R3 ;  /* 0x00000003ff0075a7 */ /* 0x000e640008001106 */
[----:B-1----:R-:W-:Y:S05]  /*11cc0*/  @!P0 BRA `(.L_x_261) ;  /* 0x0000011c00b88947 */ /* 0x002fea0003800000 */
.L_x_471:
[----:B------:R-:W-:Y:S01]  /*11cd0*/  UISETP.GE.AND UP0, UPT, UR7, 0x1, UPT ;  /* 0x000000010700788c */ /* 0x000fe2000bf06270 */
[----:B------:R-:W-:Y:S01]  /*11ce0*/  HFMA2 R16, -RZ, RZ, 0, 0 ;  /* 0x00000000ff107431 */ /* 0x000fe200000001ff */
[----:B------:R-:W-:Y:S01]  /*11cf0*/  MOV R17, 0xff800000 ;  /* 0xff80000000117802 */ /* 0x000fe20000000f00 */
[----:B------:R-:W-:-:S06]  /*11d00*/  UMOV UR49, URZ ;  /* 0x000000ff00317c82 */ /* 0x000fcc0008000000 */
[----:B------:R-:W-:Y:S05]  /*11d10*/  BRA.U !UP0, `(.L_x_262) ;  /* 0x00000045086c7547 */ /* 0x000fea000b800000 */
[----:B------:R-:W-:Y:S01]  /*11d20*/  ULOP3.LUT UR37, URZ, UR50, URZ, 0x33, !UPT ;  /* 0x00000032ff257292 */ /* 0x000fe2000f8e33ff */
[----:B------:R-:W-:Y:S01]  /*11d30*/  MOV R16, RZ ;  /* 0x000000ff00107202 */ /* 0x000fe20000000f00 */
[----:B------:R-:W2:Y:S01]  /*11d40*/  LDCU UR36, c[0x0][0x704] ;  /* 0x0000e080ff2477ac */ /* 0x000ea20008000800 */
[----:B------:R-:W-:Y:S01]  /*11d50*/  MOV R156, 0xff800000 ;  /* 0xff800000009c7802 */ /* 0x000fe20000000f00 */
[----:B------:R-:W-:-:S04]  /*11d60*/  UIADD3 UR37, UPT, UPT, UR41, UR37, URZ ;  /* 0x0000002529257290 */ /* 0x000fc8000fffe0ff */
.L_x_283:
[----:B------:R-:W3:Y:S01]  /*11d70*/  S2R R2, SR_TID.X ;  /* 0x0000000000027919 */ /* 0x000ee20000002100 */
[----:B------:R-:W-:Y:S01]  /*11d80*/  UISETP.NE.AND UP0, UPT, UR56, URZ, UPT ;  /* 0x000000ff3800728c */ /* 0x000fe2000bf05270 */
[----:B------:R-:W-:-:S03]  /*11d90*/  UMOV UR4, 0x20 ;  /* 0x0000002000047882 */ /* 0x000fc60000000000 */
[----:B------:R-:W-:Y:S01]  /*11da0*/  USEL UR4, UR4, 0xa0, UP0 ;  /* 0x000000a004047887 */ /* 0x000fe20008000000 */
[----:B---3--:R-:W-:-:S05]  /*11db0*/  IMAD.U32 R18, R2, 0x10000, RZ ;  /* 0x0001000002127824 */ /* 0x008fca00078e00ff */
[----:B------:R-:W-:-:S05]  /*11dc0*/  LOP3.LUT R18, R18, 0x600000, RZ, 0xc0, !PT ;  /* 0x0060000012127812 */ /* 0x000fca00078ec0ff */
[----:B-1----:R-:W-:Y:S01]  /*11dd0*/  VIADD R0, R18, UR4 ;  /* 0x0000000412007c36 */ /* 0x002fe20008000000 */
[----:B------:R-:W-:Y:S02]  /*11de0*/  USEL UR4, UR51, UR54, UP0 ;  /* 0x0000003633047287 */ /* 0x000fe40008000000 */
[----:B------:R-:W-:-:S03]  /*11df0*/  UISETP.GT.U32.AND UP0, UPT, UR47, 0x1, UPT ;  /* 0x000000012f00788c */ /* 0x000fc6000bf04070 */
[----:B------:R-:W1:Y:S02]  /*11e00*/  SHFL.IDX PT, R0, R0, RZ, 0x1f ;  /* 0x00001fff00007589 */ /* 0x000e6400000e0000 */
[----:B-1----:R-:W-:-:S04]  /*11e10*/  R2UR UR40, R0 ;  /* 0x00000000002872ca */ /* 0x002fc800000e0000 */
[----:B--2---:R-:W-:Y:S11]  /*11e20*/  BRA.U UP0, `(.L_x_263) ;  /* 0x0000000100047547 */ /* 0x004ff6000b800000 */
[----:B--2---:R-:W-:Y:S05]  /*11e30*/  BPT.TRAP 0x1 ;  /* 0x000000040000795c */ /* 0x004fea0000300000 */
.L_x_263:
[----:B------:R-:W1:Y:S01]  /*11e40*/  S2UR UR39, SR_CgaCtaId ;  /* 0x00000000002779c3 */ /* 0x000e620000008800 */
[----:B------:R-:W-:Y:S01]  /*11e50*/  UISETP.NE.AND UP0, UPT, UR56, URZ, UPT ;  /* 0x000000ff3800728c */ /* 0x000fe2000bf05270 */
[----:B------:R-:W-:Y:S01]  /*11e60*/  IMAD.U32 R3, RZ, RZ, UR4 ;  /* 0x00000004ff037e24 */ /* 0x000fe2000f8e00ff */
[----:B------:R-:W-:Y:S01]  /*11e70*/  UMOV UR5, 0x400 ;  /* 0x0000040000057882 */ /* 0x000fe20000000000 */
[----:B------:R-:W-:Y:S01]  /*11e80*/  SHF.R.U32.HI R2, RZ, 0x5, R2 ;  /* 0x00000005ff027819 */ /* 0x000fe20000011602 */
[----:B------:R-:W-:Y:S01]  /*11e90*/  USEL UR4, URZ, 0x80, UP0 ;  /* 0x00000080ff047887 */ /* 0x000fe20008000000 */
[----:B------:R-:W-:Y:S02]  /*11ea0*/  SHF.R.U32.HI R22, RZ, 0x15, R18 ;  /* 0x00000015ff167819 */ /* 0x000fe40000011612 */
[----:B------:R-:W-:Y:S02]  /*11eb0*/  SHF.L.U32 R3, R3, 0x1f, RZ ;  /* 0x0000001f03037819 */ /* 0x000fe400000006ff */
[----:B------:R-:W-:-:S02]  /*11ec0*/  LOP3.LUT R19, R2, 0x3, RZ, 0xc0, !PT ;  /* 0x0000000302137812 */ /* 0x000fc400078ec0ff */
[----:B------:R-:W-:Y:S02]  /*11ed0*/  LOP3.LUT R18, R18, UR4, RZ, 0xfc, !PT ;  /* 0x0000000412127c12 */ /* 0x000fe4000f8efcff */
[----:B------:R-:W-:Y:S01]  /*11ee0*/  ISETP.NE.AND P0, PT, R19, R22, PT ;  /* 0x000000161300720c */ /* 0x000fe20003f05270 */
[----:B-1----:R-:W-:-:S04]  /*11ef0*/  ULEA UR39, UR39, UR5, 0x18 ;  /* 0x0000000527277291 */ /* 0x002fc8000f8ec0ff */
[----:B------:R-:W-:Y:S02]  /*11f00*/  UIADD3 UR5, UPT, UPT, UR39, 0x38060, URZ ;  /* 0x0003806027057890 */ /* 0x000fe4000fffe0ff */
[----:B------:R-:W-:-:S09]  /*11f10*/  @UP0 UIADD3 UR5, UPT, UPT, UR39, 0x38050, URZ ;  /* 0x0003805027050890 */ /* 0x000fd2000fffe0ff */
[----:B------:R-:W1:Y:S02]  /*11f20*/  SYNCS.PHASECHK.TRANS64.TRYWAIT P1, [UR5], R3 ;  /* 0x00000003ff0075a7 */ /* 0x000e640008021105 */
[----:B-1----:R-:W-:Y:S05]  /*11f30*/  @!P1 BRA `(.L_x_264) ;  /* 0x0000011c00349947 */ /* 0x002fea0003800000 */
.L_x_473:
[----:B------:R-:W-:Y:S05]  /*11f40*/  @!P0 BRA `(.L_x_265) ;  /* 0x0000000000408947 */ /* 0x000fea0003800000 */
[----:B------:R-:W-:Y:S01]  /*11f50*/  MOV R14, 0x8 ;  /* 0x00000008000e7802 */ /* 0x000fe20000000f00 */
[----:B------:R-:W3:Y:S01]  /*11f60*/  LDCU.64 UR6, c[0x4][0xb0] ;  /* 0x01001600ff0677ac */ /* 0x000ee20008000a00 */
[----:B------:R-:W-:Y:S02]  /*11f70*/  HFMA2 R12, -RZ, RZ, 0, 5.9604644775390625e-08 ;  /* 0x00000001ff0c7431 */ /* 0x000fe400000001ff */
[----:B------:R-:W-:Y:S01]  /*11f80*/  IMAD.MOV.U32 R8, RZ, RZ, 0x192 ;  /* 0x00000192ff087424 */ /* 0x000fe200078e00ff */
[----:B------:R-:W4:Y:S01]  /*11f90*/  LDCU.64 UR4, c[0x4][0xb8] ;  /* 0x01001700ff0477ac */ /* 0x000f220008000a00 */
[----:B------:R-:W1:Y:S01]  /*11fa0*/  LDC.64 R14, c[0x4][R14] ;  /* 0x010000000e0e7b82 */ /* 0x000e620000000a00 */
[----:B------:R-:W-:Y:S01]  /*11fb0*/  IMAD.MOV.U32 R13, RZ, RZ, RZ ;  /* 0x000000ffff0d7224 */ /* 0x000fe200078e00ff */
[----:B------:R-:W5:Y:S01]  /*11fc0*/  LDCU.64 UR8, c[0x4][0x10] ;  /* 0x01000200ff0877ac */ /* 0x000f620008000a00 */
[----:B---3--:R-:W-:Y:S01]  /*11fd0*/  IMAD.U32 R4, RZ, RZ, UR6 ;  /* 0x00000006ff047e24 */ /* 0x008fe2000f8e00ff */
[----:B------:R-:W-:Y:S01]  /*11fe0*/  MOV R5, UR7 ;  /* 0x0000000700057c02 */ /* 0x000fe20008000f00 */
[----:B----4-:R-:W-:Y:S01]  /*11ff0*/  IMAD.U32 R6, RZ, RZ, UR4 ;  /* 0x00000004ff067e24 */ /* 0x010fe2000f8e00ff */
[----:B------:R-:W-:Y:S01]  /*12000*/  MOV R7, UR5 ;  /* 0x0000000500077c02 */ /* 0x000fe20008000f00 */
[----:B-----5:R-:W-:Y:S01]  /*12010*/  IMAD.U32 R10, RZ, RZ, UR8 ;  /* 0x00000008ff0a7e24 */ /* 0x020fe2000f8e00ff */
[----:B------:R-:W-:-:S02]  /*12020*/  MOV R11, UR9 ;  /* 0x00000009000b7c02 */ /* 0x000fc40008000f00 */
[----:B------:R-:W-:-:S07]  /*12030*/  LEPC R20, `(.L_x_265) ;  /* 0x000000001014794e */ /* 0x000fce0000000000 */
[----:B-12---:R-:W-:Y:S05]  /*12040*/  CALL.ABS.NOINC R14 ;  /* 0x000000000e007343 */ /* 0x006fea0003c00000 */
.L_x_265:
[C---:B-1----:R-:W-:Y:S01]  /*12050*/  VIADD R0, R18.reuse, 0x20 ;  /* 0x0000002012007836 */ /* 0x042fe20000000000 */
[----:B------:R-:W-:Y:S05]  /*12060*/  WARPSYNC.ALL ;  /* 0x0000000000007948 */ /* 0x000fea0003800000 */
[----:B------:R-:W-:Y:S02]  /*12070*/  SHF.R.U32.HI R0, RZ, 0x15, R0 ;  /* 0x00000015ff007819 */ /* 0x000fe40000011600 */
[----:B------:R-:W-:Y:S02]  /*12080*/  R2UR UR4, R18 ;  /* 0x00000000120472ca */ /* 0x000fe400000e0000 */
[----:B------:R-:W-:-:S11]  /*12090*/  ISETP.NE.AND P0, PT, R19, R0, PT ;  /* 0x000000001300720c */ /* 0x000fd60003f05270 */
[----:B------:R-:W1:Y:S02]  /*120a0*/  LDTM.x32 R124, tmem[UR4] ;  /* 0x00000004007c79ee */ /* 0x000e6400082c0000 */
[----:B-1----:R-:W-:Y:S05]  /*120b0*/  @!P0 BRA `(.L_x_266) ;  /* 0x0000000000408947 */ /* 0x002fea0003800000 */
[----:B------:R-:W-:Y:S01]  /*120c0*/  MOV R14, 0x8 ;  /* 0x00000008000e7802 */ /* 0x000fe20000000f00 */
[----:B------:R-:W1:Y:S01]  /*120d0*/  LDCU.64 UR8, c[0x4][0xb0] ;  /* 0x01001600ff0877ac */ /* 0x000e620008000a00 */
[----:B------:R-:W-:Y:S02]  /*120e0*/  HFMA2 R12, -RZ, RZ, 0, 5.9604644775390625e-08 ;  /* 0x00000001ff0c7431 */ /* 0x000fe400000001ff */
[----:B------:R-:W-:Y:S01]  /*120f0*/  IMAD.MOV.U32 R8, RZ, RZ, 0x192 ;  /* 0x00000192ff087424 */ /* 0x000fe200078e00ff */
[----:B------:R-:W3:Y:S01]  /*12100*/  LDCU.64 UR6, c[0x4][0xb8] ;  /* 0x01001700ff0677ac */ /* 0x000ee20008000a00 */
[----:B------:R-:W4:Y:S01]  /*12110*/  LDC.64 R14, c[0x4][R14] ;  /* 0x010000000e0e7b82 */ /* 0x000f220000000a00 */
[----:B------:R-:W-:Y:S01]  /*12120*/  IMAD.MOV.U32 R13, RZ, RZ, RZ ;  /* 0x000000ffff0d7224 */ /* 0x000fe200078e00ff */
[----:B------:R-:W5:Y:S01]  /*12130*/  LDCU.64 UR4, c[0x4][0x10] ;  /* 0x01000200ff0477ac */ /* 0x000f620008000a00 */
[----:B-1----:R-:W-:Y:S01]  /*12140*/  IMAD.U32 R4, RZ, RZ, UR8 ;  /* 0x00000008ff047e24 */ /* 0x002fe2000f8e00ff */
[----:B------:R-:W-:Y:S01]  /*12150*/  MOV R5, UR9 ;  /* 0x0000000900057c02 */ /* 0x000fe20008000f00 */
[----:B---3--:R-:W-:Y:S01]  /*12160*/  IMAD.U32 R6, RZ, RZ, UR6 ;  /* 0x00000006ff067e24 */ /* 0x008fe2000f8e00ff */
[----:B------:R-:W-:Y:S01]  /*12170*/  MOV R7, UR7 ;  /* 0x0000000700077c02 */ /* 0x000fe20008000f00 */
[----:B-----5:R-:W-:Y:S01]  /*12180*/  IMAD.U32 R10, RZ, RZ, UR4 ;  /* 0x00000004ff0a7e24 */ /* 0x020fe2000f8e00ff */
[----:B------:R-:W-:-:S02]  /*12190*/  MOV R11, UR5 ;  /* 0x00000005000b7c02 */ /* 0x000fc40008000f00 */
[----:B------:R-:W-:-:S07]  /*121a0*/  LEPC R20, `(.L_x_266) ;  /* 0x000000001014794e */ /* 0x000fce0000000000 */
[----:B--2-4-:R-:W-:Y:S05]  /*121b0*/  CALL.ABS.NOINC R14 ;  /* 0x000000000e007343 */ /* 0x014fea0003c00000 */
.L_x_266:
[C---:B------:R-:W-:Y:S01]  /*121c0*/  VIADD R0, R18.reuse, 0x40 ;  /* 0x0000004012007836 */ /* 0x040fe20000000000 */
[----:B------:R-:W-:Y:S05]  /*121d0*/  WARPSYNC.ALL ;  /* 0x0000000000007948 */ /* 0x000fea0003800000 */
[----:B------:R-:W-:Y:S02]  /*121e0*/  SHF.R.U32.HI R0, RZ, 0x15, R0 ;  /* 0x00000015ff007819 */ /* 0x000fe40000011600 */
[----:B------:R-:W-:Y:S02]  /*121f0*/  R2UR UR4, R18 ;  /* 0x00000000120472ca */ /* 0x000fe400000e0000 */
[----:B------:R-:W-:-:S11]  /*12200*/  ISETP.NE.AND P0, PT, R19, R0, PT ;  /* 0x000000001300720c */ /* 0x000fd60003f05270 */
[----:B------:R-:W1:Y:S02]  /*12210*/  LDTM.x32 R92, tmem[UR4+0x20] ;  /* 0x00002004005c79ee */ /* 0x000e6400082c0000 */
        /* <DEDUP_REMOVED lines=17> */
.L_x_267:
        /* <DEDUP_REMOVED lines=23> */
.L_x_268:
[C---:B------:R-:W-:Y:S01]  /*124a0*/  FMNMX3 R3, R156.reuse, R124, R128, !PT ;  /* 0x0000007c9c037276 */ /* 0x040fe20007800080 */
[----:B------:R-:W-:Y:S05]  /*124b0*/  WARPSYNC.ALL ;  /* 0x0000000000007948 */ /* 0x000fea0003800000 */
[C---:B------:R-:W-:Y:S02]  /*124c0*/  FMNMX3 R0, R156.reuse, R125, R129, !PT ;  /* 0x0000007d9c007276 */ /* 0x040fe40007800081 */
[----:B------:R-:W-:Y:S02]  /*124d0*/  FMNMX3 R5, R156, R126, R130, !PT ;  /* 0x0000007e9c057276 */ /* 0x000fe40007800082 */
[----:B------:R-:W-:-:S02]  /*124e0*/  FMNMX3 R3, R3, R132, R136, !PT ;  /* 0x0000008403037276 */ /* 0x000fc40007800088 */
[----:B------:R-:W-:Y:S02]  /*124f0*/  FMNMX3 R0, R0, R133, R137, !PT ;  /* 0x0000008500007276 */ /* 0x000fe40007800089 */
[----:B------:R-:W-:Y:S02]  /*12500*/  FMNMX3 R6, R156, R127, R131, !PT ;  /* 0x0000007f9c067276 */ /* 0x000fe40007800083 */
[----:B------:R-:W-:Y:S02]  /*12510*/  FMNMX3 R5, R5, R134, R138, !PT ;  /* 0x0000008605057276 */ /* 0x000fe4000780008a */
[----:B------:R-:W-:Y:S02]  /*12520*/  FMNMX3 R3, R3, R140, R144, !PT ;  /* 0x0000008c03037276 */ /* 0x000fe40007800090 */
[----:B------:R-:W-:Y:S02]  /*12530*/  FMNMX3 R0, R0, R141, R145, !PT ;  /* 0x0000008d00007276 */ /* 0x000fe40007800091 */
[----:B------:R-:W-:-:S02]  /*12540*/  FMNMX3 R6, R6, R135, R139, !PT ;  /* 0x0000008706067276 */ /* 0x000fc4000780008b */
[----:B------:R-:W-:Y:S02]  /*12550*/  FMNMX3 R5, R5, R142, R146, !PT ;  /* 0x0000008e05057276 */ /* 0x000fe40007800092 */
[----:B------:R-:W-:Y:S02]  /*12560*/  R2UR UR4, R18 ;  /* 0x00000000120472ca */ /* 0x000fe400000e0000 */
[----:B------:R-:W-:Y:S02]  /*12570*/  FMNMX3 R3, R3, R148, R152, !PT ;  /* 0x0000009403037276 */ /* 0x000fe40007800098 */
[----:B------:R-:W-:Y:S02]  /*12580*/  FMNMX3 R0, R0, R149, R153, !PT ;  /* 0x0000009500007276 */ /* 0x000fe40007800099 */
[----:B------:R-:W-:Y:S02]  /*12590*/  FMNMX3 R6, R6, R143, R147, !PT ;  /* 0x0000008f06067276 */ /* 0x000fe40007800093 */
[----:B------:R-:W-:-:S02]  /*125a0*/  FMNMX3 R5, R5, R150, R154, !PT ;  /* 0x0000009605057276 */ /* 0x000fc4000780009a */
[----:B------:R-:W-:Y:S02]  /*125b0*/  FMNMX3 R3, R3, R92, R96, !PT ;  /* 0x0000005c03037276 */ /* 0x000fe40007800060 */
[----:B------:R-:W-:Y:S01]  /*125c0*/  FMNMX3 R0, R0, R93, R97, !PT ;  /* 0x0000005d00007276 */ /* 0x000fe20007800061 */
[----:B------:R-:W1:Y:S01]  /*125d0*/  LDTM.x32 R60, tmem[UR4+0x60] ;  /* 0x00006004003c79ee */ /* 0x000e6200082c0000 */
[----:B------:R-:W-:Y:S02]  /*125e0*/  FMNMX3 R6, R6, R151, R155, !PT ;  /* 0x0000009706067276 */ /* 0x000fe4000780009b */
[----:B------:R-:W-:Y:S02]  /*125f0*/  FMNMX3 R5, R5, R94, R98, !PT ;  /* 0x0000005e05057276 */ /* 0x000fe40007800062 */
        /* <DEDUP_REMOVED lines=28> */
[----:B-1----:R-:W-:Y:S02]  /*127c0*/  FMNMX3 R3, R3, R60, R64, !PT ;  /* 0x0000003c03037276 */ /* 0x002fe40007800040 */
        /* <DEDUP_REMOVED lines=15> */
[----:B------:R-:W-:Y:S02]  /*128c0*/  ISETP.NE.AND P0, PT, R19, R22, PT ;  /* 0x000000161300720c */ /* 0x000fe40003f05270 */
[----:B------:R-:W-:Y:S02]  /*128d0*/  FMNMX3 R17, R6, R87, R91, !PT ;  /* 0x0000005706117276 */ /* 0x000fe4000780005b */
[----:B------:R-:W-:-:S04]  /*128e0*/  FMNMX3 R0, R4, R3, R0, !PT ;  /* 0x0000000304007276 */ /* 0x000fc80007800000 */
[----:B------:R-:W-:-:S04]  /*128f0*/  FMNMX R17, R17, R0, !PT ;  /* 0x0000000011117209 */ /* 0x000fc80007800000 */
[----:B------:R-:W-:-:S04]  /*12900*/  FSETP.NEU.AND P1, PT, R17, -INF , PT ;  /* 0xff8000001100780b */ /* 0x000fc80003f2d000 */
[----:B------:R-:W-:Y:S01]  /*12910*/  FSEL R157, R17, RZ, P1 ;  /* 0x000000ff119d7208 */ /* 0x000fe20000800000 */
[----:B------:R-:W-:Y:S08]  /*12920*/  @!P0 BRA `(.L_x_269) ;  /* 0x0000000000408947 */ /* 0x000ff00003800000 */
        /* <DEDUP_REMOVED lines=16> */
.L_x_269:
[----:B------:R-:W-:Y:S05]  /*12a30*/  WARPSYNC.ALL ;  /* 0x0000000000007948 */ /* 0x000fea0003800000 */
[----:B------:R-:W-:Y:S02]  /*12a40*/  R2UR UR4, R18 ;  /* 0x00000000120472ca */ /* 0x000fe400000e0000 */
[----:B------:R-:W-:-:S11]  /*12a50*/  ISETP.NE.AND P0, PT, RZ, UR48, PT ;  /* 0x00000030ff007c0c */ /* 0x000fd6000bf05270 */
[----:B------:R1:W-:Y:S02]  /*12a60*/  STTM.x2 tmem[UR4], R156 ;  /* 0x0000009c000079ed */ /* 0x0003e400080c0004 */
[----:B------:R-:W-:Y:S05]  /*12a70*/  @P0 BRA `(.L_x_270) ;  /* 0x0000000000040947 */ /* 0x000fea0003800000 */
[----:B--2---:R-:W-:Y:S05]  /*12a80*/  BPT.TRAP 0x1 ;  /* 0x000000040000795c */ /* 0x004fea0000300000 */
.L_x_270:
[----:B------:R-:W-:Y:S01]  /*12a90*/  UISETP.NE.AND UP0, UPT, UR56, URZ, UPT ;  /* 0x000000ff3800728c */ /* 0x000fe2000bf05270 */
[----:B------:R-:W-:Y:S01]  /*12aa0*/  MOV R3, UR55 ;  /* 0x0000003700037c02 */ /* 0x000fe20008000f00 */
[----:B------:R-:W-:Y:S01]  /*12ab0*/  UIADD3 UR4, UPT, UPT, UR39, 0x38080, URZ ;  /* 0x0003808027047890 */ /* 0x000fe2000fffe0ff */
[----:B------:R-:W-:Y:S02]  /*12ac0*/  FSETP.NEU.AND P0, PT, R17, -INF , PT ;  /* 0xff8000001100780b */ /* 0x000fe40003f0d000 */
[----:B------:R-:W-:Y:S02]  /*12ad0*/  SHF.L.U32 R3, R3, 0x1f, RZ ;  /* 0x0000001f03037819 */ /* 0x000fe400000006ff */
[----:B------:R-:W-:-:S04]  /*12ae0*/  FSEL R0, R17, RZ, P0 ;  /* 0x000000ff11007208 */ /* 0x000fc80000000000 */
[----:B------:R-:W-:Y:S01]  /*12af0*/  @UP0 UIADD3 UR4, UPT, UPT, UR39, 0x38070, URZ ;  /* 0x0003807027040890 */ /* 0x000fe2000fffe0ff */
[----:B--2---:R-:W-:Y:S01]  /*12b00*/  FMUL R0, R0, -UR36 ;  /* 0x8000002400007c20 */ /* 0x004fe20008400000 */
[----:B------:R-:W-:-:S03]  /*12b10*/  USEL UR39, UR52, UR53, UP0 ;  /* 0x0000003534277287 */ /* 0x000fc60008000000 */
[--C-:B------:R-:W-:Y:S01]  /*12b20*/  FFMA2 R18, R124.F32x2.HI_LO, UR36.F32, R0.reuse.F32 ;  /* 0x000000247c127c49 */ /* 0x100fe20009200000 */
[----:B------:R-:W-:Y:S01]  /*12b30*/  ULOP3.LUT UR39, UR39, 0x1, URZ, 0x3c, !UPT ;  /* 0x0000000127277892 */ /* 0x000fe2000f8e3cff */
[--C-:B------:R-:W-:Y:S02]  /*12b40*/  FFMA2 R22, R126.F32x2.HI_LO, UR36.F32, R0.reuse.F32 ;  /* 0x000000247e167c49 */ /* 0x100fe40009200000 */
[----:B------:R-:W-:Y:S01]  /*12b50*/  SYNCS.ARRIVE.TRANS64.A1T0 RZ, [UR4], RZ ;  /* 0x000000ffffff79a7 */ /* 0x000fe20008100004 */
[----:B------:R-:W-:Y:S01]  /*12b60*/  FSETP.GEU.AND P4, PT, R18, -126, PT ;  /* 0xc2fc00001200780b */ /* 0x000fe20003f8e000 */
[--C-:B------:R-:W-:Y:S01]  /*12b70*/  FFMA2 R124, R128.F32x2.HI_LO, UR36.F32, R0.reuse.F32 ;  /* 0x00000024807c7c49 */ /* 0x100fe20009200000 */
[----:B------:R-:W-:Y:S01]  /*12b80*/  FSETP.GEU.AND P3, PT, R19, -126, PT ;  /* 0xc2fc00001300780b */ /* 0x000fe20003f6e000 */
[----:B------:R-:W-:Y:S01]  /*12b90*/  FFMA2 R126, R130.F32x2.HI_LO, UR36.F32, R0.F32 ;  /* 0x00000024827e7c49 */ /* 0x000fe20009200000 */
[----:B------:R-:W-:Y:S02]  /*12ba0*/  FSETP.GEU.AND P2, PT, R22, -126, PT ;  /* 0xc2fc00001600780b */ /* 0x000fe40003f4e000 */
[----:B------:R-:W-:Y:S01]  /*12bb0*/  FSETP.GEU.AND P1, PT, R23, -126, PT ;  /* 0xc2fc00001700780b */ /* 0x000fe20003f2e000 */
[----:B------:R-:W2:Y:S01]  /*12bc0*/  SYNCS.PHASECHK.TRANS64.TRYWAIT P5, [UR46], R3 ;  /* 0x00000003ff0075a7 */ /* 0x000ea200080a112e */
[----:B------:R-:W-:-:S02]  /*12bd0*/  FSETP.GEU.AND P0, PT, R124, -126, PT ;  /* 0xc2fc00007c00780b */ /* 0x000fc40003f0e000 */
[----:B------:R-:W-:-:S03]  /*12be0*/  FSETP.GEU.AND P6, PT, R125, -126, PT ;  /* 0xc2fc00007d00780b */ /* 0x000fc60003fce000 */
[----:B------:R-:W-:Y:S02]  /*12bf0*/  @!P4 FMUL R18, R18, 0.5 ;  /* 0x3f0000001212c820 */ /* 0x000fe40000400000 */
[----:B------:R-:W-:Y:S02]  /*12c00*/  @!P3 FMUL R19, R19, 0.5 ;  /* 0x3f0000001313b820 */ /* 0x000fe40000400000 */
[----:B------:R-:W-:Y:S02]  /*12c10*/  @!P2 FMUL R22, R22, 0.5 ;  /* 0x3f0000001616a820 */ /* 0x000fe40000400000 */
[----:B------:R-:W-:Y:S01]  /*12c20*/  @!P1 FMUL R23, R23, 0.5 ;  /* 0x3f00000017179820 */ /* 0x000fe20000400000 */
[----:B------:R-:W3:Y:S08]  /*12c30*/  MUFU.EX2 R18, R18 ;  /* 0x0000001200127308 */ /* 0x000ef00000000800 */
[----:B------:R-:W4:Y:S08]  /*12c40*/  MUFU.EX2 R19, R19 ;  /* 0x0000001300137308 */ /* 0x000f300000000800 */
[----:B------:R-:W1:Y:S08]  /*12c50*/  MUFU.EX2 R22, R22 ;  /* 0x0000001600167308 */ /* 0x000e700000000800 */
[----:B------:R-:W1:Y:S02]  /*12c60*/  MUFU.EX2 R23, R23 ;  /* 0x0000001700177308 */ /* 0x000e640000000800 */
[----:B-1234-:R-:W-:Y:S05]  /*12c70*/  @!P5 BRA `(.L_x_271) ;  /* 0x0000010c00fcd947 */ /* 0x01efea0003800000 */
.L_x_474:
[----:B------:R-:W-:Y:S01]  /*12c80*/  @!P0 FMUL R124, R124, 0.5 ;  /* 0x3f0000007c7c8820 */ /* 0x000fe20000400000 */
[--C-:B------:R-:W-:Y:S01]  /*12c90*/  FFMA2 R128, R132.F32x2.HI_LO, UR36.F32, R0.reuse.F32 ;  /* 0x0000002484807c49 */ /* 0x100fe20009200000 */
[----:B------:R-:W-:Y:S01]  /*12ca0*/  FSETP.GEU.AND P5, PT, R126, -126, PT ;  /* 0xc2fc00007e00780b */ /* 0x000fe20003fae000 */
[----:B------:R-:W-:Y:S01]  /*12cb0*/  @!P4 FMUL R18, R18, R18 ;  /* 0x000000121212c220 */ /* 0x000fe20000400000 */
[--C-:B------:R-:W-:Y:S01]  /*12cc0*/  FFMA2 R130, R134.F32x2.HI_LO, UR36.F32, R0.reuse.F32 ;  /* 0x0000002486827c49 */ /* 0x100fe20009200000 */
[----:B------:R-:W-:Y:S01]  /*12cd0*/  FSETP.GEU.AND P4, PT, R127, -126, PT ;  /* 0xc2fc00007f00780b */ /* 0x000fe20003f8e000 */
[----:B------:R-:W2:Y:S01]  /*12ce0*/  MUFU.EX2 R124, R124 ;  /* 0x0000007c007c7308 */ /* 0x000ea20000000800 */
[----:B------:R-:W-:Y:S01]  /*12cf0*/  @!P3 FMUL R19, R19, R19 ;  /* 0x000000131313b220 */ /* 0x000fe20000400000 */
[----:B------:R-:W-:Y:S01]  /*12d00*/  FSETP.GEU.AND P3, PT, R128, -126, PT ;  /* 0xc2fc00008000780b */ /* 0x000fe20003f6e000 */
[----:B------:R-:W-:Y:S01]  /*12d10*/  @!P2 FMUL R22, R22, R22 ;  /* 0x000000161616a220 */ /* 0x000fe20000400000 */
[----:B------:R-:W-:Y:S01]  /*12d20*/  @!P1 FMUL R23, R23, R23 ;  /* 0x0000001717179220 */ /* 0x000fe20000400000 */
[----:B------:R-:W-:Y:S01]  /*12d30*/  FSETP.GEU.AND P2, PT, R129, -126, PT ;  /* 0xc2fc00008100780b */ /* 0x000fe20003f4e000 */
[----:B------:R-:W-:Y:S01]  /*12d40*/  @!P6 FMUL R125, R125, 0.5 ;  /* 0x3f0000007d7de820 */ /* 0x000fe20000400000 */
[----:B------:R-:W-:Y:S01]  /*12d50*/  FSETP.GEU.AND P1, PT, R130, -126, PT ;  /* 0xc2fc00008200780b */ /* 0x000fe20003f2e000 */
[--C-:B------:R-:W-:Y:S01]  /*12d60*/  FFMA2 R132, R136.F32x2.HI_LO, UR36.F32, R0.reuse.F32 ;  /* 0x0000002488847c49 */ /* 0x100fe20009200000 */
[----:B------:R-:W-:Y:S01]  /*12d70*/  USHF.R.U32.HI UR4, URZ, 0x15, UR40 ;  /* 0x00000015ff047899 */ /* 0x000fe20008011628 */
[----:B------:R-:W-:Y:S01]  /*12d80*/  @!P5 FMUL R126, R126, 0.5 ;  /* 0x3f0000007e7ed820 */ /* 0x000fe20000400000 */
[--C-:B------:R-:W-:Y:S01]  /*12d90*/  FFMA2 R134, R138.F32x2.HI_LO, UR36.F32, R0.reuse.F32 ;  /* 0x000000248a867c49 */ /* 0x100fe20009200000 */
[----:B------:R-:W3:Y:S01]  /*12da0*/  MUFU.EX2 R125, R125 ;  /* 0x0000007d007d7308 */ /* 0x000ee20000000800 */
[----:B------:R-:W-:Y:S01]  /*12db0*/  @!P4 FMUL R127, R127, 0.5 ;  /* 0x3f0000007f7fc820 */ /* 0x000fe20000400000 */
[--C-:B------:R-:W-:Y:S01]  /*12dc0*/  FFMA2 R136, R140.F32x2.HI_LO, UR36.F32, R0.reuse.F32 ;  /* 0x000000248c887c49 */ /* 0x100fe20009200000 */
[----:B-1----:R-:W-:Y:S01]  /*12dd0*/  MOV R3, UR4 ;  /* 0x0000000400037c02 */ /* 0x002fe20008000f00 */
[----:B------:R-:W-:Y:S01]  /*12de0*/  @!P3 FMUL R128, R128, 0.5 ;  /* 0x3f0000008080b820 */ /* 0x000fe20000400000 */
[----:B--2---:R-:W-:Y:S01]  /*12df0*/  @!P0 FMUL R124, R124, R124 ;  /* 0x0000007c7c7c8220 */ /* 0x004fe20000400000 */
[----:B------:R-:W-:Y:S01]  /*12e00*/  FSETP.GEU.AND P0, PT, R131, -126, PT ;  /* 0xc2fc00008300780b */ /* 0x000fe20003f0e000 */
[----:B------:R-:W-:Y:S01]  /*12e10*/  @!P2 FMUL R129, R129, 0.5 ;  /* 0x3f0000008181a820 */ /* 0x000fe20000400000 */
[----:B------:R-:W-:Y:S01]  /*12e20*/  @!P1 FMUL R130, R130, 0.5 ;  /* 0x3f00000082829820 */ /* 0x000fe20000400000 */
[----:B------:R-:W1:Y:S01]  /*12e30*/  MUFU.EX2 R126, R126 ;  /* 0x0000007e007e7308 */ /* 0x000e620000000800 */
[--C-:B------:R-:W-:Y:S01]  /*12e40*/  FFMA2 R138, R142.F32x2.HI_LO, UR36.F32, R0.reuse.F32 ;  /* 0x000000248e8a7c49 */ /* 0x100fe20009200000 */
[----:B------:R-:W-:Y:S01]  /*12e50*/  UISETP.NE.AND UP0, UPT, UR56, URZ, UPT ;  /* 0x000000ff3800728c */ /* 0x000fe2000bf05270 */
[--C-:B------:R-:W-:Y:S01]  /*12e60*/  FFMA2 R140, R144.F32x2.HI_LO, UR36.F32, R0.reuse.F32 ;  /* 0x00000024908c7c49 */ /* 0x100fe20009200000 */
[----:B------:R-:W-:Y:S01]  /*12e70*/  ULOP3.LUT UR55, UR55, 0x1, URZ, 0x3c, !UPT ;  /* 0x0000000137377892 */ /* 0x000fe2000f8e3cff */
[--C-:B------:R-:W-:Y:S01]  /*12e80*/  FFMA2 R142, R146.F32x2.HI_LO, UR36.F32, R0.reuse.F32 ;  /* 0x00000024928e7c49 */ /* 0x100fe20009200000 */
[----:B------:R-:W-:Y:S01]  /*12e90*/  USEL UR52, UR39, UR52, UP0 ;  /* 0x0000003427347287 */ /* 0x000fe20008000000 */
[--C-:B------:R-:W-:Y:S01]  /*12ea0*/  FFMA2 R144, R148.F32x2.HI_LO, UR36.F32, R0.reuse.F32 ;  /* 0x0000002494907c49 */ /* 0x100fe20009200000 */
[----:B------:R-:W2:Y:S01]  /*12eb0*/  MUFU.EX2 R127, R127 ;  /* 0x0000007f007f7308 */ /* 0x000ea20000000800 */
[----:B---3--:R-:W-:Y:S01]  /*12ec0*/  @!P6 FMUL R125, R125, R125 ;  /* 0x0000007d7d7de220 */ /* 0x008fe20000400000 */
[----:B------:R-:W-:Y:S01]  /*12ed0*/  @!P0 FMUL R131, R131, 0.5 ;  /* 0x3f00000083838820 */ /* 0x000fe20000400000 */
[----:B------:R-:W-:Y:S01]  /*12ee0*/  FSETP.GEU.AND P6, PT, R132, -126, PT ;  /* 0xc2fc00008400780b */ /* 0x000fe20003fce000 */
[--C-:B------:R-:W-:Y:S01]  /*12ef0*/  FFMA2 R146, R150.F32x2.HI_LO, UR36.F32, R0.reuse.F32 ;  /* 0x0000002496927c49 */ /* 0x100fe20009200000 */
[----:B------:R-:W-:Y:S01]  /*12f00*/  USEL UR53, UR53, UR39, UP0 ;  /* 0x0000002735357287 */ /* 0x000fe20008000000 */
[--C-:B------:R-:W-:Y:S01]  /*12f10*/  FFMA2 R148, R152.F32x2.HI_LO, UR36.F32, R0.reuse.F32 ;  /* 0x0000002498947c49 */ /* 0x100fe20009200000 */
[----:B------:R-:W-:Y:S01]  /*12f20*/  SYNCS.ARRIVE.TRANS64.A1T0 RZ, [UR45], RZ ;  /* 0x000000ffffff79a7 */ /* 0x000fe2000810002d */
[----:B------:R-:W3:Y:S01]  /*12f30*/  MUFU.EX2 R128, R128 ;  /* 0x0000008000807308 */ /* 0x000ee20000000800 */
[----:B-1----:R-:W-:Y:S01]  /*12f40*/  @!P5 FMUL R126, R126, R126 ;  /* 0x0000007e7e7ed220 */ /* 0x002fe20000400000 */
[----:B------:R-:W-:Y:S01]  /*12f50*/  FSETP.GEU.AND P5, PT, R133, -126, PT ;  /* 0xc2fc00008500780b */ /* 0x000fe20003fae000 */
[--C-:B------:R-:W-:Y:S01]  /*12f60*/  FFMA2 R154, R154.F32x2.HI_LO, UR36.F32, R0.reuse.F32 ;  /* 0x000000249a9a7c49 */ /* 0x100fe20009200000 */
[----:B------:R-:W-:Y:S01]  /*12f70*/  F2FP.BF16.F32.PACK_AB R56, R19, R18 ;  /* 0x000000121338723e */ /* 0x000fe200000010ff */
[--C-:B------:R-:W-:Y:S01]  /*12f80*/  FFMA2 R8, R92.F32x2.HI_LO, UR36.F32, R0.reuse.F32 ;  /* 0x000000245c087c49 */ /* 0x100fe20009200000 */
[----:B------:R-:W-:Y:S01]  /*12f90*/  F2FP.BF16.F32.PACK_AB R57, R23, R22 ;  /* 0x000000161739723e */ /* 0x000fe200000010ff */
[--C-:B------:R-:W-:Y:S01]  /*12fa0*/  FFMA2 R6, R94.F32x2.HI_LO, UR36.F32, R0.reuse.F32 ;  /* 0x000000245e067c49 */ /* 0x100fe20009200000 */
[----:B------:R-:W1:Y:S01]  /*12fb0*/  MUFU.EX2 R129, R129 ;  /* 0x0000008100817308 */ /* 0x000e620000000800 */
[----:B--2---:R-:W-:Y:S01]  /*12fc0*/  @!P4 FMUL R127, R127, R127 ;  /* 0x0000007f7f7fc220 */ /* 0x004fe20000400000 */
[----:B------:R-:W-:Y:S01]  /*12fd0*/  FSETP.GEU.AND P4, PT, R134, -126, PT ;  /* 0xc2fc00008600780b */ /* 0x000fe20003f8e000 */
[----:B------:R-:W-:Y:S01]  /*12fe0*/  @!P6 FMUL R132, R132, 0.5 ;  /* 0x3f0000008484e820 */ /* 0x000fe20000400000 */
[--C-:B------:R-:W-:Y:S01]  /*12ff0*/  FFMA2 R4, R96.F32x2.HI_LO, UR36.F32, R0.reuse.F32 ;  /* 0x0000002460047c49 */ /* 0x100fe20009200000 */
[----:B------:R-:W-:Y:S01]  /*13000*/  F2FP.BF16.F32.PACK_AB R58, R125, R124 ;  /* 0x0000007c7d3a723e */ /* 0x000fe200000010ff */
[--C-:B------:R-:W-:Y:S01]  /*13010*/  FFMA2 R10, R98.F32x2.HI_LO, UR36.F32, R0.reuse.F32 ;  /* 0x00000024620a7c49 */ /* 0x100fe20009200000 */
[----:B------:R-:W-:Y:S01]  /*13020*/  F2FP.BF16.F32.PACK_AB R59, R127, R126 ;  /* 0x0000007e7f3b723e */ /* 0x000fe200000010ff */
[----:B------:R-:W2:Y:S01]  /*13030*/  MUFU.EX2 R130, R130 ;  /* 0x0000008200827308 */ /* 0x000ea20000000800 */
[----:B---3--:R-:W-:Y:S01]  /*13040*/  @!P3 FMUL R128, R128, R128 ;  /* 0x000000808080b220 */ /* 0x008fe20000400000 */
[----:B------:R-:W-:Y:S01]  /*13050*/  FSETP.GEU.AND P3, PT, R135, -126, PT ;  /* 0xc2fc00008700780b */ /* 0x000fe20003f6e000 */
[----:B------:R-:W-:Y:S01]  /*13060*/  @!P5 FMUL R133, R133, 0.5 ;  /* 0x3f0000008585d820 */ /* 0x000fe20000400000 */
[----:B------:R-:W-:-:S02]  /*13070*/  FFMA2 R150, R122.F32x2.HI_LO, UR36.F32, R0.F32 ;  /* 0x000000247a967c49 */ /* 0x000fc40009200000 */
[--C-:B------:R-:W-:Y:S02]  /*13080*/  FFMA2 R24, R24.F32x2.HI_LO, UR36.F32, R0.reuse.F32 ;  /* 0x0000002418187c49 */ /* 0x100fe40009200000 */
[----:B------:R-:W3:Y:S01]  /*13090*/  MUFU.EX2 R131, R131 ;  /* 0x0000008300837308 */ /* 0x000ee20000000800 */
[----:B-1----:R-:W-:Y:S01]  /*130a0*/  @!P2 FMUL R129, R129, R129 ;  /* 0x000000818181a220 */ /* 0x002fe20000400000 */
[----:B------:R-:W-:Y:S01]  /*130b0*/  FSETP.GEU.AND P2, PT, R136, -126, PT ;  /* 0xc2fc00008800780b */ /* 0x000fe20003f4e000 */
[----:B------:R-:W-:Y:S01]  /*130c0*/  @!P4 FMUL R134, R134, 0.5 ;  /* 0x3f0000008686c820 */ /* 0x000fe20000400000 */
[--C-:B------:R-:W-:Y:S02]  /*130d0*/  FFMA2 R26, R26.F32x2.HI_LO, UR36.F32, R0.reuse.F32 ;  /* 0x000000241a1a7c49 */ /* 0x100fe40009200000 */
[--C-:B------:R-:W-:Y:S02]  /*130e0*/  FFMA2 R28, R28.F32x2.HI_LO, UR36.F32, R0.reuse.F32 ;  /* 0x000000241c1c7c49 */ /* 0x100fe40009200000 */
[----:B------:R-:W-:Y:S01]  /*130f0*/  @!P3 FMUL R135, R135, 0.5 ;  /* 0x3f0000008787b820 */ /* 0x000fe20000400000 */
[----:B--2---:R-:W-:Y:S01]  /*13100*/  @!P1 FMUL R130, R130, R130 ;  /* 0x0000008282829220 */ /* 0x004fe20000400000 */
[----:B------:R-:W-:Y:S01]  /*13110*/  FSETP.GEU.AND P1, PT, R137, -126, PT ;  /* 0xc2fc00008900780b */ /* 0x000fe20003f2e000 */
[----:B------:R-:W1:Y:S01]  /*13120*/  MUFU.EX2 R132, R132 ;  /* 0x0000008400847308 */ /* 0x000e620000000800 */
[----:B------:R-:W-:-:S02]  /*13130*/  FFMA2 R30, R30.F32x2.HI_LO, UR36.F32, R0.F32 ;  /* 0x000000241e1e7c49 */ /* 0x000fc40009200000 */
[--C-:B------:R-:W-:Y:S02]  /*13140*/  FFMA2 R32, R32.F32x2.HI_LO, UR36.F32, R0.reuse.F32 ;  /* 0x0000002420207c49 */ /* 0x100fe40009200000 */
[----:B------:R-:W-:Y:S01]  /*13150*/  @!P2 FMUL R136, R136, 0.5 ;  /* 0x3f0000008888a820 */ /* 0x000fe20000400000 */
[----:B---3--:R-:W-:Y:S01]  /*13160*/  @!P0 FMUL R131, R131, R131 ;  /* 0x0000008383838220 */ /* 0x008fe20000400000 */
[----:B------:R-:W-:Y:S01]  /*13170*/  FSETP.GEU.AND P0, PT, R138, -126, PT ;  /* 0xc2fc00008a00780b */ /* 0x000fe20003f0e000 */
[----:B------:R-:W2:Y:S01]  /*13180*/  MUFU.EX2 R133, R133 ;  /* 0x0000008500857308 */ /* 0x000ea20000000800 */
[--C-:B------:R-:W-:Y:S02]  /*13190*/  FFMA2 R34, R34.F32x2.HI_LO, UR36.F32, R0.reuse.F32 ;  /* 0x0000002422227c49 */ /* 0x100fe40009200000 */
[--C-:B------:R-:W-:Y:S02]  /*131a0*/  FFMA2 R36, R36.F32x2.HI_LO, UR36.F32, R0.reuse.F32 ;  /* 0x0000002424247c49 */ /* 0x100fe40009200000 */
[----:B------:R-:W-:Y:S01]  /*131b0*/  @!P1 FMUL R137, R137, 0.5 ;  /* 0x3f00000089899820 */ /* 0x000fe20000400000 */
[----:B------:R-:W-:-:S02]  /*131c0*/  FFMA2 R38, R38.F32x2.HI_LO, UR36.F32, R0.F32 ;  /* 0x0000002426267c49 */ /* 0x000fc40009200000 */
[----:B------:R-:W3:Y:S01]  /*131d0*/  MUFU.EX2 R134, R134 ;  /* 0x0000008600867308 */ /* 0x000ee20000000800 */
[----:B-1----:R-:W-:Y:S01]  /*131e0*/  @!P6 FMUL R132, R132, R132 ;  /* 0x000000848484e220 */ /* 0x002fe20000400000 */
[----:B------:R-:W-:Y:S01]  /*131f0*/  FSETP.GEU.AND P6, PT, R139, -126, PT ;  /* 0xc2fc00008b00780b */ /* 0x000fe20003fce000 */
[--C-:B------:R-:W-:Y:S02]  /*13200*/  FFMA2 R40, R40.F32x2.HI_LO, UR36.F32, R0.reuse.F32 ;  /* 0x0000002428287c49 */ /* 0x100fe40009200000 */
[----:B------:R-:W-:Y:S01]  /*13210*/  @!P0 FMUL R138, R138, 0.5 ;  /* 0x3f0000008a8a8820 */ /* 0x000fe20000400000 */
[--C-:B------:R-:W-:Y:S02]  /*13220*/  FFMA2 R42, R42.F32x2.HI_LO, UR36.F32, R0.reuse.F32 ;  /* 0x000000242a2a7c49 */ /* 0x100fe40009200000 */
[----:B------:R-:W1:Y:S01]  /*13230*/  MUFU.EX2 R135, R135 ;  /* 0x0000008700877308 */ /* 0x000e620000000800 */
[----:B--2---:R-:W-:Y:S01]  /*13240*/  @!P5 FMUL R133, R133, R133 ;  /* 0x000000858585d220 */ /* 0x004fe20000400000 */
[----:B------:R-:W-:Y:S01]  /*13250*/  FSETP.GEU.AND P5, PT, R140, -126, PT ;  /* 0xc2fc00008c00780b */ /* 0x000fe20003fae000 */
[----:B------:R-:W-:-:S02]  /*13260*/  FFMA2 R44, R44.F32x2.HI_LO, UR36.F32, R0.F32 ;  /* 0x000000242c2c7c49 */ /* 0x000fc40009200000 */
[--C-:B------:R-:W-:Y:S02]  /*13270*/  FFMA2 R46, R46.F32x2.HI_LO, UR36.F32, R0.reuse.F32 ;  /* 0x000000242e2e7c49 */ /* 0x100fe40009200000 */
[----:B------:R-:W-:Y:S01]  /*13280*/  @!P6 FMUL R139, R139, 0.5 ;  /* 0x3f0000008b8be820 */ /* 0x000fe20000400000 */
[----:B------:R-:W2:Y:S01]  /*13290*/  MUFU.EX2 R136, R136 ;  /* 0x0000008800887308 */ /* 0x000ea20000000800 */
[----:B---3--:R-:W-:Y:S01]  /*132a0*/  @!P4 FMUL R134, R134, R134 ;  /* 0x000000868686c220 */ /* 0x008fe20000400000 */
[----:B------:R-:W-:Y:S01]  /*132b0*/  FSETP.GEU.AND P4, PT, R141, -126, PT ;  /* 0xc2fc00008d00780b */ /* 0x000fe20003f8e000 */
[--C-:B------:R-:W-:Y:S02]  /*132c0*/  FFMA2 R48, R48.F32x2.HI_LO, UR36.F32, R0.reuse.F32 ;  /* 0x0000002430307c49 */ /* 0x100fe40009200000 */
[--C-:B------:R-:W-:Y:S02]  /*132d0*/  FFMA2 R50, R50.F32x2.HI_LO, UR36.F32, R0.reuse.F32 ;  /* 0x0000002432327c49 */ /* 0x100fe40009200000 */
[----:B------:R-:W-:Y:S01]  /*132e0*/  @!P5 FMUL R140, R140, 0.5 ;  /* 0x3f0000008c8cd820 */ /* 0x000fe20000400000 */
[----:B------:R-:W3:Y:S01]  /*132f0*/  MUFU.EX2 R137, R137 ;  /* 0x0000008900897308 */ /* 0x000ee20000000800 */
[----:B-1----:R-:W-:Y:S01]  /*13300*/  @!P3 FMUL R135, R135, R135 ;  /* 0x000000878787b220 */ /* 0x002fe20000400000 */
[----:B------:R-:W-:Y:S01]  /*13310*/  FSETP.GEU.AND P3, PT, R142, -126, PT ;  /* 0xc2fc00008e00780b */ /* 0x000fe20003f6e000 */
[----:B------:R-:W-:-:S02]  /*13320*/  FFMA2 R52, R52.F32x2.HI_LO, UR36.F32, R0.F32 ;  /* 0x0000002434347c49 */ /* 0x000fc40009200000 */
[--C-:B------:R-:W-:Y:S02]  /*13330*/  FFMA2 R54, R54.F32x2.HI_LO, UR36.F32, R0.reuse.F32 ;  /* 0x0000002436367c49 */ /* 0x100fe40009200000 */
[----:B------:R-:W-:Y:S01]  /*13340*/  @!P4 FMUL R141, R141, 0.5 ;  /* 0x3f0000008d8dc820 */ /* 0x000fe20000400000 */
[----:B------:R-:W1:Y:S01]  /*13350*/  MUFU.EX2 R138, R138 ;  /* 0x0000008a008a7308 */ /* 0x000e620000000800 */
[----:B--2---:R-:W-:Y:S01]  /*13360*/  @!P2 FMUL R136, R136, R136 ;  /* 0x000000888888a220 */ /* 0x004fe20000400000 */
[----:B------:R-:W-:Y:S01]  /*13370*/  FSETP.GEU.AND P2, PT, R143, -126, PT ;  /* 0xc2fc00008f00780b */ /* 0x000fe20003f4e000 */
[--C-:B------:R-:W-:Y:S02]  /*13380*/  FFMA2 R60, R60.F32x2.HI_LO, UR36.F32, R0.reuse.F32 ;  /* 0x000000243c3c7c49 */ /* 0x100fe40009200000 */
[--C-:B------:R-:W-:Y:S02]  /*13390*/  FFMA2 R62, R62.F32x2.HI_LO, UR36.F32, R0.reuse.F32 ;  /* 0x000000243e3e7c49 */ /* 0x100fe40009200000 */
[----:B------:R-:W-:Y:S01]  /*133a0*/  @!P3 FMUL R142, R142, 0.5 ;  /* 0x3f0000008e8eb820 */ /* 0x000fe20000400000 */
[----:B------:R-:W2:Y:S01]  /*133b0*/  MUFU.EX2 R139, R139 ;  /* 0x0000008b008b7308 */ /* 0x000ea20000000800 */
[----:B---3--:R-:W-:Y:S01]  /*133c0*/  @!P1 FMUL R137, R137, R137 ;  /* 0x0000008989899220 */ /* 0x008fe20000400000 */
[----:B------:R-:W-:Y:S01]  /*133d0*/  FSETP.GEU.AND P1, PT, R144, -126, PT ;  /* 0xc2fc00009000780b */ /* 0x000fe20003f2e000 */
[----:B------:R-:W-:-:S02]  /*133e0*/  FFMA2 R64, R64.F32x2.HI_LO, UR36.F32, R0.F32 ;  /* 0x0000002440407c49 */ /* 0x000fc40009200000 */
[--C-:B------:R-:W-:Y:S02]  /*133f0*/  FFMA2 R66, R66.F32x2.HI_LO, UR36.F32, R0.reuse.F32 ;  /* 0x0000002442427c49 */ /* 0x100fe40009200000 */
[----:B------:R-:W-:Y:S01]  /*13400*/  @!P2 FMUL R143, R143, 0.5 ;  /* 0x3f0000008f8fa820 */ /* 0x000fe20000400000 */
[----:B------:R-:W3:Y:S01]  /*13410*/  MUFU.EX2 R140, R140 ;  /* 0x0000008c008c7308 */ /* 0x000ee20000000800 */
[----:B-1----:R-:W-:Y:S01]  /*13420*/  @!P0 FMUL R138, R138, R138 ;  /* 0x0000008a8a8a8220 */ /* 0x002fe20000400000 */
[----:B------:R-:W-:Y:S01]  /*13430*/  FSETP.GEU.AND P0, PT, R145, -126, PT ;  /* 0xc2fc00009100780b */ /* 0x000fe20003f0e000 */
[--C-:B------:R-:W-:Y:S02]  /*13440*/  FFMA2 R68, R68.F32x2.HI_LO, UR36.F32, R0.reuse.F32 ;  /* 0x0000002444447c49 */ /* 0x100fe40009200000 */
[--C-:B------:R-:W-:Y:S02]  /*13450*/  FFMA2 R70, R70.F32x2.HI_LO, UR36.F32, R0.reuse.F32 ;  /* 0x0000002446467c49 */ /* 0x100fe40009200000 */
[----:B------:R-:W-:Y:S01]  /*13460*/  @!P1 FMUL R144, R144, 0.5 ;  /* 0x3f00000090909820 */ /* 0x000fe20000400000 */
        /* <DEDUP_REMOVED lines=22> */
[----:B------:R-:W-:Y:S02]  /*135d0*/  FFMA2 R86, R86.F32x2.HI_LO, UR36.F32, R0.F32 ;  /* 0x0000002456567c49 */ /* 0x000fe40009200000 */
[----:B------:R-:W-:Y:S01]  /*135e0*/  @!P4 FMUL R148, R148, 0.5 ;  /* 0x3f0000009494c820 */ /* 0x000fe20000400000 */
[----:B------:R-:W2:Y:S01]  /*135f0*/  MUFU.EX2 R145, R145 ;  /* 0x0000009100917308 */ /* 0x000ea20000000800 */
[----:B---3--:R-:W-:Y:S01]  /*13600*/  @!P2 FMUL R143, R143, R143 ;  /* 0x0000008f8f8fa220 */ /* 0x008fe20000400000 */
[----:B------:R-:W-:-:S05]  /*13610*/  FSETP.GEU.AND P2, PT, R154, -126, PT ;  /* 0xc2fc00009a00780b */ /* 0x000fca0003f4e000 */
[----:B------:R-:W-:Y:S01]  /*13620*/  @!P3 FMUL R149, R149, 0.5 ;  /* 0x3f0000009595b820 */ /* 0x000fe20000400000 */
[----:B------:R-:W3:Y:S01]  /*13630*/  MUFU.EX2 R146, R146 ;  /* 0x0000009200927308 */ /* 0x000ee20000000800 */
[----:B-1----:R-:W-:Y:S01]  /*13640*/  @!P1 FMUL R144, R144, R144 ;  /* 0x0000009090909220 */ /* 0x002fe20000400000 */
[----:B------:R-:W-:-:S05]  /*13650*/  FSETP.GEU.AND P1, PT, R155, -126, PT ;  /* 0xc2fc00009b00780b */ /* 0x000fca0003f2e000 */
[----:B------:R-:W-:Y:S01]  /*13660*/  @!P2 FMUL R154, R154, 0.5 ;  /* 0x3f0000009a9aa820 */ /* 0x000fe20000400000 */
[----:B------:R-:W1:Y:S01]  /*13670*/  MUFU.EX2 R147, R147 ;  /* 0x0000009300937308 */ /* 0x000e620000000800 */
[----:B--2---:R-:W-:Y:S01]  /*13680*/  @!P0 FMUL R145, R145, R145 ;  /* 0x0000009191918220 */ /* 0x004fe20000400000 */
[----:B------:R-:W-:-:S05]  /*13690*/  FSETP.GEU.AND P0, PT, R8, -126, PT ;  /* 0xc2fc00000800780b */ /* 0x000fca0003f0e000 */
        /* <DEDUP_REMOVED lines=21> */
[----:B------:R1:W4:Y:S01]  /*137f0*/  MUFU.EX2 R95, R9 ;  /* 0x00000009005f7308 */ /* 0x0003220000000800 */
[----:B--2---:R-:W-:Y:S01]  /*13800*/  @!P1 FMUL R93, R93, R93 ;  /* 0x0000005d5d5d9220 */ /* 0x004fe20000400000 */
[----:B------:R-:W-:-:S05]  /*13810*/  FSETP.GEU.AND P1, PT, R10, -126, PT ;  /* 0xc2fc00000a00780b */ /* 0x000fca0003f2e000 */
[----:B------:R-:W-:Y:S01]  /*13820*/  @!P2 FMUL R5, R5, 0.5 ;  /* 0x3f0000000505a820 */ /* 0x000fe20000400000 */
[----:B------:R-:W2:Y:S01]  /*13830*/  MUFU.EX2 R96, R6 ;  /* 0x0000000600607308 */ /* 0x000ea20000000800 */
[----:B---3--:R-:W-:Y:S01]  /*13840*/  @!P0 FMUL R94, R94, R94 ;  /* 0x0000005e5e5e8220 */ /* 0x008fe20000400000 */
[----:B------:R-:W-:-:S05]  /*13850*/  FSETP.GEU.AND P0, PT, R11, -126, PT ;  /* 0xc2fc00000b00780b */ /* 0x000fca0003f0e000 */
[----:B------:R-:W-:Y:S01]  /*13860*/  @!P1 FMUL R10, R10, 0.5 ;  /* 0x3f0000000a0a9820 */ /* 0x000fe20000400000 */
[----:B------:R3:W5:Y:S01]  /*13870*/  MUFU.EX2 R97, R7 ;  /* 0x0000000700617308 */ /* 0x0007620000000800 */
[----:B-1----:R-:W-:Y:S02]  /*13880*/  FFMA2 R8, R100.F32x2.HI_LO, UR36.F32, R0.F32 ;  /* 0x0000002464087c49 */ /* 0x002fe40009200000 */
[----:B----4-:R-:W-:-:S03]  /*13890*/  @!P6 FMUL R95, R95, R95 ;  /* 0x0000005f5f5fe220 */ /* 0x010fc60000400000 */
[----:B------:R-:W-:Y:S01]  /*138a0*/  FSETP.GEU.AND P6, PT, R8, -126, PT ;  /* 0xc2fc00000800780b */ /* 0x000fe20003fce000 */
[----:B------:R-:W-:Y:S01]  /*138b0*/  @!P0 FMUL R11, R11, 0.5 ;  /* 0x3f0000000b0b8820 */ /* 0x000fe20000400000 */
[----:B------:R-:W1:Y:S01]  /*138c0*/  MUFU.EX2 R98, R4 ;  /* 0x0000000400627308 */ /* 0x000e620000000800 */
[----:B--2---:R-:W-:Y:S01]  /*138d0*/  @!P5 FMUL R96, R96, R96 ;  /* 0x000000606060d220 */ /* 0x004fe20000400000 */
[----:B------:R-:W-:-:S06]  /*138e0*/  FSETP.GEU.AND P5, PT, R9, -126, PT ;  /* 0xc2fc00000900780b */ /* 0x000fcc0003fae000 */
[----:B------:R2:W4:Y:S01]  /*138f0*/  MUFU.EX2 R99, R5 ;  /* 0x0000000500637308 */ /* 0x0005220000000800 */
[----:B---3--:R-:W-:Y:S02]  /*13900*/  FFMA2 R6, R102.F32x2.HI_LO, UR36.F32, R0.F32 ;  /* 0x0000002466067c49 */ /* 0x008fe40009200000 */
[----:B-----5:R-:W-:Y:S01]  /*13910*/  @!P4 FMUL R97, R97, R97 ;  /* 0x000000616161c220 */ /* 0x020fe20000400000 */
[----:B------:R-:W-:Y:S02]  /*13920*/  @!P6 FMUL R8, R8, 0.5 ;  /* 0x3f0000000808e820 */ /* 0x000fe40000400000 */
[----:B------:R-:W-:Y:S01]  /*13930*/  FSETP.GEU.AND P4, PT, R6, -126, PT ;  /* 0xc2fc00000600780b */ /* 0x000fe20003f8e000 */
[----:B------:R-:W-:Y:S01]  /*13940*/  @!P5 FMUL R9, R9, 0.5 ;  /* 0x3f0000000909d820 */ /* 0x000fe20000400000 */
[----:B------:R-:W3:Y:S01]  /*13950*/  MUFU.EX2 R100, R10 ;  /* 0x0000000a00647308 */ /* 0x000ee20000000800 */
[----:B-1----:R-:W-:Y:S01]  /*13960*/  @!P3 FMUL R98, R98, R98 ;  /* 0x000000626262b220 */ /* 0x002fe20000400000 */
[----:B------:R-:W-:-:S06]  /*13970*/  FSETP.GEU.AND P3, PT, R7, -126, PT ;  /* 0xc2fc00000700780b */ /* 0x000fcc0003f6e000 */
[----:B------:R1:W5:Y:S01]  /*13980*/  MUFU.EX2 R101, R11 ;  /* 0x0000000b00657308 */ /* 0x0003620000000800 */
[----:B--2---:R-:W-:Y:S02]  /*13990*/  FFMA2 R4, R104.F32x2.HI_LO, UR36.F32, R0.F32 ;  /* 0x0000002468047c49 */ /* 0x004fe40009200000 */
[----:B----4-:R-:W-:Y:S01]  /*139a0*/  @!P2 FMUL R99, R99, R99 ;  /* 0x000000636363a220 */ /* 0x010fe20000400000 */
[----:B------:R-:W-:Y:S02]  /*139b0*/  @!P4 FMUL R6, R6, 0.5 ;  /* 0x3f0000000606c820 */ /* 0x000fe40000400000 */
[----:B------:R-:W-:Y:S01]  /*139c0*/  FSETP.GEU.AND P2, PT, R4, -126, PT ;  /* 0xc2fc00000400780b */ /* 0x000fe20003f4e000 */
[----:B------:R-:W-:Y:S01]  /*139d0*/  @!P3 FMUL R7, R7, 0.5 ;  /* 0x3f0000000707b820 */ /* 0x000fe20000400000 */
[----:B------:R-:W2:Y:S01]  /*139e0*/  MUFU.EX2 R102, R8 ;  /* 0x0000000800667308 */ /* 0x000ea20000000800 */
[----:B---3--:R-:W-:Y:S01]  /*139f0*/  @!P1 FMUL R100, R100, R100 ;  /* 0x0000006464649220 */ /* 0x008fe20000400000 */
[----:B------:R-:W-:-:S06]  /*13a00*/  FSETP.GEU.AND P1, PT, R5, -126, PT ;  /* 0xc2fc00000500780b */ /* 0x000fcc0003f2e000 */
[----:B------:R3:W4:Y:S01]  /*13a10*/  MUFU.EX2 R103, R9 ;  /* 0x0000000900677308 */ /* 0x0007220000000800 */
[----:B-1----:R-:W-:Y:S02]  /*13a20*/  FFMA2 R10, R106.F32x2.HI_LO, UR36.F32, R0.F32 ;  /* 0x000000246a0a7c49 */ /* 0x002fe40009200000 */
[----:B-----5:R-:W-:Y:S01]  /*13a30*/  @!P0 FMUL R101, R101, R101 ;  /* 0x0000006565658220 */ /* 0x020fe20000400000 */
[----:B------:R-:W-:Y:S02]  /*13a40*/  @!P2 FMUL R4, R4, 0.5 ;  /* 0x3f0000000404a820 */ /* 0x000fe40000400000 */
[----:B------:R-:W-:Y:S01]  /*13a50*/  FSETP.GEU.AND P0, PT, R10, -126, PT ;  /* 0xc2fc00000a00780b */ /* 0x000fe20003f0e000 */
[----:B------:R-:W-:Y:S01]  /*13a60*/  @!P1 FMUL R5, R5, 0.5 ;  /* 0x3f00000005059820 */ /* 0x000fe20000400000 */
[----:B------:R-:W1:Y:S01]  /*13a70*/  MUFU.EX2 R104, R6 ;  /* 0x0000000600687308 */ /* 0x000e620000000800 */
[----:B--2---:R-:W-:Y:S01]  /*13a80*/  @!P6 FMUL R102, R102, R102 ;  /* 0x000000666666e220 */ /* 0x004fe20000400000 */
[----:B------:R-:W-:-:S06]  /*13a90*/  FSETP.GEU.AND P6, PT, R11, -126, PT ;  /* 0xc2fc00000b00780b */ /* 0x000fcc0003fce000 */
[----:B------:R2:W5:Y:S01]  /*13aa0*/  MUFU.EX2 R105, R7 ;  /* 0x0000000700697308 */ /* 0x0005620000000800 */
[----:B---3--:R-:W-:Y:S02]  /*13ab0*/  FFMA2 R8, R108.F32x2.HI_LO, UR36.F32, R0.F32 ;  /* 0x000000246c087c49 */ /* 0x008fe40009200000 */
[----:B------:R-:W-:Y:S01]  /*13ac0*/  @!P0 FMUL R10, R10, 0.5 ;  /* 0x3f0000000a0a8820 */ /* 0x000fe20000400000 */
[----:B----4-:R-:W-:Y:S02]  /*13ad0*/  @!P5 FMUL R103, R103, R103 ;  /* 0x000000676767d220 */ /* 0x010fe40000400000 */
[----:B------:R-:W-:Y:S01]  /*13ae0*/  FSETP.GEU.AND P5, PT, R8, -126, PT ;  /* 0xc2fc00000800780b */ /* 0x000fe20003fae000 */
[----:B------:R-:W-:Y:S01]  /*13af0*/  @!P6 FMUL R11, R11, 0.5 ;  /* 0x3f0000000b0be820 */ /* 0x000fe20000400000 */
[----:B------:R-:W3:Y:S01]  /*13b00*/  MUFU.EX2 R106, R4 ;  /* 0x00000004006a7308 */ /* 0x000ee20000000800 */
[----:B-1----:R-:W-:Y:S01]  /*13b10*/  @!P4 FMUL R104, R104, R104 ;  /* 0x000000686868c220 */ /* 0x002fe20000400000 */
[----:B------:R-:W-:-:S06]  /*13b20*/  FSETP.GEU.AND P4, PT, R9, -126, PT ;  /* 0xc2fc00000900780b */ /* 0x000fcc0003f8e000 */
[----:B------:R1:W4:Y:S01]  /*13b30*/  MUFU.EX2 R107, R5 ;  /* 0x00000005006b7308 */ /* 0x0003220000000800 */
[----:B--2---:R-:W-:Y:S02]  /*13b40*/  FFMA2 R6, R110.F32x2.HI_LO, UR36.F32, R0.F32 ;  /* 0x000000246e067c49 */ /* 0x004fe40009200000 */
[----:B-----5:R-:W-:Y:S01]  /*13b50*/  @!P3 FMUL R105, R105, R105 ;  /* 0x000000696969b220 */ /* 0x020fe20000400000 */
[----:B------:R-:W-:Y:S02]  /*13b60*/  @!P5 FMUL R8, R8, 0.5 ;  /* 0x3f0000000808d820 */ /* 0x000fe40000400000 */
[----:B------:R-:W-:Y:S01]  /*13b70*/  FSETP.GEU.AND P3, PT, R6, -126, PT ;  /* 0xc2fc00000600780b */ /* 0x000fe20003f6e000 */
[----:B------:R-:W-:Y:S01]  /*13b80*/  @!P4 FMUL R9, R9, 0.5 ;  /* 0x3f0000000909c820 */ /* 0x000fe20000400000 */
[----:B------:R-:W2:Y:S01]  /*13b90*/  MUFU.EX2 R108, R10 ;  /* 0x0000000a006c7308 */ /* 0x000ea20000000800 */
[----:B---3--:R-:W-:Y:S01]  /*13ba0*/  @!P2 FMUL R106, R106, R106 ;  /* 0x0000006a6a6aa220 */ /* 0x008fe20000400000 */
[----:B------:R-:W-:-:S06]  /*13bb0*/  FSETP.GEU.AND P2, PT, R7, -126, PT ;  /* 0xc2fc00000700780b */ /* 0x000fcc0003f4e000 */
[----:B------:R3:W5:Y:S01]  /*13bc0*/  MUFU.EX2 R109, R11 ;  /* 0x0000000b006d7308 */ /* 0x0007620000000800 */
[----:B-1----:R-:W-:Y:S02]  /*13bd0*/  FFMA2 R4, R112.F32x2.HI_LO, UR36.F32, R0.F32 ;  /* 0x0000002470047c49 */ /* 0x002fe40009200000 */
[----:B----4-:R-:W-:Y:S01]  /*13be0*/  @!P1 FMUL R107, R107, R107 ;  /* 0x0000006b6b6b9220 */ /* 0x010fe20000400000 */
[----:B------:R-:W-:Y:S02]  /*13bf0*/  @!P3 FMUL R6, R6, 0.5 ;  /* 0x3f0000000606b820 */ /* 0x000fe40000400000 */
[----:B------:R-:W-:Y:S01]  /*13c00*/  FSETP.GEU.AND P1, PT, R4, -126, PT ;  /* 0xc2fc00000400780b */ /* 0x000fe20003f2e000 */
[----:B------:R-:W-:Y:S01]  /*13c10*/  @!P2 FMUL R7, R7, 0.5 ;  /* 0x3f0000000707a820 */ /* 0x000fe20000400000 */
[----:B------:R-:W1:Y:S01]  /*13c20*/  MUFU.EX2 R110, R8 ;  /* 0x00000008006e7308 */ /* 0x000e620000000800 */
[----:B--2---:R-:W-:Y:S01]  /*13c30*/  @!P0 FMUL R108, R108, R108 ;  /* 0x0000006c6c6c8220 */ /* 0x004fe20000400000 */
[----:B------:R-:W-:-:S06]  /*13c40*/  FSETP.GEU.AND P0, PT, R5, -126, PT ;  /* 0xc2fc00000500780b */ /* 0x000fcc0003f0e000 */
[----:B------:R2:W4:Y:S01]  /*13c50*/  MUFU.EX2 R111, R9 ;  /* 0x00000009006f7308 */ /* 0x0005220000000800 */
[----:B---3--:R-:W-:Y:S02]  /*13c60*/  FFMA2 R10, R114.F32x2.HI_LO, UR36.F32, R0.F32 ;  /* 0x00000024720a7c49 */ /* 0x008fe40009200000 */
[----:B------:R-:W-:Y:S01]  /*13c70*/  @!P1 FMUL R4, R4, 0.5 ;  /* 0x3f00000004049820 */ /* 0x000fe20000400000 */
[----:B-----5:R-:W-:Y:S02]  /*13c80*/  @!P6 FMUL R109, R109, R109 ;  /* 0x0000006d6d6de220 */ /* 0x020fe40000400000 */
        /* <DEDUP_REMOVED lines=23> */
[----:B------:R-:W2:Y:S01]  /*13e00*/  MUFU.EX2 R118, R8 ;  /* 0x0000000800767308 */ /* 0x000ea20000000800 */
[----:B---3--:R-:W-:Y:S02]  /*13e10*/  FFMA2 R4, R120.F32x2.HI_LO, UR36.F32, R0.F32 ;  /* 0x0000002478047c49 */ /* 0x008fe40009200000 */
[----:B----4-:R-:W-:Y:S01]  /*13e20*/  @!P0 FMUL R115, R115, R115 ;  /* 0x0000007373738220 */ /* 0x010fe20000400000 */
[----:B------:R-:W-:Y:S02]  /*13e30*/  @!P2 FMUL R6, R6, 0.5 ;  /* 0x3f0000000606a820 */ /* 0x000fe40000400000 */
[----:B------:R-:W-:Y:S01]  /*13e40*/  FSETP.GEU.AND P0, PT, R4, -126, PT ;  /* 0xc2fc00000400780b */ /* 0x000fe20003f0e000 */
[----:B------:R-:W-:Y:S01]  /*13e50*/  @!P1 FMUL R7, R7, 0.5 ;  /* 0x3f00000007079820 */ /* 0x000fe20000400000 */
[----:B------:R-:W3:Y:S01]  /*13e60*/  MUFU.EX2 R116, R10 ;  /* 0x0000000a00747308 */ /* 0x000ee20000000800 */
[----:B-1----:R-:W-:Y:S01]  /*13e70*/  @!P5 FMUL R117, R117, R117 ;  /* 0x000000757575d220 */ /* 0x002fe20000400000 */
[----:B------:R-:W-:-:S06]  /*13e80*/  FSETP.GEU.AND P5, PT, R150, -126, PT ;  /* 0xc2fc00009600780b */ /* 0x000fcc0003fae000 */
[----:B------:R-:W1:Y:S01]  /*13e90*/  MUFU.EX2 R119, R9 ;  /* 0x0000000900777308 */ /* 0x000e620000000800 */
[----:B--2---:R-:W-:Y:S01]  /*13ea0*/  @!P4 FMUL R118, R118, R118 ;  /* 0x000000767676c220 */ /* 0x004fe20000400000 */
[----:B------:R-:W-:Y:S01]  /*13eb0*/  FSETP.GEU.AND P4, PT, R151, -126, PT ;  /* 0xc2fc00009700780b */ /* 0x000fe20003f8e000 */
[----:B------:R-:W-:-:S04]  /*13ec0*/  @!P0 FMUL R4, R4, 0.5 ;  /* 0x3f00000004048820 */ /* 0x000fc80000400000 */
        /* <DEDUP_REMOVED lines=39> */
[----:B------:R-:W-:-:S04]  /*14140*/  FSETP.GEU.AND P2, PT, R32, -126, PT ;  /* 0xc2fc00002000780b */ /* 0x000fc80003f4e000 */
[----:B------:R-:W-:Y:S01]  /*14150*/  F2FP.BF16.F32.PACK_AB R24, R153, R152 ;  /* 0x000000989918723e */ /* 0x000fe200000010ff */
[----:B------:R-:W-:Y:S01]  /*14160*/  @!P3 FMUL R31, R31, 0.5 ;  /* 0x3f0000001f1fb820 */ /* 0x000fe20000400000 */
[----:B------:R-:W3:Y:S01]  /*14170*/  MUFU.EX2 R158, R28 ;  /* 0x0000001c009e7308 */ /* 0x000ee20000000800 */
[----:B-1----:R-:W-:Y:S01]  /*14180*/  @!P1 FMUL R154, R154, R154 ;  /* 0x0000009a9a9a9220 */ /* 0x002fe20000400000 */
[----:B------:R-:W-:-:S05]  /*14190*/  FSETP.GEU.AND P1, PT, R33, -126, PT ;  /* 0xc2fc00002100780b */ /* 0x000fca0003f2e000 */
[----:B------:R-:W-:Y:S01]  /*141a0*/  @!P2 FMUL R32, R32, 0.5 ;  /* 0x3f0000002020a820 */ /* 0x000fe20000400000 */
[----:B------:R-:W1:Y:S01]  /*141b0*/  MUFU.EX2 R159, R29 ;  /* 0x0000001d009f7308 */ /* 0x000e620000000800 */
[----:B--2---:R-:W-:Y:S01]  /*141c0*/  @!P0 FMUL R155, R155, R155 ;  /* 0x0000009b9b9b8220 */ /* 0x004fe20000400000 */
[----:B------:R-:W-:-:S04]  /*141d0*/  FSETP.GEU.AND P0, PT, R34, -126, PT ;  /* 0xc2fc00002200780b */ /* 0x000fc80003f0e000 */
[----:B------:R-:W-:Y:S01]  /*141e0*/  F2FP.BF16.F32.PACK_AB R25, R155, R154 ;  /* 0x0000009a9b19723e */ /* 0x000fe200000010ff */
[----:B------:R-:W-:Y:S01]  /*141f0*/  @!P1 FMUL R33, R33, 0.5 ;  /* 0x3f00000021219820 */ /* 0x000fe20000400000 */
[----:B------:R-:W2:Y:S01]  /*14200*/  MUFU.EX2 R160, R30 ;  /* 0x0000001e00a07308 */ /* 0x000ea20000000800 */
[----:B---3--:R-:W-:Y:S01]  /*14210*/  @!P6 FMUL R158, R158, R158 ;  /* 0x0000009e9e9ee220 */ /* 0x008fe20000400000 */
[----:B------:R-:W-:-:S05]  /*14220*/  FSETP.GEU.AND P6, PT, R35, -126, PT ;  /* 0xc2fc00002300780b */ /* 0x000fca0003fce000 */
[----:B------:R-:W-:Y:S01]  /*14230*/  @!P0 FMUL R34, R34, 0.5 ;  /* 0x3f00000022228820 */ /* 0x000fe20000400000 */
[----:B------:R-:W3:Y:S01]  /*14240*/  MUFU.EX2 R161, R31 ;  /* 0x0000001f00a17308 */ /* 0x000ee20000000800 */
[----:B-1----:R-:W-:Y:S01]  /*14250*/  @!P5 FMUL R159, R159, R159 ;  /* 0x0000009f9f9fd220 */ /* 0x002fe20000400000 */
[----:B------:R-:W-:-:S04]  /*14260*/  FSETP.GEU.AND P5, PT, R36, -126, PT ;  /* 0xc2fc00002400780b */ /* 0x000fc80003fae000 */
[----:B------:R-:W-:Y:S01]  /*14270*/  F2FP.BF16.F32.PACK_AB R26, R159, R158 ;  /* 0x0000009e9f1a723e */ /* 0x000fe200000010ff */
        /* <DEDUP_REMOVED lines=120> */
[----:B------:R-:W-:Y:S02]  /*14a00*/  FSETP.GEU.AND P6, PT, R67, -126, PT ;  /* 0xc2fc00004300780b */ /* 0x000fe40003fce000 */
[----:B------:R-:W-:-:S03]  /*14a10*/  F2FP.BF16.F32.PACK_AB R60, R129, R128 ;  /* 0x00000080813c723e */ /* 0x000fc600000010ff */
[----:B------:R-:W-:Y:S01]  /*14a20*/  @!P0 FMUL R66, R66, 0.5 ;  /* 0x3f00000042428820 */ /* 0x000fe20000400000 */
[----:B------:R-:W1:Y:S01]  /*14a30*/  MUFU.EX2 R189, R63 ;  /* 0x0000003f00bd7308 */ /* 0x000e620000000800 */
[----:B--2---:R-:W-:Y:S01]  /*14a40*/  @!P5 FMUL R187, R187, R187 ;  /* 0x000000bbbbbbd220 */ /* 0x004fe20000400000 */
[----:B------:R-:W-:Y:S02]  /*14a50*/  FSETP.GEU.AND P5, PT, R68, -126, PT ;  /* 0xc2fc00004400780b */ /* 0x000fe40003fae000 */
[----:B------:R-:W-:Y:S02]  /*14a60*/  F2FP.BF16.F32.PACK_AB R61, R131, R130 ;  /* 0x00000082833d723e */ /* 0x000fe400000010ff */
[----:B------:R-:W-:Y:S01]  /*14a70*/  F2FP.BF16.F32.PACK_AB R40, R187, R186 ;  /* 0x000000babb28723e */ /* 0x000fe200000010ff */
[----:B------:R-:W-:Y:S01]  /*14a80*/  @!P6 FMUL R67, R67, 0.5 ;  /* 0x3f0000004343e820 */ /* 0x000fe20000400000 */
[----:B------:R-:W2:Y:S01]  /*14a90*/  MUFU.EX2 R42, R64 ;  /* 0x00000040002a7308 */ /* 0x000ea20000000800 */
[----:B---3--:R-:W-:Y:S01]  /*14aa0*/  @!P4 FMUL R188, R188, R188 ;  /* 0x000000bcbcbcc220 */ /* 0x008fe20000400000 */
[----:B------:R-:W-:-:S02]  /*14ab0*/  FSETP.GEU.AND P4, PT, R69, -126, PT ;  /* 0xc2fc00004500780b */ /* 0x000fc40003f8e000 */
[----:B------:R-:W-:-:S03]  /*14ac0*/  F2FP.BF16.F32.PACK_AB R62, R133, R132 ;  /* 0x00000084853e723e */ /* 0x000fc600000010ff */
[----:B------:R-:W-:Y:S01]  /*14ad0*/  @!P5 FMUL R68, R68, 0.5 ;  /* 0x3f0000004444d820 */ /* 0x000fe20000400000 */
[----:B------:R-:W3:Y:S01]  /*14ae0*/  MUFU.EX2 R50, R65 ;  /* 0x0000004100327308 */ /* 0x000ee20000000800 */
[----:B-1----:R-:W-:Y:S01]  /*14af0*/  @!P3 FMUL R189, R189, R189 ;  /* 0x000000bdbdbdb220 */ /* 0x002fe20000400000 */
[----:B------:R-:W-:Y:S02]  /*14b00*/  FSETP.GEU.AND P3, PT, R70, -126, PT ;  /* 0xc2fc00004600780b */ /* 0x000fe40003f6e000 */
[----:B------:R-:W-:Y:S02]  /*14b10*/  F2FP.BF16.F32.PACK_AB R63, R135, R134 ;  /* 0x00000086873f723e */ /* 0x000fe400000010ff */
[----:B------:R-:W-:Y:S01]  /*14b20*/  F2FP.BF16.F32.PACK_AB R41, R189, R188 ;  /* 0x000000bcbd29723e */ /* 0x000fe200000010ff */
[----:B------:R-:W-:Y:S01]  /*14b30*/  @!P4 FMUL R69, R69, 0.5 ;  /* 0x3f0000004545c820 */ /* 0x000fe20000400000 */
[----:B------:R-:W1:Y:S01]  /*14b40*/  MUFU.EX2 R43, R66 ;  /* 0x00000042002b7308 */ /* 0x000e620000000800 */
[----:B--2---:R-:W-:Y:S01]  /*14b50*/  @!P2 FMUL R42, R42, R42 ;  /* 0x0000002a2a2aa220 */ /* 0x004fe20000400000 */
[----:B------:R-:W-:-:S02]  /*14b60*/  FSETP.GEU.AND P2, PT, R71, -126, PT ;  /* 0xc2fc00004700780b */ /* 0x000fc40003f4e000 */
[----:B------:R-:W-:Y:S02]  /*14b70*/  F2FP.BF16.F32.PACK_AB R64, R137, R136 ;  /* 0x000000888940723e */ /* 0x000fe400000010ff */
[----:B------:R2:W-:Y:S01]  /*14b80*/  STL [R1+0x10], R42 ;  /* 0x0000102a01007387 */ /* 0x0005e20000100800 */
[----:B------:R-:W-:Y:S01]  /*14b90*/  @!P3 FMUL R70, R70, 0.5 ;  /* 0x3f0000004646b820 */ /* 0x000fe20000400000 */
[----:B------:R-:W4:Y:S01]  /*14ba0*/  MUFU.EX2 R49, R67 ;  /* 0x0000004300317308 */ /* 0x000f220000000800 */
[----:B---3--:R-:W-:Y:S01]  /*14bb0*/  @!P1 FMUL R50, R50, R50 ;  /* 0x0000003232329220 */ /* 0x008fe20000400000 */
[----:B------:R-:W-:Y:S02]  /*14bc0*/  FSETP.GEU.AND P1, PT, R72, -126, PT ;  /* 0xc2fc00004800780b */ /* 0x000fe40003f2e000 */
[----:B------:R-:W-:Y:S02]  /*14bd0*/  F2FP.BF16.F32.PACK_AB R65, R139, R138 ;  /* 0x0000008a8b41723e */ /* 0x000fe400000010ff */
[----:B------:R-:W-:Y:S01]  /*14be0*/  STL [R1+0x14], R50 ;  /* 0x0000143201007387 */ /* 0x000fe20000100800 */
[----:B------:R-:W-:Y:S01]  /*14bf0*/  @!P2 FMUL R71, R71, 0.5 ;  /* 0x3f0000004747a820 */ /* 0x000fe20000400000 */
[----:B------:R-:W3:Y:S01]  /*14c00*/  MUFU.EX2 R44, R68 ;  /* 0x00000044002c7308 */ /* 0x000ee20000000800 */
[----:B-1----:R-:W-:Y:S01]  /*14c10*/  @!P0 FMUL R43, R43, R43 ;  /* 0x0000002b2b2b8220 */ /* 0x002fe20000400000 */
[----:B------:R-:W-:-:S02]  /*14c20*/  FSETP.GEU.AND P0, PT, R73, -126, PT ;  /* 0xc2fc00004900780b */ /* 0x000fc40003f0e000 */
[----:B------:R-:W-:Y:S02]  /*14c30*/  F2FP.BF16.F32.PACK_AB R66, R141, R140 ;  /* 0x0000008c8d42723e */ /* 0x000fe400000010ff */
[----:B------:R1:W-:Y:S01]  /*14c40*/  STL [R1+0x18], R43 ;  /* 0x0000182b01007387 */ /* 0x0003e20000100800 */
[----:B------:R-:W-:Y:S01]  /*14c50*/  @!P1 FMUL R72, R72, 0.5 ;  /* 0x3f00000048489820 */ /* 0x000fe20000400000 */
[----:B------:R-:W5:Y:S01]  /*14c60*/  MUFU.EX2 R48, R69 ;  /* 0x0000004500307308 */ /* 0x000f620000000800 */
[----:B----4-:R-:W-:Y:S01]  /*14c70*/  @!P6 FMUL R49, R49, R49 ;  /* 0x000000313131e220 */ /* 0x010fe20000400000 */
[----:B------:R-:W-:Y:S02]  /*14c80*/  FSETP.GEU.AND P6, PT, R74, -126, PT ;  /* 0xc2fc00004a00780b */ /* 0x000fe40003fce000 */
[----:B------:R-:W-:Y:S02]  /*14c90*/  F2FP.BF16.F32.PACK_AB R67, R143, R142 ;  /* 0x0000008e8f43723e */ /* 0x000fe400000010ff */
[----:B------:R-:W-:Y:S01]  /*14ca0*/  STL [R1+0x1c], R49 ;  /* 0x00001c3101007387 */ /* 0x000fe20000100800 */
[----:B------:R-:W-:Y:S01]  /*14cb0*/  @!P0 FMUL R73, R73, 0.5 ;  /* 0x3f00000049498820 */ /* 0x000fe20000400000 */
[----:B------:R-:W4:Y:S01]  /*14cc0*/  MUFU.EX2 R45, R70 ;  /* 0x00000046002d7308 */ /* 0x000f220000000800 */
[----:B---3--:R-:W-:Y:S01]  /*14cd0*/  @!P5 FMUL R44, R44, R44 ;  /* 0x0000002c2c2cd220 */ /* 0x008fe20000400000 */
[----:B------:R-:W-:-:S02]  /*14ce0*/  FSETP.GEU.AND P5, PT, R75, -126, PT ;  /* 0xc2fc00004b00780b */ /* 0x000fc40003fae000 */
[----:B--2---:R-:W-:Y:S02]  /*14cf0*/  F2FP.BF16.F32.PACK_AB R42, R50, R42 ;  /* 0x0000002a322a723e */ /* 0x004fe400000010ff */
[----:B------:R2:W-:Y:S01]  /*14d00*/  STL [R1+0x20], R44 ;  /* 0x0000202c01007387 */ /* 0x0005e20000100800 */
[----:B------:R-:W-:Y:S01]  /*14d10*/  @!P6 FMUL R74, R74, 0.5 ;  /* 0x3f0000004a4ae820 */ /* 0x000fe20000400000 */
[----:B------:R-:W3:Y:S01]  /*14d20*/  MUFU.EX2 R47, R71 ;  /* 0x00000047002f7308 */ /* 0x000ee20000000800 */
[----:B-----5:R-:W-:Y:S01]  /*14d30*/  @!P4 FMUL R48, R48, R48 ;  /* 0x000000303030c220 */ /* 0x020fe20000400000 */
[----:B------:R-:W-:Y:S02]  /*14d40*/  FSETP.GEU.AND P4, PT, R76, -126, PT ;  /* 0xc2fc00004c00780b */ /* 0x000fe40003f8e000 */
[----:B------:R-:W-:Y:S02]  /*14d50*/  F2FP.BF16.F32.PACK_AB R68, R145, R144 ;  /* 0x000000909144723e */ /* 0x000fe400000010ff */
[----:B------:R-:W-:Y:S01]  /*14d60*/  STL [R1+0x24], R48 ;  /* 0x0000243001007387 */ /* 0x000fe20000100800 */
[----:B------:R-:W-:Y:S01]  /*14d70*/  @!P5 FMUL R75, R75, 0.5 ;  /* 0x3f0000004b4bd820 */ /* 0x000fe20000400000 */
[----:B------:R-:W5:Y:S01]  /*14d80*/  MUFU.EX2 R5, R72 ;  /* 0x0000004800057308 */ /* 0x000f620000000800 */
[----:B----4-:R-:W-:Y:S01]  /*14d90*/  @!P3 FMUL R45, R45, R45 ;  /* 0x0000002d2d2db220 */ /* 0x010fe20000400000 */
[----:B------:R-:W-:-:S02]  /*14da0*/  FSETP.GEU.AND P3, PT, R77, -126, PT ;  /* 0xc2fc00004d00780b */ /* 0x000fc40003f6e000 */
[----:B-1----:R-:W-:Y:S02]  /*14db0*/  F2FP.BF16.F32.PACK_AB R43, R49, R43 ;  /* 0x0000002b312b723e */ /* 0x002fe400000010ff */
        /* <DEDUP_REMOVED lines=9> */
[----:B-----5:R-:W-:Y:S01]  /*14e50*/  @!P1 FMUL R5, R5, R5 ;  /* 0x0000000505059220 */ /* 0x020fe20000400000 */
[----:B------:R-:W-:-:S02]  /*14e60*/  FSETP.GEU.AND P1, PT, R79, -126, PT ;  /* 0xc2fc00004f00780b */ /* 0x000fc40003f2e000 */
[----:B--2---:R-:W-:Y:S02]  /*14e70*/  F2FP.BF16.F32.PACK_AB R44, R48, R44 ;  /* 0x0000002c302c723e */ /* 0x004fe400000010ff */
[----:B------:R-:W-:Y:S01]  /*14e80*/  STL [R1+0x30], R5 ;  /* 0x0000300501007387 */ /* 0x000fe20000100800 */
[----:B------:R-:W-:Y:S01]  /*14e90*/  @!P2 FMUL R78, R78, 0.5 ;  /* 0x3f0000004e4ea820 */ /* 0x000fe20000400000 */
[----:B------:R-:W2:Y:S01]  /*14ea0*/  MUFU.EX2 R4, R75 ;  /* 0x0000004b00047308 */ /* 0x000ea20000000800 */
[----:B----4-:R-:W-:Y:S01]  /*14eb0*/  @!P0 FMUL R46, R46, R46 ;  /* 0x0000002e2e2e8220 */ /* 0x010fe20000400000 */
[----:B------:R-:W-:Y:S02]  /*14ec0*/  FSETP.GEU.AND P0, PT, R80, -126, PT ;  /* 0xc2fc00005000780b */ /* 0x000fe40003f0e000 */
[----:B------:R-:W-:Y:S02]  /*14ed0*/  F2FP.BF16.F32.PACK_AB R70, R149, R148 ;  /* 0x000000949546723e */ /* 0x000fe400000010ff */
[----:B------:R4:W-:Y:S01]  /*14ee0*/  STL [R1+0x34], R46 ;  /* 0x0000342e01007387 */ /* 0x0009e20000100800 */
[----:B------:R-:W-:Y:S01]  /*14ef0*/  @!P1 FMUL R79, R79, 0.5 ;  /* 0x3f0000004f4f9820 */ /* 0x000fe20000400000 */
[----:B------:R-:W5:Y:S01]  /*14f00*/  MUFU.EX2 R9, R76 ;  /* 0x0000004c00097308 */ /* 0x000f620000000800 */
[----:B---3--:R-:W-:Y:S01]  /*14f10*/  @!P6 FMUL R7, R7, R7 ;  /* 0x000000070707e220 */ /* 0x008fe20000400000 */
[----:B------:R-:W-:-:S02]  /*14f20*/  FSETP.GEU.AND P6, PT, R81, -126, PT ;  /* 0xc2fc00005100780b */ /* 0x000fc40003fce000 */
[----:B-1----:R-:W-:Y:S02]  /*14f30*/  F2FP.BF16.F32.PACK_AB R45, R47, R45 ;  /* 0x0000002d2f2d723e */ /* 0x002fe400000010ff */
[----:B------:R1:W-:Y:S01]  /*14f40*/  STL [R1+0x38], R7 ;  /* 0x0000380701007387 */ /* 0x0003e20000100800 */
[----:B------:R-:W-:Y:S01]  /*14f50*/  @!P0 FMUL R80, R80, 0.5 ;  /* 0x3f00000050508820 */ /* 0x000fe20000400000 */
[----:B------:R-:W3:Y:S01]  /*14f60*/  MUFU.EX2 R6, R77 ;  /* 0x0000004d00067308 */ /* 0x000ee20000000800 */
[----:B--2---:R-:W-:Y:S01]  /*14f70*/  @!P5 FMUL R4, R4, R4 ;  /* 0x000000040404d220 */ /* 0x004fe20000400000 */
[----:B------:R-:W-:Y:S02]  /*14f80*/  FSETP.GEU.AND P5, PT, R82, -126, PT ;  /* 0xc2fc00005200780b */ /* 0x000fe40003fae000 */
[----:B------:R-:W-:Y:S02]  /*14f90*/  F2FP.BF16.F32.PACK_AB R71, R93, R92 ;  /* 0x0000005c5d47723e */ /* 0x000fe400000010ff */
[----:B------:R1:W-:Y:S01]  /*14fa0*/  STL [R1+0x3c], R4 ;  /* 0x00003c0401007387 */ /* 0x0003e20000100800 */
[----:B------:R-:W-:Y:S01]  /*14fb0*/  @!P6 FMUL R81, R81, 0.5 ;  /* 0x3f0000005151e820 */ /* 0x000fe20000400000 */
[----:B------:R-:W2:Y:S01]  /*14fc0*/  MUFU.EX2 R11, R78 ;  /* 0x0000004e000b7308 */ /* 0x000ea20000000800 */
[----:B-----5:R-:W-:Y:S01]  /*14fd0*/  @!P4 FMUL R9, R9, R9 ;  /* 0x000000090909c220 */ /* 0x020fe20000400000 */
[----:B------:R-:W-:-:S02]  /*14fe0*/  FSETP.GEU.AND P4, PT, R83, -126, PT ;  /* 0xc2fc00005300780b */ /* 0x000fc40003f8e000 */
[----:B------:R-:W-:Y:S02]  /*14ff0*/  F2FP.BF16.F32.PACK_AB R72, R95, R94 ;  /* 0x0000005e5f48723e */ /* 0x000fe400000010ff */
[----:B------:R1:W-:Y:S01]  /*15000*/  STL [R1+0x40], R9 ;  /* 0x0000400901007387 */ /* 0x0003e20000100800 */
[----:B------:R-:W-:Y:S01]  /*15010*/  @!P5 FMUL R82, R82, 0.5 ;  /* 0x3f0000005252d820 */ /* 0x000fe20000400000 */
[----:B------:R-:W5:Y:S01]  /*15020*/  MUFU.EX2 R8, R79 ;  /* 0x0000004f00087308 */ /* 0x000f620000000800 */
[----:B---3--:R-:W-:Y:S01]  /*15030*/  @!P3 FMUL R6, R6, R6 ;  /* 0x000000060606b220 */ /* 0x008fe20000400000 */
[----:B------:R-:W-:Y:S02]  /*15040*/  FSETP.GEU.AND P3, PT, R84, -126, PT ;  /* 0xc2fc00005400780b */ /* 0x000fe40003f6e000 */
[----:B------:R-:W-:Y:S02]  /*15050*/  F2FP.BF16.F32.PACK_AB R73, R97, R96 ;  /* 0x000000606149723e */ /* 0x000fe400000010ff */
[----:B------:R1:W-:Y:S01]  /*15060*/  STL [R1+0x44], R6 ;  /* 0x0000440601007387 */ /* 0x0003e20000100800 */
[----:B------:R-:W-:Y:S01]  /*15070*/  @!P4 FMUL R83, R83, 0.5 ;  /* 0x3f0000005353c820 */ /* 0x000fe20000400000 */
[----:B------:R-:W3:Y:S01]  /*15080*/  MUFU.EX2 R157, R80 ;  /* 0x00000050009d7308 */ /* 0x000ee20000000800 */
[----:B--2---:R-:W-:Y:S01]  /*15090*/  @!P2 FMUL R11, R11, R11 ;  /* 0x0000000b0b0ba220 */ /* 0x004fe20000400000 */
[----:B------:R-:W-:-:S02]  /*150a0*/  FSETP.GEU.AND P2, PT, R85, -126, PT ;  /* 0xc2fc00005500780b */ /* 0x000fc40003f4e000 */
[----:B------:R-:W-:Y:S02]  /*150b0*/  F2FP.BF16.F32.PACK_AB R74, R99, R98 ;  /* 0x00000062634a723e */ /* 0x000fe400000010ff */
[----:B------:R1:W-:Y:S01]  /*150c0*/  STL [R1+0x48], R11 ;  /* 0x0000480b01007387 */ /* 0x0003e20000100800 */
[----:B------:R-:W-:Y:S01]  /*150d0*/  @!P3 FMUL R84, R84, 0.5 ;  /* 0x3f0000005454b820 */ /* 0x000fe20000400000 */
[----:B------:R-:W2:Y:S01]  /*150e0*/  MUFU.EX2 R10, R81 ;  /* 0x00000051000a7308 */ /* 0x000ea20000000800 */
[----:B-----5:R-:W-:Y:S01]  /*150f0*/  @!P1 FMUL R8, R8, R8 ;  /* 0x0000000808089220 */ /* 0x020fe20000400000 */
[----:B------:R-:W-:Y:S02]  /*15100*/  FSETP.GEU.AND P1, PT, R86, -126, PT ;  /* 0xc2fc00005600780b */ /* 0x000fe40003f2e000 */
[----:B------:R-:W-:Y:S02]  /*15110*/  F2FP.BF16.F32.PACK_AB R75, R101, R100 ;  /* 0x00000064654b723e */ /* 0x000fe400000010ff */
[----:B------:R1:W-:Y:S01]  /*15120*/  STL [R1+0x4c], R8 ;  /* 0x00004c0801007387 */ /* 0x0003e20000100800 */
[----:B------:R-:W-:Y:S01]  /*15130*/  @!P2 FMUL R85, R85, 0.5 ;  /* 0x3f0000005555a820 */ /* 0x000fe20000400000 */
[----:B------:R-:W5:Y:S01]  /*15140*/  MUFU.EX2 R20, R82 ;  /* 0x0000005200147308 */ /* 0x000f620000000800 */
[----:B---3--:R-:W-:Y:S01]  /*15150*/  @!P0 FMUL R157, R157, R157 ;  /* 0x0000009d9d9d8220 */ /* 0x008fe20000400000 */
[----:B------:R-:W-:-:S02]  /*15160*/  FSETP.GEU.AND P0, PT, R87, -126, PT ;  /* 0xc2fc00005700780b */ /* 0x000fc40003f0e000 */
[----:B------:R-:W-:Y:S02]  /*15170*/  F2FP.BF16.F32.PACK_AB R76, R103, R102 ;  /* 0x00000066674c723e */ /* 0x000fe400000010ff */
[----:B------:R1:W-:Y:S01]  /*15180*/  STL [R1+0x50], R157 ;  /* 0x0000509d01007387 */ /* 0x0003e20000100800 */
[----:B------:R-:W-:Y:S01]  /*15190*/  @!P1 FMUL R86, R86, 0.5 ;  /* 0x3f00000056569820 */ /* 0x000fe20000400000 */
[----:B------:R-:W3:Y:S01]  /*151a0*/  MUFU.EX2 R21, R83 ;  /* 0x0000005300157308 */ /* 0x000ee20000000800 */
[----:B--2---:R-:W-:Y:S01]  /*151b0*/  @!P6 FMUL R10, R10, R10 ;  /* 0x0000000a0a0ae220 */ /* 0x004fe20000400000 */
[----:B------:R-:W-:Y:S02]  /*151c0*/  LOP3.LUT P6, RZ, R3, 0x3, R2, 0x48, !PT ;  /* 0x0000000303ff7812 */ /* 0x000fe400078c4802 */
[----:B------:R-:W-:Y:S02]  /*151d0*/  F2FP.BF16.F32.PACK_AB R77, R105, R104 ;  /* 0x00000068694d723e */ /* 0x000fe400000010ff */
[----:B------:R1:W-:Y:S01]  /*151e0*/  STL [R1+0x54], R10 ;  /* 0x0000540a01007387 */ /* 0x0003e20000100800 */
[----:B------:R-:W-:Y:S01]  /*151f0*/  @!P0 FMUL R87, R87, 0.5 ;  /* 0x3f00000057578820 */ /* 0x000fe20000400000 */
[----:B------:R-:W2:Y:S01]  /*15200*/  MUFU.EX2 R14, R84 ;  /* 0x00000054000e7308 */ /* 0x000ea20000000800 */
[----:B-----5:R-:W-:Y:S01]  /*15210*/  @!P5 FMUL R20, R20, R20 ;  /* 0x000000141414d220 */ /* 0x020fe20000400000 */
[----:B------:R-:W-:-:S02]  /*15220*/  F2FP.BF16.F32.PACK_AB R78, R107, R106 ;  /* 0x0000006a6b4e723e */ /* 0x000fc400000010ff */
[----:B------:R-:W-:Y:S02]  /*15230*/  F2FP.BF16.F32.PACK_AB R79, R109, R108 ;  /* 0x0000006c6d4f723e */ /* 0x000fe400000010ff */
[----:B------:R1:W-:Y:S01]  /*15240*/  STL [R1+0x58], R20 ;  /* 0x0000581401007387 */ /* 0x0003e20000100800 */
[----:B------:R-:W-:Y:S01]  /*15250*/  F2FP.BF16.F32.PACK_AB R80, R111, R110 ;  /* 0x0000006e6f50723e */ /* 0x000fe200000010ff */
[----:B------:R-:W5:Y:S01]  /*15260*/  MUFU.EX2 R15, R85 ;  /* 0x00000055000f7308 */ /* 0x000f620000000800 */
[----:B---3--:R-:W-:Y:S01]  /*15270*/  @!P4 FMUL R21, R21, R21 ;  /* 0x000000151515c220 */ /* 0x008fe20000400000 */
[----:B------:R-:W-:Y:S02]  /*15280*/  F2FP.BF16.F32.PACK_AB R81, R113, R112 ;  /* 0x000000707151723e */ /* 0x000fe400000010ff */
[----:B------:R-:W-:Y:S02]  /*15290*/  F2FP.BF16.F32.PACK_AB R82, R115, R114 ;  /* 0x000000727352723e */ /* 0x000fe400000010ff */
[----:B------:R1:W-:Y:S01]  /*152a0*/  STL [R1+0x5c], R21 ;  /* 0x00005c1501007387 */ /* 0x0003e20000100800 */
[----:B------:R-:W-:Y:S01]  /*152b0*/  F2FP.BF16.F32.PACK_AB R83, R117, R116 ;  /* 0x000000747553723e */ /* 0x000fe200000010ff */
[----:B------:R-:W3:Y:S01]  /*152c0*/  MUFU.EX2 R12, R86 ;  /* 0x00000056000c7308 */ /* 0x000ee20000000800 */
[----:B--2---:R-:W-:Y:S01]  /*152d0*/  @!P3 FMUL R14, R14, R14 ;  /* 0x0000000e0e0eb220 */ /* 0x004fe20000400000 */
[----:B------:R-:W-:-:S02]  /*152e0*/  F2FP.BF16.F32.PACK_AB R84, R119, R118 ;  /* 0x000000767754723e */ /* 0x000fc400000010ff */
[----:B----4-:R-:W-:Y:S02]  /*152f0*/  F2FP.BF16.F32.PACK_AB R46, R46, R5 ;  /* 0x000000052e2e723e */ /* 0x010fe400000010ff */
[----:B------:R1:W-:Y:S01]  /*15300*/  STL [R1+0x68], R14 ;  /* 0x0000680e01007387 */ /* 0x0003e20000100800 */
[----:B------:R-:W-:Y:S01]  /*15310*/  F2FP.BF16.F32.PACK_AB R47, R4, R7 ;  /* 0x00000007042f723e */ /* 0x000fe200000010ff */
[----:B------:R-:W2:Y:S01]  /*15320*/  MUFU.EX2 R13, R87 ;  /* 0x00000057000d7308 */ /* 0x000ea20000000800 */
[----:B-----5:R-:W-:Y:S01]  /*15330*/  @!P2 FMUL R15, R15, R15 ;  /* 0x0000000f0f0fa220 */ /* 0x020fe20000400000 */
[----:B------:R-:W-:Y:S02]  /*15340*/  F2FP.BF16.F32.PACK_AB R85, R121, R120 ;  /* 0x000000787955723e */ /* 0x000fe400000010ff */
[----:B------:R-:W-:Y:S02]  /*15350*/  F2FP.BF16.F32.PACK_AB R48, R6, R9 ;  /* 0x000000090630723e */ /* 0x000fe400000010ff */
[----:B------:R1:W-:Y:S01]  /*15360*/  STL [R1+0x6c], R15 ;  /* 0x00006c0f01007387 */ /* 0x0003e20000100800 */
[----:B------:R-:W-:Y:S01]  /*15370*/  F2FP.BF16.F32.PACK_AB R49, R8, R11 ;  /* 0x0000000b0831723e */ /* 0x000fe200000010ff */
[----:B---3--:R-:W-:Y:S01]  /*15380*/  @!P1 FMUL R12, R12, R12 ;  /* 0x0000000c0c0c9220 */ /* 0x008fe20000400000 */
[----:B------:R-:W-:-:S02]  /*15390*/  F2FP.BF16.F32.PACK_AB R86, R123, R122 ;  /* 0x0000007a7b56723e */ /* 0x000fc400000010ff */
[----:B------:R-:W-:Y:S02]  /*153a0*/  F2FP.BF16.F32.PACK_AB R50, R10, R157 ;  /* 0x0000009d0a32723e */ /* 0x000fe400000010ff */
[----:B------:R1:W-:Y:S01]  /*153b0*/  STL [R1+0x60], R12 ;  /* 0x0000600c01007387 */ /* 0x0003e20000100800 */
[----:B------:R-:W-:Y:S01]  /*153c0*/  F2FP.BF16.F32.PACK_AB R51, R21, R20 ;  /* 0x000000141533723e */ /* 0x000fe200000010ff */
[----:B--2---:R-:W-:Y:S01]  /*153d0*/  @!P0 FMUL R13, R13, R13 ;  /* 0x0000000d0d0d8220 */ /* 0x004fe20000400000 */
[----:B------:R-:W-:Y:S02]  /*153e0*/  F2FP.BF16.F32.PACK_AB R87, R151, R150 ;  /* 0x000000969757723e */ /* 0x000fe400000010ff */
[----:B------:R-:W-:Y:S02]  /*153f0*/  F2FP.BF16.F32.PACK_AB R52, R15, R14 ;  /* 0x0000000e0f34723e */ /* 0x000fe400000010ff */
[----:B------:R1:W-:Y:S01]  /*15400*/  STL [R1+0x64], R13 ;  /* 0x0000640d01007387 */ /* 0x0003e20000100800 */
[----:B------:R-:W-:Y:S01]  /*15410*/  F2FP.BF16.F32.PACK_AB R53, R13, R12 ;  /* 0x0000000c0d35723e */ /* 0x000fe200000010ff */
[----:B------:R-:W-:Y:S06]  /*15420*/  @!P6 BRA `(.L_x_272) ;  /* 0x000000000040e947 */ /* 0x000fec0003800000 */
[----:B------:R-:W-:Y:S01]  /*15430*/  MOV R2, 0x8 ;  /* 0x0000000800027802 */ /* 0x000fe20000000f00 */
[----:B------:R-:W2:Y:S01]  /*15440*/  LDCU.64 UR6, c[0x4][0xb0] ;  /* 0x01001600ff0677ac */ /* 0x000ea20008000a00 */
[----:B-1----:R-:W-:Y:S02]  /*15450*/  HFMA2 R12, -RZ, RZ, 0, 5.9604644775390625e-08 ;  /* 0x00000001ff0c7431 */ /* 0x002fe400000001ff */
[----:B------:R-:W-:Y:S01]  /*15460*/  IMAD.MOV.U32 R8, RZ, RZ, 0x1be ;  /* 0x000001beff087424 */ /* 0x000fe200078e00ff */
[----:B------:R-:W1:Y:S01]  /*15470*/  LDCU.64 UR4, c[0x4][0xb8] ;  /* 0x01001700ff0477ac */ /* 0x000e620008000a00 */
[----:B------:R-:W3:Y:S01]  /*15480*/  LDC.64 R2, c[0x4][R2] ;  /* 0x0100000002027b82 */ /* 0x000ee20000000a00 */
[----:B------:R-:W-:Y:S01]  /*15490*/  IMAD.MOV.U32 R13, RZ, RZ, RZ ;  /* 0x000000ffff0d7224 */ /* 0x000fe200078e00ff */
[----:B------:R-:W4:Y:S01]  /*154a0*/  LDCU.64 UR8, c[0x4][0x20] ;  /* 0x01000400ff0877ac */ /* 0x000f220008000a00 */
[----:B--2---:R-:W-:Y:S01]  /*154b0*/  IMAD.U32 R4, RZ, RZ, UR6 ;  /* 0x00000006ff047e24 */ /* 0x004fe2000f8e00ff */
[----:B------:R-:W-:Y:S01]  /*154c0*/  MOV R5, UR7 ;  /* 0x0000000700057c02 */ /* 0x000fe20008000f00 */
[----:B-1----:R-:W-:Y:S01]  /*154d0*/  IMAD.U32 R6, RZ, RZ, UR4 ;  /* 0x00000004ff067e24 */ /* 0x002fe2000f8e00ff */
[----:B------:R-:W-:Y:S01]  /*154e0*/  MOV R7, UR5 ;  /* 0x0000000500077c02 */ /* 0x000fe20008000f00 */
[----:B----4-:R-:W-:Y:S01]  /*154f0*/  IMAD.U32 R10, RZ, RZ, UR8 ;  /* 0x00000008ff0a7e24 */ /* 0x010fe2000f8e00ff */
[----:B------:R-:W-:-:S02]  /*15500*/  MOV R11, UR9 ;  /* 0x00000009000b7c02 */ /* 0x000fc40008000f00 */
[----:B------:R-:W-:-:S07]  /*15510*/  LEPC R20, `(.L_x_272) ;  /* 0x000000001014794e */ /* 0x000fce0000000000 */
[----:B---3--:R-:W-:Y:S05]  /*15520*/  CALL.ABS.NOINC R2 ;  /* 0x0000000002007343 */ /* 0x008fea0003c00000 */
.L_x_272:
[C---:B------:R-:W-:Y:S01]  /*15530*/  FSETP.NEU.AND P0, PT, R17.reuse, -INF , PT ;  /* 0xff8000001100780b */ /* 0x040fe20003f0d000 */
[----:B------:R-:W2:Y:S01]  /*15540*/  S2R R2, SR_TID.X ;  /* 0x0000000000027919 */ /* 0x000ea20000002100 */
[----:B------:R-:W-:Y:S05]  /*15550*/  WARPSYNC.ALL ;  /* 0x0000000000007948 */ /* 0x000fea0003800000 */
[----:B------:R-:W-:Y:S01]  /*15560*/  FSEL R0, R17, RZ, P0 ;  /* 0x000000ff11007208 */ /* 0x000fe20000000000 */
[----:B------:R-:W-:Y:S01]  /*15570*/  UIADD3 UR4, UPT, UPT, UR40, 0x20, URZ ;  /* 0x0000002028047890 */ /* 0x000fe2000fffe0ff */
[----:B------:R3:W-:Y:S03]  /*15580*/  STTM.x32 tmem[UR40], R56 ;  /* 0x00000038000079ed */ /* 0x0007e600082c0028 */
[----:B------:R-:W-:Y:S01]  /*15590*/  FMUL R0, R0, -UR36 ;  /* 0x8000002400007c20 */ /* 0x000fe20008400000 */
[----:B------:R-:W-:-:S03]  /*155a0*/  USHF.R.U32.HI UR4, URZ, 0x15, UR4 ;  /* 0x00000015ff047899 */ /* 0x000fc60008011604 */
[--C-:B------:R-:W-:Y:S02]  /*155b0*/  FFMA2 R88, R88.F32x2.HI_LO, UR36.F32, R0.reuse.F32 ;  /* 0x0000002458587c49 */ /* 0x100fe40009200000 */
[----:B------:R-:W-:Y:S01]  /*155c0*/  FFMA2 R90, R90.F32x2.HI_LO, UR36.F32, R0.F32 ;  /* 0x000000245a5a7c49 */ /* 0x000fe20009200000 */
[----:B------:R-:W-:Y:S02]  /*155d0*/  MOV R3, UR4 ;  /* 0x0000000400037c02 */ /* 0x000fe40008000f00 */
[----:B------:R-:W-:Y:S02]  /*155e0*/  FSETP.GEU.AND P4, PT, R88, -126, PT ;  /* 0xc2fc00005800780b */ /* 0x000fe40003f8e000 */
[----:B------:R-:W-:Y:S02]  /*155f0*/  FSETP.GEU.AND P3, PT, R89, -126, PT ;  /* 0xc2fc00005900780b */ /* 0x000fe40003f6e000 */
[----:B------:R-:W-:Y:S02]  /*15600*/  FSETP.GEU.AND P2, PT, R90, -126, PT ;  /* 0xc2fc00005a00780b */ /* 0x000fe40003f4e000 */
[----:B------:R-:W-:-:S07]  /*15610*/  FSETP.GEU.AND P1, PT, R91, -126, PT ;  /* 0xc2fc00005b00780b */ /* 0x000fce0003f2e000 */
[----:B------:R-:W-:Y:S02]  /*15620*/  @!P4 FMUL R88, R88, 0.5 ;  /* 0x3f0000005858c820 */ /* 0x000fe40000400000 */
[----:B------:R-:W-:Y:S02]  /*15630*/  @!P3 FMUL R89, R89, 0.5 ;  /* 0x3f0000005959b820 */ /* 0x000fe40000400000 */
[----:B------:R-:W-:Y:S02]  /*15640*/  @!P2 FMUL R90, R90, 0.5 ;  /* 0x3f0000005a5aa820 */ /* 0x000fe40000400000 */
[----:B------:R-:W-:Y:S01]  /*15650*/  @!P1 FMUL R91, R91, 0.5 ;  /* 0x3f0000005b5b9820 */ /* 0x000fe20000400000 */
[----:B---3--:R-:W3:Y:S01]  /*15660*/  MUFU.EX2 R58, R88 ;  /* 0x00000058003a7308 */ /* 0x008ee20000000800 */
[----:B--2---:R-:W-:-:S04]  /*15670*/  SHF.R.U32.HI R60, RZ, 0x5, R2 ;  /* 0x00000005ff3c7819 */ /* 0x004fc80000011602 */
[----:B------:R-:W-:-:S03]  /*15680*/  LOP3.LUT P0, RZ, R3, 0x3, R60, 0x48, !PT ;  /* 0x0000000303ff7812 */ /* 0x000fc6000780483c */
[----:B------:R-:W2:Y:S08]  /*15690*/  MUFU.EX2 R59, R89 ;  /* 0x00000059003b7308 */ /* 0x000eb00000000800 */
[----:B------:R-:W4:Y:S01]  /*156a0*/  MUFU.EX2 R56, R90 ;  /* 0x0000005a00387308 */ /* 0x000f220000000800 */
[----:B---3--:R-:W-:-:S07]  /*156b0*/  @!P4 FMUL R58, R58, R58 ;  /* 0x0000003a3a3ac220 */ /* 0x008fce0000400000 */
[----:B------:R-:W3:Y:S01]  /*156c0*/  MUFU.EX2 R57, R91 ;  /* 0x0000005b00397308 */ /* 0x000ee20000000800 */
[----:B--2---:R-:W-:-:S05]  /*156d0*/  @!P3 FMUL R59, R59, R59 ;  /* 0x0000003b3b3bb220 */ /* 0x004fca0000400000 */
[----:B------:R-:W-:Y:S01]  /*156e0*/  F2FP.BF16.F32.PACK_AB R54, R59, R58 ;  /* 0x0000003a3b36723e */ /* 0x000fe200000010ff */
[----:B----4-:R-:W-:Y:S01]  /*156f0*/  @!P2 FMUL R56, R56, R56 ;  /* 0x000000383838a220 */ /* 0x010fe20000400000 */
[----:B---3--:R-:W-:-:S05]  /*15700*/  @!P1 FMUL R57, R57, R57 ;  /* 0x0000003939399220 */ /* 0x008fca0000400000 */
[----:B------:R-:W-:Y:S01]  /*15710*/  F2FP.BF16.F32.PACK_AB R55, R57, R56 ;  /* 0x000000383937723e */ /* 0x000fe200000010ff */
[----:B------:R-:W-:Y:S06]  /*15720*/  @!P0 BRA `(.L_x_273) ;  /* 0x0000000000408947 */ /* 0x000fec0003800000 */
[----:B-1----:R-:W-:Y:S01]  /*15730*/  MOV R14, 0x8 ;  /* 0x00000008000e7802 */ /* 0x002fe20000000f00 */
[----:B------:R-:W1:Y:S01]  /*15740*/  LDCU.64 UR8, c[0x4][0xb0] ;  /* 0x01001600ff0877ac */ /* 0x000e620008000a00 */
[----:B------:R-:W-:Y:S02]  /*15750*/  HFMA2 R12, -RZ, RZ, 0, 5.9604644775390625e-08 ;  /* 0x00000001ff0c7431 */ /* 0x000fe400000001ff */
[----:B------:R-:W-:Y:S01]  /*15760*/  IMAD.MOV.U32 R8, RZ, RZ, 0x1be ;  /* 0x000001beff087424 */ /* 0x000fe200078e00ff */
[----:B------:R-:W2:Y:S01]  /*15770*/  LDCU.64 UR6, c[0x4][0xb8] ;  /* 0x01001700ff0677ac */ /* 0x000ea20008000a00 */
[----:B------:R-:W3:Y:S01]  /*15780*/  LDC.64 R14, c[0x4][R14] ;  /* 0x010000000e0e7b82 */ /* 0x000ee20000000a00 */
[----:B------:R-:W-:Y:S01]  /*15790*/  IMAD.MOV.U32 R13, RZ, RZ, RZ ;  /* 0x000000ffff0d7224 */ /* 0x000fe200078e00ff */
[----:B------:R-:W4:Y:S01]  /*157a0*/  LDCU.64 UR4, c[0x4][0x20] ;  /* 0x01000400ff0477ac */ /* 0x000f220008000a00 */
[----:B-1----:R-:W-:Y:S01]  /*157b0*/  IMAD.U32 R4, RZ, RZ, UR8 ;  /* 0x00000008ff047e24 */ /* 0x002fe2000f8e00ff */
[----:B------:R-:W-:Y:S01]  /*157c0*/  MOV R5, UR9 ;  /* 0x0000000900057c02 */ /* 0x000fe20008000f00 */
[----:B--2---:R-:W-:Y:S01]  /*157d0*/  IMAD.U32 R6, RZ, RZ, UR6 ;  /* 0x00000006ff067e24 */ /* 0x004fe2000f8e00ff */
[----:B------:R-:W-:Y:S01]  /*157e0*/  MOV R7, UR7 ;  /* 0x0000000700077c02 */ /* 0x000fe20008000f00 */
[----:B----4-:R-:W-:Y:S01]  /*157f0*/  IMAD.U32 R10, RZ, RZ, UR4 ;  /* 0x00000004ff0a7e24 */ /* 0x010fe2000f8e00ff */
[----:B------:R-:W-:-:S02]  /*15800*/  MOV R11, UR5 ;  /* 0x00000005000b7c02 */ /* 0x000fc40008000f00 */
[----:B------:R-:W-:-:S07]  /*15810*/  LEPC R20, `(.L_x_273) ;  /* 0x000000001014794e */ /* 0x000fce0000000000 */
[----:B---3--:R-:W-:Y:S05]  /*15820*/  CALL.ABS.NOINC R14 ;  /* 0x000000000e007343 */ /* 0x008fea0003c00000 */
.L_x_273:
[----:B------:R-:W-:Y:S01]  /*15830*/  MOV R0, UR47 ;  /* 0x0000002f00007c02 */ /* 0x000fe20008000f00 */
[----:B------:R-:W-:Y:S05]  /*15840*/  WARPSYNC.ALL ;  /* 0x0000000000007948 */ /* 0x000fea0003800000 */
[----:B------:R-:W-:Y:S01]  /*15850*/  ISETP.GT.U32.AND P1, PT, R0, 0x1, PT ;  /* 0x000000010000780c */ /* 0x000fe20003f24070 */
[----:B------:R2:W-:Y:S01]  /*15860*/  STTM.x32 tmem[UR40+0x20], R24 ;  /* 0x00002018000079ed */ /* 0x0005e200082c0028 */
[----:B------:R-:W3:Y:S11]  /*15870*/  FENCE.VIEW.ASYNC.T ;  /* 0x00000000000073c6 */ /* 0x000ef60000000200 */
[----:B------:R-:W-:Y:S05]  /*15880*/  @P1 BRA `(.L_x_274) ;  /* 0x0000000000081947 */ /* 0x000fea0003800000 */
[----:B------:R-:W-:Y:S05]  /*15890*/  BPT.TRAP 0x1 ;  /* 0x000000040000795c */ /* 0x000fea0000300000 */
[----:B------:R-:W-:Y:S05]  /*158a0*/  BPT.TRAP 0x1 ;  /* 0x000000040000795c */ /* 0x000fea0000300000 */
.L_x_274:
[----:B------:R-:W4:Y:S01]  /*158b0*/  S2UR UR4, SR_CgaCtaId ;  /* 0x00000000000479c3 */ /* 0x000f220000008800 */
[----:B------:R-:W-:Y:S01]  /*158c0*/  UISETP.NE.AND UP0, UPT, UR56, URZ, UPT ;  /* 0x000000ff3800728c */ /* 0x000fe2000bf05270 */
[----:B------:R-:W-:Y:S02]  /*158d0*/  UMOV UR5, 0x400 ;  /* 0x0000040000057882 */ /* 0x000fe40000000000 */
[----:B----4-:R-:W-:-:S04]  /*158e0*/  ULEA UR4, UR4, UR5, 0x18 ;  /* 0x0000000504047291 */ /* 0x010fc8000f8ec0ff */
[----:B------:R-:W-:-:S04]  /*158f0*/  UIADD3 UR5, UPT, UPT, UR4, 0x38068, URZ ;  /* 0x0003806804057890 */ /* 0x000fc8000fffe0ff */
[----:B------:R-:W-:-:S04]  /*15900*/  @UP0 UIADD3 UR5, UPT, UPT, UR4, 0x38058, URZ ;  /* 0x0003805804050890 */ /* 0x000fc8000fffe0ff */
[----:B------:R-:W-:-:S09]  /*15910*/  UPRMT UR5, UR43, 0x654, UR5 ;  /* 0x000006542b057896 */ /* 0x000fd20008000005 */
[----:B---3--:R-:W-:Y:S01]  /*15920*/  SYNCS.ARRIVE.TRANS64.RED.A1T0 RZ, [UR5], RZ ;  /* 0x000000ffffff79a7 */ /* 0x008fe20008100405 */
[----:B------:R-:W-:-:S04]  /*15930*/  USEL UR5, UR51, UR54, UP0 ;  /* 0x0000003633057287 */ /* 0x000fc80008000000 */
[----:B------:R-:W-:-:S04]  /*15940*/  ULOP3.LUT UR5, UR5, 0x1, URZ, 0x3c, !UPT ;  /* 0x0000000105057892 */ /* 0x000fc8000f8e3cff */
[----:B------:R-:W-:Y:S02]  /*15950*/  USEL UR51, UR5, UR51, UP0 ;  /* 0x0000003305337287 */ /* 0x000fe40008000000 */
[----:B------:R-:W-:Y:S02]  /*15960*/  USEL UR54, UR54, UR5, UP0 ;  /* 0x0000000536367287 */ /* 0x000fe40008000000 */
[----:B------:R-:W-:-:S09]  /*15970*/  UISETP.NE.AND UP0, UPT, UR48, URZ, UPT ;  /* 0x000000ff3000728c */ /* 0x000fd2000bf05270 */
[----:B------:R-:W-:Y:S05]  /*15980*/  BRA.U UP0, `(.L_x_275) ;  /* 0x0000000100047547 */ /* 0x000fea000b800000 */
[----:B------:R-:W-:Y:S05]  /*15990*/  BPT.TRAP 0x1 ;  /* 0x000000040000795c */ /* 0x000fea0000300000 */
.L_x_275:
[----:B------:R-:W-:Y:S01]  /*159a0*/  UISETP.NE.AND UP0, UPT, UR56, URZ, UPT ;  /* 0x000000ff3800728c */ /* 0x000fe2000bf05270 */
[----:B------:R-:W-:Y:S01]  /*159b0*/  MOV R0, UR39 ;  /* 0x0000002700007c02 */ /* 0x000fe20008000f00 */
[----:B------:R-:W-:Y:S01]  /*159c0*/  UIADD3 UR6, UPT, UPT, UR4, 0x38078, URZ ;  /* 0x0003807804067890 */ /* 0x000fe2000fffe0ff */
[----:B------:R-:W-:Y:S01]  /*159d0*/  FADD2 R22, R22.F32x2.HI_LO, RZ.F32 ;  /* 0x000000ff1616724b */ /* 0x000fe20000200000 */
[----:B------:R-:W-:Y:S01]  /*159e0*/  FSETP.NEU.AND P0, PT, R17, -INF , PT ;  /* 0xff8000001100780b */ /* 0x000fe20003f0d000 */
[----:B------:R-:W-:Y:S01]  /*159f0*/  FADD2 R124, R124.F32x2.HI_LO, RZ.F32 ;  /* 0x000000ff7c7c724b */ /* 0x000fe20000200000 */
[----:B------:R-:W-:Y:S01]  /*15a00*/  SHF.L.U32 R0, R0, 0x1f, RZ ;  /* 0x0000001f00007819 */ /* 0x000fe200000006ff */
[----:B------:R-:W-:Y:S01]  /*15a10*/  FADD2 R22, R22.F32x2.HI_LO, R130.F32x2.HI_LO ;  /* 0x000000821616724b */ /* 0x000fe20000000000 */
[----:B------:R-:W-:Y:S01]  /*15a20*/  FSEL R3, R17, RZ, P0 ;  /* 0x000000ff11037208 */ /* 0x000fe20000000000 */
[----:B------:R-:W-:Y:S02]  /*15a30*/  FADD2 R126, R126.F32x2.HI_LO, RZ.F32 ;  /* 0x000000ff7e7e724b */ /* 0x000fe40000200000 */
[----:B------:R-:W-:Y:S01]  /*15a40*/  @!UP0 UIADD3 UR6, UPT, UPT, UR4, 0x38088, URZ ;  /* 0x0003808804068890 */ /* 0x000fe2000fffe0ff */
[----:B------:R-:W-:Y:S01]  /*15a50*/  FADD2 R124, R124.F32x2.HI_LO, R132.F32x2.HI_LO ;  /* 0x000000847c7c724b */ /* 0x000fe20000000000 */
[----:B------:R-:W-:Y:S01]  /*15a60*/  FSETP.NEU.AND P0, PT, R156, R3, PT ;  /* 0x000000039c00720b */ /* 0x000fe20003f0d000 */
[----:B------:R-:W-:-:S02]  /*15a70*/  FADD2 R126, R126.F32x2.HI_LO, R134.F32x2.HI_LO ;  /* 0x000000867e7e724b */ /* 0x000fc40000000000 */
[----:B------:R-:W-:Y:S02]  /*15a80*/  FADD2 R22, R22.F32x2.HI_LO, R138.F32x2.HI_LO ;  /* 0x0000008a1616724b */ /* 0x000fe40000000000 */
[----:B------:R-:W-:Y:S02]  /*15a90*/  FADD2 R124, R124.F32x2.HI_LO, R140.F32x2.HI_LO ;  /* 0x0000008c7c7c724b */ /* 0x000fe40000000000 */
[----:B------:R-:W3:Y:S01]  /*15aa0*/  SYNCS.PHASECHK.TRANS64.TRYWAIT P2, [UR6], R0 ;  /* 0x00000000ff0075a7 */ /* 0x000ee20008041106 */
[----:B------:R-:W-:Y:S02]  /*15ab0*/  FADD2 R126, R126.F32x2.HI_LO, R142.F32x2.HI_LO ;  /* 0x0000008e7e7e724b */ /* 0x000fe40000000000 */
[----:B------:R-:W-:Y:S02]  /*15ac0*/  FADD2 R22, R22.F32x2.HI_LO, R146.F32x2.HI_LO ;  /* 0x000000921616724b */ /* 0x000fe40000000000 */
[----:B------:R-:W-:Y:S02]  /*15ad0*/  FADD2 R124, R124.F32x2.HI_LO, R148.F32x2.HI_LO ;  /* 0x000000947c7c724b */ /* 0x000fe40000000000 */
[----:B------:R-:W-:-:S02]  /*15ae0*/  FADD2 R126, R126.F32x2.HI_LO, R92.F32x2.HI_LO ;  /* 0x0000005c7e7e724b */ /* 0x000fc40000000000 */
[----:B------:R-:W-:Y:S02]  /*15af0*/  FADD2 R22, R22.F32x2.HI_LO, R96.F32x2.HI_LO ;  /* 0x000000601616724b */ /* 0x000fe40000000000 */
[----:B------:R-:W-:Y:S02]  /*15b00*/  FADD2 R124, R124.F32x2.HI_LO, R98.F32x2.HI_LO ;  /* 0x000000627c7c724b */ /* 0x000fe40000000000 */
[----:B------:R-:W-:Y:S02]  /*15b10*/  FADD2 R126, R126.F32x2.HI_LO, R100.F32x2.HI_LO ;  /* 0x000000647e7e724b */ /* 0x000fe40000000000 */
[----:B------:R-:W-:Y:S01]  /*15b20*/  FADD2 R22, R22.F32x2.HI_LO, R104.F32x2.HI_LO ;  /* 0x000000681616724b */ /* 0x000fe20000000000 */
[----:B---3--:R-:W-:Y:S06]  /*15b30*/  @!P2 BRA `(.L_x_276) ;  /* 0x000000e00064a947 */ /* 0x008fec0003800000 */
.L_x_476:
[----:B------:R-:W-:Y:S01]  /*15b40*/  BSSY.RECONVERGENT B0, `(.L_x_277) ;  /* 0x000000a000007945 */ /* 0x000fe20003800200 */
[----:B---3--:R-:W-:-:S03]  /*15b50*/  MOV R5, 0x3f000000 ;  /* 0x3f00000000057802 */ /* 0x008fc60000000f00 */
[----:B------:R-:W-:Y:S05]  /*15b60*/  @!P0 BRA `(.L_x_278) ;  /* 0x00000000001c8947 */ /* 0x000fea0003800000 */
[----:B------:R-:W-:-:S04]  /*15b70*/  FADD R0, -R3, R156 ;  /* 0x0000009c03007221 */ /* 0x000fc80000000100 */
[----:B------:R-:W-:-:S05]  /*15b80*/  FMUL R0, R0, UR36 ;  /* 0x0000002400007c20 */ /* 0x000fca0008400000 */
[----:B------:R-:W-:-:S13]  /*15b90*/  FSETP.GEU.AND P0, PT, R0, -126, PT ;  /* 0xc2fc00000000780b */ /* 0x000fda0003f0e000 */
[----:B------:R-:W-:-:S04]  /*15ba0*/  @!P0 FMUL R0, R0, 0.5 ;  /* 0x3f00000000008820 */ /* 0x000fc80000400000 */
[----:B------:R-:W3:Y:S02]  /*15bb0*/  MUFU.EX2 R5, R0 ;  /* 0x0000000000057308 */ /* 0x000ee40000000800 */
[----:B---3--:R-:W-:-:S04]  /*15bc0*/  @!P0 FMUL R5, R5, R5 ;  /* 0x0000000505058220 */ /* 0x008fc80000400000 */
[----:B------:R-:W-:Y:S02]  /*15bd0*/  FMUL R5, R5, 0.5 ;  /* 0x3f00000005057820 */ /* 0x000fe40000400000 */
.L_x_278:
[----:B------:R-:W-:Y:S05]  /*15be0*/  BSYNC.RECONVERGENT B0 ;  /* 0x0000000000007941 */ /* 0x000fea0003800200 */
.L_x_277:
[----:B--2---:R-:W2:Y:S04]  /*15bf0*/  LDL.LU.64 R34, [R1+0x10] ;  /* 0x0000100001227983 */ /* 0x004ea80000300a00 */
[----:B------:R-:W3:Y:S04]  /*15c00*/  LDL.LU.64 R32, [R1+0x18] ;  /* 0x0000180001207983 */ /* 0x000ee80000300a00 */
[----:B------:R-:W4:Y:S04]  /*15c10*/  LDL.LU.64 R30, [R1+0x28] ;  /* 0x00002800011e7983 */ /* 0x000f280000300a00 */
[----:B------:R-:W5:Y:S04]  /*15c20*/  LDL.LU.64 R28, [R1+0x30] ;  /* 0x00003000011c7983 */ /* 0x000f680000300a00 */
[----:B------:R-:W5:Y:S04]  /*15c30*/  LDL.LU.64 R26, [R1+0x38] ;  /* 0x00003800011a7983 */ /* 0x000f680000300a00 */
[----:B-1----:R-:W5:Y:S04]  /*15c40*/  LDL.LU.64 R14, [R1+0x20] ;  /* 0x00002000010e7983 */ /* 0x002f680000300a00 */
[----:B------:R-:W5:Y:S04]  /*15c50*/  LDL.LU.64 R24, [R1+0x48] ;  /* 0x0000480001187983 */ /* 0x000f680000300a00 */
[----:B------:R-:W5:Y:S04]  /*15c60*/  LDL.LU.64 R20, [R1+0x50] ;  /* 0x0000500001147983 */ /* 0x000f680000300a00 */
[----:B------:R-:W5:Y:S04]  /*15c70*/  LDL.LU.64 R12, [R1+0x58] ;  /* 0x00005800010c7983 */ /* 0x000f680000300a00 */
[----:B------:R-:W5:Y:S04]  /*15c80*/  LDL.LU.64 R8, [R1+0x40] ;  /* 0x0000400001087983 */ /* 0x000f680000300a00 */
[----:B------:R-:W5:Y:S04]  /*15c90*/  LDL.LU.64 R10, [R1+0x60] ;  /* 0x00006000010a7983 */ /* 0x000f680000300a00 */
[----:B------:R-:W5:Y:S01]  /*15ca0*/  LDL.LU.64 R6, [R1+0x68] ;  /* 0x0000680001067983 */ /* 0x000f620000300a00 */
[----:B------:R-:W-:-:S04]  /*15cb0*/  FMUL R16, R5, R16 ;  /* 0x0000001005107220 */ /* 0x000fc80000400000 */
[----:B------:R-:W-:-:S04]  /*15cc0*/  FADD2 R18, R16.F32, R18.F32x2.HI_LO ;  /* 0x000000121012724b */ /* 0x000fc80000040000 */
[----:B------:R-:W-:-:S04]  /*15cd0*/  FADD2 R18, R18.F32x2.HI_LO, R128.F32x2.HI_LO ;  /* 0x000000801212724b */ /* 0x000fc80000000000 */
[----:B------:R-:W-:-:S04]  /*15ce0*/  FADD2 R18, R18.F32x2.HI_LO, R136.F32x2.HI_LO ;  /* 0x000000881212724b */ /* 0x000fc80000000000 */
[----:B------:R-:W-:-:S04]  /*15cf0*/  FADD2 R18, R18.F32x2.HI_LO, R144.F32x2.HI_LO ;  /* 0x000000901212724b */ /* 0x000fc80000000000 */
[----:B------:R-:W-:Y:S02]  /*15d00*/  FADD2 R18, R18.F32x2.HI_LO, R94.F32x2.HI_LO ;  /* 0x0000005e1212724b */ /* 0x000fe40000000000 */
[----:B------:R-:W-:Y:S02]  /*15d10*/  FADD2 R124, R124.F32x2.HI_LO, R106.F32x2.HI_LO ;  /* 0x0000006a7c7c724b */ /* 0x000fe40000000000 */
[----:B------:R-:W-:Y:S02]  /*15d20*/  FADD2 R126, R126.F32x2.HI_LO, R108.F32x2.HI_LO ;  /* 0x0000006c7e7e724b */ /* 0x000fe40000000000 */
[----:B------:R-:W-:Y:S02]  /*15d30*/  FADD2 R18, R18.F32x2.HI_LO, R102.F32x2.HI_LO ;  /* 0x000000661212724b */ /* 0x000fe40000000000 */
[----:B------:R-:W-:Y:S02]  /*15d40*/  FADD2 R22, R22.F32x2.HI_LO, R112.F32x2.HI_LO ;  /* 0x000000701616724b */ /* 0x000fe40000000000 */
[----:B------:R-:W-:-:S02]  /*15d50*/  FADD2 R124, R124.F32x2.HI_LO, R114.F32x2.HI_LO ;  /* 0x000000727c7c724b */ /* 0x000fc40000000000 */
        /* <DEDUP_REMOVED lines=23> */
[----:B------:R-:W-:Y:S01]  /*15ed0*/  FADD2 R18, R18.F32x2.HI_LO, R186.F32x2.HI_LO ;  /* 0x000000ba1212724b */ /* 0x000fe20000000000 */
[----:B------:R-:W-:Y:S01]  /*15ee0*/  ULOP3.LUT UP0, URZ, UR37, UR41, URZ, 0xfc, !UPT ;  /* 0x0000002925ff7292 */ /* 0x000fe2000f80fcff */
[----:B--2---:R-:W-:-:S02]  /*15ef0*/  FADD2 R124, R124.F32x2.HI_LO, R34.F32x2.HI_LO ;  /* 0x000000227c7c724b */ /* 0x004fc40000000000 */
[----:B---3--:R-:W-:Y:S02]  /*15f00*/  FADD2 R126, R126.F32x2.HI_LO, R32.F32x2.HI_LO ;  /* 0x000000207e7e724b */ /* 0x008fe40000000000 */
[----:B----4-:R-:W-:Y:S02]  /*15f10*/  FADD2 R22, R22.F32x2.HI_LO, R30.F32x2.HI_LO ;  /* 0x0000001e1616724b */ /* 0x010fe40000000000 */
[----:B-----5:R-:W-:Y:S02]  /*15f20*/  FADD2 R124, R124.F32x2.HI_LO, R28.F32x2.HI_LO ;  /* 0x0000001c7c7c724b */ /* 0x020fe40000000000 */
        /* <DEDUP_REMOVED lines=11> */
[----:B------:R-:W-:-:S04]  /*15fe0*/  FADD2 R18, R18.F32x2.HI_LO, R22.F32x2.HI_LO ;  /* 0x000000161212724b */ /* 0x000fc80000000000 */
[----:B------:R-:W-:-:S04]  /*15ff0*/  FADD2 R18, R18.F32x2.HI_LO, R124.F32x2.HI_LO ;  /* 0x0000007c1212724b */ /* 0x000fc80000000000 */
[----:B------:R-:W-:Y:S01]  /*16000*/  FADD R16, R18, R19 ;  /* 0x0000001312107221 */ /* 0x000fe20000000000 */
[----:B------:R-:W-:Y:S06]  /*16010*/  BRA.U UP0, `(.L_x_279) ;  /* 0x0000000100907547 */ /* 0x000fec000b800000 */
[----:B------:R-:W-:Y:S05]  /*16020*/  @P1 BRA `(.L_x_280) ;  /* 0x0000000000041947 */ /* 0x000fea0003800000 */
[----:B------:R-:W-:Y:S05]  /*16030*/  BPT.TRAP 0x1 ;  /* 0x000000040000795c */ /* 0x000fea0000300000 */
.L_x_280:
[----:B------:R-:W-:Y:S01]  /*16040*/  UISETP.NE.AND UP0, UPT, UR56, URZ, UPT ;  /* 0x000000ff3800728c */ /* 0x000fe2000bf05270 */
[----:B------:R-:W-:Y:S01]  /*16050*/  IMAD.U32 R0, RZ, RZ, UR5 ;  /* 0x00000005ff007e24 */ /* 0x000fe2000f8e00ff */
[----:B------:R-:W-:Y:S01]  /*16060*/  UIADD3 UR6, UPT, UPT, UR4, 0x38060, URZ ;  /* 0x0003806004067890 */ /* 0x000fe2000fffe0ff */
[----:B------:R-:W-:Y:S01]  /*16070*/  IMAD.U32 R2, R2, 0x10000, RZ ;  /* 0x0001000002027824 */ /* 0x000fe200078e00ff */
[----:B------:R-:W-:Y:S02]  /*16080*/  LOP3.LUT R60, R60, 0x3, RZ, 0xc0, !PT ;  /* 0x000000033c3c7812 */ /* 0x000fe400078ec0ff */
[----:B------:R-:W-:Y:S02]  /*16090*/  SHF.L.U32 R0, R0, 0x1f, RZ ;  /* 0x0000001f00007819 */ /* 0x000fe400000006ff */
[----:B------:R-:W-:-:S03]  /*160a0*/  LOP3.LUT R2, R2, 0x600000, RZ, 0xc0, !PT ;  /* 0x0060000002027812 */ /* 0x000fc600078ec0ff */
[----:B------:R-:W-:Y:S01]  /*160b0*/  @UP0 UIADD3 UR6, UPT, UPT, UR4, 0x38050, URZ ;  /* 0x0003805004060890 */ /* 0x000fe2000fffe0ff */
[----:B------:R-:W-:Y:S01]  /*160c0*/  SHF.R.U32.HI R3, RZ, 0x15, R2 ;  /* 0x00000015ff037819 */ /* 0x000fe20000011602 */
[----:B------:R-:W-:-:S03]  /*160d0*/  USEL UR4, URZ, 0x80, UP0 ;  /* 0x00000080ff047887 */ /* 0x000fc60008000000 */
[----:B------:R-:W-:-:S03]  /*160e0*/  ISETP.NE.AND P0, PT, R60, R3, PT ;  /* 0x000000033c00720c */ /* 0x000fc60003f05270 */
[----:B------:R-:W-:Y:S01]  /*160f0*/  LOP3.LUT R2, R2, UR4, RZ, 0xfc, !PT ;  /* 0x0000000402027c12 */ /* 0x000fe2000f8efcff */
[----:B------:R-:W1:Y:S02]  /*16100*/  SYNCS.PHASECHK.TRANS64.TRYWAIT P1, [UR6], R0 ;  /* 0x00000000ff0075a7 */ /* 0x000e640008021106 */
[----:B-1----:R-:W-:Y:S07]  /*16110*/  @!P1 BRA `(.L_x_281) ;  /* 0x000000dc00049947 */ /* 0x002fee0003800000 */
.L_x_478:
[----:B------:R-:W-:Y:S05]  /*16120*/  @!P0 BRA `(.L_x_282) ;  /* 0x0000000000408947 */ /* 0x000fea0003800000 */
        /* <DEDUP_REMOVED lines=16> */
.L_x_282:
[----:B------:R-:W-:Y:S05]  /*16230*/  WARPSYNC.ALL ;  /* 0x0000000000007948 */ /* 0x000fea0003800000 */
[----:B------:R-:W-:-:S13]  /*16240*/  R2UR UR4, R2 ;  /* 0x00000000020472ca */ /* 0x000fda00000e0000 */
[----:B------:R2:W-:Y:S02]  /*16250*/  STTM.x2 tmem[UR4], R16 ;  /* 0x00000010000079ed */ /* 0x0005e400080c0004 */
.L_x_279:
[----:B------:R-:W-:Y:S01]  /*16260*/  UIADD3 UR4, UPT, UPT, UR37, 0x1, URZ ;  /* 0x0000000125047890 */ /* 0x000fe2000fffe0ff */
[----:B------:R-:W-:Y:S01]  /*16270*/  MOV R156, R17 ;  /* 0x00000011009c7202 */ /* 0x000fe20000000f00 */
[----:B------:R-:W-:Y:S02]  /*16280*/  UIADD3 UR49, UPT, UPT, UR41, -UR50, URZ ;  /* 0x8000003229317290 */ /* 0x000fe4000fffe0ff */
[----:B------:R-:W-:Y:S02]  /*16290*/  UISETP.GT.U32.AND UP0, UPT, UR4, 0x1, UPT ;  /* 0x000000010400788c */ /* 0x000fe4000bf04070 */
[----:B------:R-:W-:Y:S02]  /*162a0*/  UIADD3 UR37, UPT, UPT, UR37, -0x1, URZ ;  /* 0xffffffff25257890 */ /* 0x000fe4000fffe0ff */
[----:B------:R-:W-:-:S05]  /*162b0*/  USHF.L.U32 UR49, UR49, 0x7, URZ ;  /* 0x0000000731317899 */ /* 0x000fca00080006ff */
[----:B------:R-:W-:Y:S07]  /*162c0*/  BRA.U UP0, `(.L_x_283) ;  /* 0xffffffb900a87547 */ /* 0x000fee000b83ffff */
.L_x_262:
[----:B------:R-:W-:Y:S01]  /*162d0*/  UISETP.GE.AND UP0, UPT, UR41, 0x1, UPT ;  /* 0x000000012900788c */ /* 0x000fe2000bf06270 */
[----:B------:R-:W3:Y:S01]  /*162e0*/  LDCU UR40, c[0x0][0x904] ;  /* 0x00012080ff2877ac */ /* 0x000ee20008000800 */
[----:B------:R-:W4:Y:S01]  /*162f0*/  LDCU UR39, c[0x0][0x704] ;  /* 0x0000e080ff2777ac */ /* 0x000f220008000800 */
[----:B------:R-:W1:Y:S06]  /*16300*/  LDCU.64 UR36, c[0x0][0x908] ;  /* 0x00012100ff2477ac */ /* 0x000e6c0008000a00 */
[----:B------:R-:W-:Y:S05]  /*16310*/  BRA.U !UP0, `(.L_x_284) ;  /* 0x0000006d08dc7547 */ /* 0x000fea000b800000 */
.L_x_305:
[----:B--2---:R-:W5:Y:S01]  /*16320*/  S2R R18, SR_TID.X ;  /* 0x0000000000127919 */ /* 0x004f620000002100 */
[----:B------:R-:W-:Y:S01]  /*16330*/  UISETP.NE.AND UP0, UPT, UR56, URZ, UPT ;  /* 0x000000ff3800728c */ /* 0x000fe2000bf05270 */
[----:B------:R-:W-:-:S03]  /*16340*/  UMOV UR4, 0x20 ;  /* 0x0000002000047882 */ /* 0x000fc60000000000 */
[----:B------:R-:W-:Y:S02]  /*16350*/  USEL UR4, UR4, 0xa0, UP0 ;  /* 0x000000a004047887 */ /* 0x000fe40008000000 */
[----:B------:R-:W-:Y:S02]  /*16360*/  USEL UR5, UR51, UR54, UP0 ;  /* 0x0000003633057287 */ /* 0x000fe40008000000 */
[----:B------:R-:W-:Y:S01]  /*16370*/  UISETP.GT.U32.AND UP0, UPT, UR47, 0x1, UPT ;  /* 0x000000012f00788c */ /* 0x000fe2000bf04070 */
[----:B-----5:R-:W-:-:S05]  /*16380*/  IMAD.U32 R174, R18, 0x10000, RZ ;  /* 0x0001000012ae7824 */ /* 0x020fca00078e00ff */
[----:B------:R-:W-:-:S05]  /*16390*/  LOP3.LUT R174, R174, 0x600000, RZ, 0xc0, !PT ;  /* 0x00600000aeae7812 */ /* 0x000fca00078ec0ff */
[----:B-1----:R-:W-:-:S06]  /*163a0*/  VIADD R0, R174, UR4 ;  /* 0x00000004ae007c36 */ /* 0x002fcc0008000000 */
[----:B------:R-:W1:Y:S02]  /*163b0*/  SHFL.IDX PT, R0, R0, RZ, 0x1f ;  /* 0x00001fff00007589 */ /* 0x000e6400000e0000 */
[----:B-1----:R-:W-:Y:S01]  /*163c0*/  R2UR UR44, R0 ;  /* 0x00000000002c72ca */ /* 0x002fe200000e0000 */
[----:B------:R-:W-:-:S14]  /*163d0*/  BRA.U UP0, `(.L_x_285) ;  /* 0x0000000100047547 */ /* 0x000fdc000b800000 */
[----:B---34-:R-:W-:Y:S05]  /*163e0*/  BPT.TRAP 0x1 ;  /* 0x000000040000795c */ /* 0x018fea0000300000 */
.L_x_285:
        /* <DEDUP_REMOVED lines=8> */
[----:B------:R-:W-:-:S04]  /*16470*/  LOP3.LUT R175, R2, 0x3, RZ, 0xc0, !PT ;  /* 0x0000000302af7812 */ /* 0x000fc800078ec0ff */
[----:B------:R-:W-:Y:S01]  /*16480*/  ISETP.NE.AND P0, PT, R175, R176, PT ;  /* 0x000000b0af00720c */ /* 0x000fe20003f05270 */
[----:B-1----:R-:W-:-:S04]  /*16490*/  ULEA UR41, UR41, UR4, 0x18 ;  /* 0x0000000429297291 */ /* 0x002fc8000f8ec0ff */
[----:B------:R-:W-:Y:S02]  /*164a0*/  UIADD3 UR4, UPT, UPT, UR41, 0x38060, URZ ;  /* 0x0003806029047890 */ /* 0x000fe4000fffe0ff */
[----:B------:R-:W-:-:S09]  /*164b0*/  @UP0 UIADD3 UR4, UPT, UPT, UR41, 0x38050, URZ ;  /* 0x0003805029040890 */ /* 0x000fd2000fffe0ff */
[----:B------:R-:W1:Y:S02]  /*164c0*/  SYNCS.PHASECHK.TRANS64.TRYWAIT P1, [UR4], R3 ;  /* 0x00000003ff0075a7 */ /* 0x000e640008021104 */
[----:B-1----:R-:W-:Y:S05]  /*164d0*/  @!P1 BRA `(.L_x_286) ;  /* 0x000000d8002c9947 */ /* 0x002fea0003800000 */
.L_x_480:
[----:B------:R-:W-:Y:S01]  /*164e0*/  LOP3.LUT R174, R174, UR42, RZ, 0xfc, !PT ;  /* 0x0000002aaeae7c12 */ /* 0x000fe2000f8efcff */
[----:B------:R-:W-:Y:S06]  /*164f0*/  @!P0 BRA `(.L_x_287) ;  /* 0x0000000000408947 */ /* 0x000fec0003800000 */
[----:B------:R-:W-:Y:S01]  /*16500*/  MOV R14, 0x8 ;  /* 0x00000008000e7802 */ /* 0x000fe20000000f00 */
[----:B------:R-:W1:Y:S01]  /*16510*/  LDCU.64 UR8, c[0x4][0xb0] ;  /* 0x01001600ff0877ac */ /* 0x000e620008000a00 */
[----:B------:R-:W-:Y:S02]  /*16520*/  HFMA2 R12, -RZ, RZ, 0, 5.9604644775390625e-08 ;  /* 0x00000001ff0c7431 */ /* 0x000fe400000001ff */
[----:B------:R-:W-:Y:S01]  /*16530*/  IMAD.MOV.U32 R8, RZ, RZ, 0x192 ;  /* 0x00000192ff087424 */ /* 0x000fe200078e00ff */
[----:B------:R-:W5:Y:S01]  /*16540*/  LDCU.64 UR6, c[0x4][0xb8] ;  /* 0x01001700ff0677ac */ /* 0x000f620008000a00 */
[----:B------:R-:W2:Y:S01]  /*16550*/  LDC.64 R14, c[0x4][R14] ;  /* 0x010000000e0e7b82 */ /* 0x000ea20000000a00 */
[----:B------:R-:W-:Y:S01]  /*16560*/  IMAD.MOV.U32 R13, RZ, RZ, RZ ;  /* 0x000000ffff0d7224 */ /* 0x000fe200078e00ff */
[----:B------:R-:W3:Y:S01]  /*16570*/  LDCU.64 UR4, c[0x4][0x10] ;  /* 0x01000200ff0477ac */ /* 0x000ee20008000a00 */
[----:B-1----:R-:W-:Y:S01]  /*16580*/  IMAD.U32 R4, RZ, RZ, UR8 ;  /* 0x00000008ff047e24 */ /* 0x002fe2000f8e00ff */
[----:B------:R-:W-:Y:S01]  /*16590*/  MOV R5, UR9 ;  /* 0x0000000900057c02 */ /* 0x000fe20008000f00 */
[----:B-----5:R-:W-:Y:S01]  /*165a0*/  IMAD.U32 R6, RZ, RZ, UR6 ;  /* 0x00000006ff067e24 */ /* 0x020fe2000f8e00ff */
[----:B------:R-:W-:Y:S01]  /*165b0*/  MOV R7, UR7 ;  /* 0x0000000700077c02 */ /* 0x000fe20008000f00 */
[----:B---3--:R-:W-:Y:S01]  /*165c0*/  IMAD.U32 R10, RZ, RZ, UR4 ;  /* 0x00000004ff0a7e24 */ /* 0x008fe2000f8e00ff */
[----:B------:R-:W-:-:S02]  /*165d0*/  MOV R11, UR5 ;  /* 0x00000005000b7c02 */ /* 0x000fc40008000f00 */
[----:B------:R-:W-:-:S07]  /*165e0*/  LEPC R20, `(.L_x_287) ;  /* 0x000000001014794e */ /* 0x000fce0000000000 */
[----:B--2-4-:R-:W-:Y:S05]  /*165f0*/  CALL.ABS.NOINC R14 ;  /* 0x000000000e007343 */ /* 0x014fea0003c00000 */
.L_x_287:
[C---:B------:R-:W-:Y:S01]  /*16600*/  VIADD R0, R174.reuse, 0x20 ;  /* 0x00000020ae007836 */ /* 0x040fe20000000000 */
        /* <DEDUP_REMOVED lines=22> */
.L_x_288:
        /* <DEDUP_REMOVED lines=23> */
.L_x_289:
        /* <DEDUP_REMOVED lines=23> */
.L_x_290:
[----:B------:R-:W-:Y:S05]  /*16a50*/  WARPSYNC.ALL ;  /* 0x0000000000007948 */ /* 0x000fea0003800000 */
[----:B------:R-:W-:Y:S01]  /*16a60*/  R2UR UR66, R174 ;  /* 0x00000000ae4272ca */ /* 0x000fe200000e0000 */
[----:B------:R-:W-:Y:S01]  /*16a70*/  UIMAD.WIDE.U32 UR68, UR38, UR36, URZ ;  /* 0x00000024264472a5 */ /* 0x000fe2000f8e00ff */
[----:B------:R-:W1:Y:S01]  /*16a80*/  LDC R3, c[0x0][0x384] ;  /* 0x0000e100ff037b82 */ /* 0x000e620000000800 */
[----:B---3--:R-:W-:Y:S01]  /*16a90*/  UISETP.NE.AND UP0, UPT, UR40, 0x1, UPT ;  /* 0x000000012800788c */ /* 0x008fe2000bf05270 */
[----:B------:R-:W-:Y:S01]  /*16aa0*/  IMAD.U32 R5, RZ, RZ, UR42 ;  /* 0x0000002aff057e24 */ /* 0x000fe2000f8e00ff */
[----:B------:R-:W-:Y:S01]  /*16ab0*/  USHF.R.U32.HI UR67, URZ, UR37, UR69 ;  /* 0x00000025ff437299 */ /* 0x000fe20008011645 */
[----:B----4-:R-:W-:Y:S01]  /*16ac0*/  MOV.SPILL R4, UR39 ;  /* 0x0000002700047c02 */ /* 0x010fe20009000f00 */
[----:B------:R-:W-:-:S02]  /*16ad0*/  UIADD3 UR64, UPT, UPT, UR49, 0x2, URZ ;  /* 0x0000000231407890 */ /* 0x000fc4000fffe0ff */
[----:B------:R-:W-:Y:S01]  /*16ae0*/  USEL UR67, UR38, UR67, !UP0 ;  /* 0x0000004326437287 */ /* 0x000fe2000c000000 */
[----:B------:R-:W-:Y:S01]  /*16af0*/  LOP3.LUT R5, R5, 0x7f, R18, 0xf8, !PT ;  /* 0x0000007f05057812 */ /* 0x000fe200078ef812 */
[----:B------:R-:W-:Y:S02]  /*16b00*/  UIADD3 UR65, UPT, UPT, UR49, 0x7f, URZ ;  /* 0x0000007f31417890 */ /* 0x000fe4000fffe0ff */
[----:B------:R-:W3:Y:S01]  /*16b10*/  LDTM.x32 R120, tmem[UR66+0x60] ;  /* 0x00006042007879ee */ /* 0x000ee200082c0000 */
[----:B------:R-:W-:Y:S02]  /*16b20*/  UIADD3 UR67, UPT, UPT, -UR67, URZ, URZ ;  /* 0x000000ff43437290 */ /* 0x000fe4000fffe1ff */
[----:B------:R-:W-:Y:S02]  /*16b30*/  UIADD3 UR62, UPT, UPT, UR49, 0x5, URZ ;  /* 0x00000005313e7890 */ /* 0x000fe4000fffe0ff */
[----:B------:R-:W-:Y:S02]  /*16b40*/  UIMAD UR66, UR40, UR67, UR38 ;  /* 0x00000043284272a4 */ /* 0x000fe4000f8e0226 */
[----:B------:R-:W-:-:S02]  /*16b50*/  UIADD3 UR63, UPT, UPT, UR49, 0x4, URZ ;  /* 0x00000004313f7890 */ /* 0x000fc4000fffe0ff */
[----:B------:R-:W-:Y:S02]  /*16b60*/  UIADD3 UR60, UPT, UPT, UR49, 0x8, URZ ;  /* 0x00000008313c7890 */ /* 0x000fe4000fffe0ff */
[----:B------:R-:W-:Y:S01]  /*16b70*/  IMAD.U32 R0, RZ, RZ, UR66 ;  /* 0x00000042ff007e24 */ /* 0x000fe2000f8e00ff */
[----:B------:R-:W-:Y:S01]  /*16b80*/  UIADD3 UR61, UPT, UPT, UR49, 0x6, URZ ;  /* 0x00000006313d7890 */ /* 0x000fe2000fffe0ff */
[C---:B-1----:R-:W-:Y:S01]  /*16b90*/  ISETP.LE.AND P3, PT, R3.reuse, UR64, PT ;  /* 0x0000004003007c0c */ /* 0x042fe2000bf63270 */
[----:B------:R-:W-:Y:S01]  /*16ba0*/  UIADD3 UR58, UPT, UPT, UR49, 0xa, URZ ;  /* 0x0000000a313a7890 */ /* 0x000fe2000fffe0ff */
[----:B------:R-:W-:Y:S01]  /*16bb0*/  IMAD R0, R0, 0x100, R5 ;  /* 0x0000010000007824 */ /* 0x000fe200078e0205 */
[C---:B------:R-:W-:Y:S01]  /*16bc0*/  ISETP.LE.AND P0, PT, R3.reuse, UR65, PT ;  /* 0x0000004103007c0c */ /* 0x040fe2000bf03270 */
[----:B------:R-:W-:Y:S01]  /*16bd0*/  UIADD3 UR59, UPT, UPT, UR49, 0x9, URZ ;  /* 0x00000009313b7890 */ /* 0x000fe2000fffe0ff */
[----:B------:R-:W-:Y:S01]  /*16be0*/  ISETP.LE.AND P1, PT, R3, UR62, PT ;  /* 0x0000003e03007c0c */ /* 0x000fe2000bf23270 */
[----:B------:R-:W-:Y:S01]  /*16bf0*/  UIADD3 UR35, UPT, UPT, UR49, 0xd, URZ ;  /* 0x0000000d31237890 */ /* 0x000fe2000fffe0ff */
[----:B------:R-:W-:Y:S01]  /*16c00*/  ISETP.GE.AND P6, PT, R0, UR64, PT ;  /* 0x0000004000007c0c */ /* 0x000fe2000bfc6270 */
[----:B------:R-:W-:Y:S01]  /*16c10*/  UIADD3 UR57, UPT, UPT, UR49, 0xc, URZ ;  /* 0x0000000c31397890 */ /* 0x000fe2000fffe0ff */
[----:B------:R-:W-:Y:S01]  /*16c20*/  FSEL R90, R90, -INF , !P3 ;  /* 0xff8000005a5a7808 */ /* 0x000fe20005800000 */
[----:B------:R-:W-:Y:S01]  /*16c30*/  UIADD3 UR31, UPT, UPT, UR49, 0x10, URZ ;  /* 0x00000010311f7890 */ /* 0x000fe2000fffe0ff */
[----:B---3--:R-:W-:Y:S01]  /*16c40*/  FSEL R19, R151, -INF , !P0 ;  /* 0xff80000097137808 */ /* 0x008fe20004000000 */
[----:B------:R-:W-:Y:S01]  /*16c50*/  UIADD3 UR34, UPT, UPT, UR49, 0xe, URZ ;  /* 0x0000000e31227890 */ /* 0x000fe2000fffe0ff */
[----:B------:R-:W-:Y:S01]  /*16c60*/  ISETP.LE.AND P2, PT, R3, UR63, PT ;  /* 0x0000003f03007c0c */ /* 0x000fe2000bf43270 */
[----:B------:R-:W-:Y:S01]  /*16c70*/  UIADD3 UR23, UPT, UPT, UR49, 0x12, URZ ;  /* 0x0000001231177890 */ /* 0x000fe2000fffe0ff */
[----:B------:R-:W-:Y:S01]  /*16c80*/  ISETP.GE.AND P0, PT, R0, UR62, PT ;  /* 0x0000003e00007c0c */ /* 0x000fe2000bf06270 */
[----:B------:R-:W-:Y:S01]  /*16c90*/  UIADD3 UR27, UPT, UPT, UR49, 0x11, URZ ;  /* 0x00000011311b7890 */ /* 0x000fe2000fffe0ff */
[----:B------:R-:W-:Y:S01]  /*16ca0*/  FSEL R172, R90, -INF , P6 ;  /* 0xff8000005aac7808 */ /* 0x000fe20003000000 */
[----:B------:R-:W-:Y:S01]  /*16cb0*/  UIADD3 UR15, UPT, UPT, UR49, 0x15, URZ ;  /* 0x00000015310f7890 */ /* 0x000fe2000fffe0ff */
[----:B------:R-:W-:Y:S01]  /*16cc0*/  FSEL R93, R93, -INF , !P1 ;  /* 0xff8000005d5d7808 */ /* 0x000fe20004800000 */
[----:B------:R-:W-:Y:S01]  /*16cd0*/  UIADD3 UR19, UPT, UPT, UR49, 0x14, URZ ;  /* 0x0000001431137890 */ /* 0x000fe2000fffe0ff */
[C---:B------:R-:W-:Y:S01]  /*16ce0*/  ISETP.LE.AND P6, PT, R3.reuse, UR60, PT ;  /* 0x0000003c03007c0c */ /* 0x040fe2000bfc3270 */
[----:B------:R-:W-:Y:S01]  /*16cf0*/  UIADD3 UR7, UPT, UPT, UR49, 0x18, URZ ;  /* 0x0000001831077890 */ /* 0x000fe2000fffe0ff */
[----:B------:R-:W-:Y:S01]  /*16d00*/  ISETP.GE.AND P4, PT, R0, UR65, PT ;  /* 0x0000004100007c0c */ /* 0x000fe2000bf86270 */
[----:B------:R-:W-:Y:S01]  /*16d10*/  UIADD3 UR11, UPT, UPT, UR49, 0x16, URZ ;  /* 0x00000016310b7890 */ /* 0x000fe2000fffe0ff */
[----:B------:R-:W-:Y:S01]  /*16d20*/  ISETP.LE.AND P3, PT, R3, UR61, PT ;  /* 0x0000003d03007c0c */ /* 0x000fe2000bf63270 */
[----:B------:R-:W-:Y:S01]  /*16d30*/  UIADD3 UR32, UPT, UPT, UR49, 0x1a, URZ ;  /* 0x0000001a31207890 */ /* 0x000fe2000fffe0ff */
[----:B------:R-:W-:Y:S01]  /*16d40*/  FSEL R92, R92, -INF , !P2 ;  /* 0xff8000005c5c7808 */ /* 0x000fe20005000000 */
[----:B------:R-:W-:Y:S01]  /*16d50*/  UIADD3 UR33, UPT, UPT, UR49, 0x19, URZ ;  /* 0x0000001931217890 */ /* 0x000fe2000fffe0ff */
[----:B------:R-:W-:Y:S01]  /*16d60*/  FSEL R157, R93, -INF , P0 ;  /* 0xff8000005d9d7808 */ /* 0x000fe20000000000 */
        /* <DEDUP_REMOVED lines=11> */
[----:B------:R-:W-:Y:S01]  /*16e20*/  FSEL R94, R94, -INF , !P3 ;  /* 0xff8000005e5e7808 */ /* 0x000fe20005800000 */
[----:B------:R-:W-:Y:S01]  /*16e30*/  UIADD3 UR21, UPT, UPT, UR49, 0x25, URZ ;  /* 0x0000002531157890 */ /* 0x000fe2000fffe0ff */
[C---:B------:R-:W-:Y:S01]  /*16e40*/  ISETP.LE.AND P1, PT, R3.reuse, UR59, PT ;  /* 0x0000003b03007c0c */ /* 0x040fe2000bf23270 */
        /* <DEDUP_REMOVED lines=9> */
[----:B------:R-:W-:Y:S01]  /*16ee0*/  FSEL R170, R94, -INF , P4 ;  /* 0xff8000005eaa7808 */ /* 0x000fe20002000000 */
        /* <DEDUP_REMOVED lines=13> */
[----:B------:R-:W-:Y:S01]  /*16fc0*/  FSEL R100, R100, -INF , !P4 ;  /* 0xff80000064647808 */ /* 0x000fe20006000000 */
        /* <DEDUP_REMOVED lines=11> */
[C---:B------:R-:W-:Y:S01]  /*17080*/  ISETP.LE.AND P2, PT, R3.reuse, UR27, PT ;  /* 0x0000001b03007c0c */ /* 0x040fe2000bf43270 */
        /* <DEDUP_REMOVED lines=43> */
[----:B------:R-:W-:Y:S01]  /*17340*/  ISETP.GE.AND P5, PT, R0, UR63, PT ;  /* 0x0000003f00007c0c */ /* 0x000fe2000bfa6270 */
[----:B------:R-:W-:Y:S01]  /*17350*/  UIADD3 UR63, UPT, UPT, UR49, 0x4c, URZ ;  /* 0x0000004c313f7890 */ /* 0x000fe2000fffe0ff */
[----:B------:R-:W-:-:S02]  /*17360*/  ISETP.LE.AND P4, PT, R3, UR33, PT ;  /* 0x0000002103007c0c */ /* 0x000fc4000bf83270 */
[----:B------:R-:W-:Y:S01]  /*17370*/  ISETP.GE.AND P1, PT, R0, UR32, PT ;  /* 0x0000002000007c0c */ /* 0x000fe2000bf26270 */
[----:B------:R-:W-:Y:S01]  /*17380*/  UIADD3 UR32, UPT, UPT, UR49, 0x62, URZ ;  /* 0x0000006231207890 */ /* 0x000fe2000fffe0ff */
[----:B------:R-:W-:Y:S02]  /*17390*/  FSEL R104, R104, -INF , P3 ;  /* 0xff80000068687808 */ /* 0x000fe40001800000 */
[----:B------:R-:W-:Y:S02]  /*173a0*/  FSEL R114, R114, -INF , !P2 ;  /* 0xff80000072727808 */ /* 0x000fe40005000000 */
[----:B------:R-:W-:Y:S02]  /*173b0*/  ISETP.LE.AND P3, PT, R3, UR29, PT ;  /* 0x0000001d03007c0c */ /* 0x000fe4000bf63270 */
[----:B------:R-:W-:Y:S02]  /*173c0*/  FSEL R153, R105, -INF , P6 ;  /* 0xff80000069997808 */ /* 0x000fe40003000000 */
[----:B------:R-:W-:-:S02]  /*173d0*/  FSEL R156, R92, -INF , P5 ;  /* 0xff8000005c9c7808 */ /* 0x000fc40002800000 */
[----:B------:R-:W-:Y:S02]  /*173e0*/  ISETP.LE.AND P0, PT, R3, UR30, PT ;  /* 0x0000001e03007c0c */ /* 0x000fe4000bf03270 */
[----:B------:R-:W-:Y:S02]  /*173f0*/  FSEL R105, R113, -INF , !P4 ;  /* 0xff80000071697808 */ /* 0x000fe40006000000 */
[----:B------:R-:W-:Y:S02]  /*17400*/  FSEL R160, R114, -INF , P1 ;  /* 0xff80000072a07808 */ /* 0x000fe40000800000 */
[C---:B------:R-:W-:Y:S01]  /*17410*/  ISETP.GE.AND P5, PT, R0.reuse, UR59, PT ;  /* 0x0000003b00007c0c */ /* 0x040fe2000bfa6270 */
[----:B------:R-:W-:Y:S01]  /*17420*/  UIADD3 UR59, UPT, UPT, UR49, 0x51, URZ ;  /* 0x00000051313b7890 */ /* 0x000fe2000fffe0ff */
[----:B------:R-:W-:Y:S01]  /*17430*/  ISETP.GE.AND P4, PT, R0, UR29, PT ;  /* 0x0000001d00007c0c */ /* 0x000fe2000bf86270 */
[----:B------:R-:W-:Y:S01]  /*17440*/  UIADD3 UR29, UPT, UPT, UR49, 0x65, URZ ;  /* 0x00000065311d7890 */ /* 0x000fe2000fffe0ff */
[----:B------:R-:W-:-:S02]  /*17450*/  ISETP.LE.AND P1, PT, R3, UR26, PT ;  /* 0x0000001a03007c0c */ /* 0x000fc4000bf23270 */
[----:B------:R-:W-:Y:S02]  /*17460*/  FSEL R101, R117, -INF , !P3 ;  /* 0xff80000075657808 */ /* 0x000fe40005800000 */
[----:B------:R-:W-:Y:S02]  /*17470*/  FSEL R100, R116, -INF , !P0 ;  /* 0xff80000074647808 */ /* 0x000fe40004000000 */
[----:B------:R-:W-:Y:S02]  /*17480*/  FSEL R159, R97, -INF , P5 ;  /* 0xff800000619f7808 */ /* 0x000fe40002800000 */
[----:B------:R-:W-:Y:S02]  /*17490*/  ISETP.LE.AND P2, PT, R3, UR28, PT ;  /* 0x0000001c03007c0c */ /* 0x000fe4000bf43270 */
[----:B------:R-:W-:Y:S01]  /*174a0*/  ISETP.GE.AND P0, PT, R0, UR26, PT ;  /* 0x0000001a00007c0c */ /* 0x000fe2000bf06270 */
[----:B------:R-:W-:Y:S01]  /*174b0*/  UIADD3 UR26, UPT, UPT, UR49, 0x68, URZ ;  /* 0x00000068311a7890 */ /* 0x000fe2000fffe0ff */
[----:B------:R-:W-:-:S02]  /*174c0*/  FSEL R101, R101, -INF , P4 ;  /* 0xff80000065657808 */ /* 0x000fc40002000000 */
[----:B------:R-:W-:Y:S02]  /*174d0*/  FSEL R56, R56, -INF , !P1 ;  /* 0xff80000038387808 */ /* 0x000fe40004800000 */
[----:B------:R-:W-:Y:S01]  /*174e0*/  ISETP.GE.AND P5, PT, R0, UR34, PT ;  /* 0x0000002200007c0c */ /* 0x000fe2000bfa6270 */
[----:B------:R-:W-:Y:S01]  /*174f0*/  UIADD3 UR34, UPT, UPT, UR49, 0x56, URZ ;  /* 0x0000005631227890 */ /* 0x000fe2000fffe0ff */
[C---:B------:R-:W-:Y:S02]  /*17500*/  ISETP.LE.AND P4, PT, R3.reuse, UR24, PT ;  /* 0x0000001803007c0c */ /* 0x040fe4000bf83270 */
[----:B------:R-:W-:Y:S02]  /*17510*/  ISETP.LE.AND P3, PT, R3, UR25, PT ;  /* 0x0000001903007c0c */ /* 0x000fe4000bf63270 */
[----:B------:R-:W-:Y:S02]  /*17520*/  FSEL R112, R118, -INF , !P2 ;  /* 0xff80000076707808 */ /* 0x000fe40005000000 */
[----:B------:R-:W-:-:S02]  /*17530*/  FSEL R96, R56, -INF , P0 ;  /* 0xff80000038607808 */ /* 0x000fc40000000000 */
[----:B------:R-:W-:Y:S02]  /*17540*/  FSEL R166, R102, -INF , P5 ;  /* 0xff80000066a67808 */ /* 0x000fe40002800000 */
[----:B------:R-:W-:Y:S01]  /*17550*/  ISETP.GE.AND P2, PT, R0, UR24, PT ;  /* 0x0000001800007c0c */ /* 0x000fe2000bf46270 */
[----:B------:R-:W-:Y:S01]  /*17560*/  UIADD3 UR24, UPT, UPT, UR49, 0x6a, URZ ;  /* 0x0000006a31187890 */ /* 0x000fe2000fffe0ff */
[----:B------:R-:W-:Y:S02]  /*17570*/  ISETP.LE.AND P0, PT, R3, UR21, PT ;  /* 0x0000001503007c0c */ /* 0x000fe4000bf03270 */
[----:B------:R-:W-:Y:S02]  /*17580*/  FSEL R58, R58, -INF , !P4 ;  /* 0xff8000003a3a7808 */ /* 0x000fe40006000000 */
[----:B------:R-:W-:Y:S01]  /*17590*/  ISETP.GE.AND P5, PT, R0, UR19, PT ;  /* 0x0000001300007c0c */ /* 0x000fe2000bfa6270 */
[----:B------:R-:W-:Y:S01]  /*175a0*/  UIADD3 UR19, UPT, UPT, UR49, 0x5c, URZ ;  /* 0x0000005c31137890 */ /* 0x000fe2000fffe0ff */
[----:B------:R-:W-:-:S02]  /*175b0*/  FSEL R57, R57, -INF , !P3 ;  /* 0xff80000039397808 */ /* 0x000fc40005800000 */
[----:B------:R-:W-:Y:S02]  /*175c0*/  ISETP.LE.AND P1, PT, R3, UR22, PT ;  /* 0x0000001603007c0c */ /* 0x000fe4000bf23270 */
[----:B------:R-:W-:Y:S01]  /*175d0*/  ISETP.GE.AND P3, PT, R0, UR21, PT ;  /* 0x0000001500007c0c */ /* 0x000fe2000bf66270 */
[----:B------:R-:W-:Y:S01]  /*175e0*/  UIADD3 UR21, UPT, UPT, UR49, 0x6d, URZ ;  /* 0x0000006d31157890 */ /* 0x000fe2000fffe0ff */
[----:B------:R-:W-:Y:S02]  /*175f0*/  FSEL R106, R58, -INF , P2 ;  /* 0xff8000003a6a7808 */ /* 0x000fe40001000000 */
[----:B------:R-:W-:Y:S02]  /*17600*/  FSEL R61, R61, -INF , !P0 ;  /* 0xff8000003d3d7808 */ /* 0x000fe40004000000 */
[----:B------:R-:W-:Y:S02]  /*17610*/  FSEL R108, R108, -INF , P5 ;  /* 0xff8000006c6c7808 */ /* 0x000fe40002800000 */
[----:B------:R-:W-:-:S02]  /*17620*/  ISETP.LE.AND P2, PT, R3, UR18, PT ;  /* 0x0000001203007c0c */ /* 0x000fc4000bf43270 */
[C---:B------:R-:W-:Y:S01]  /*17630*/  ISETP.GE.AND P5, PT, R0.reuse, UR33, PT ;  /* 0x0000002100007c0c */ /* 0x040fe2000bfa6270 */
[----:B------:R-:W-:Y:S01]  /*17640*/  UIADD3 UR33, UPT, UPT, UR49, 0x61, URZ ;  /* 0x0000006131217890 */ /* 0x000fe2000fffe0ff */
[----:B------:R-:W-:Y:S01]  /*17650*/  ISETP.GE.AND P6, PT, R0, UR11, PT ;  /* 0x0000000b00007c0c */ /* 0x000fe2000bfc6270 */
[----:B------:R-:W-:Y:S01]  /*17660*/  UIADD3 UR11, UPT, UPT, UR49, 0x5e, URZ ;  /* 0x0000005e310b7890 */ /* 0x000fe2000fffe0ff */
[----:B------:R-:W-:Y:S02]  /*17670*/  ISETP.LE.AND P4, PT, R3, UR20, PT ;  /* 0x0000001403007c0c */ /* 0x000fe4000bf83270 */
[----:B------:R-:W-:Y:S02]  /*17680*/  FSEL R60, R60, -INF , !P1 ;  /* 0xff8000003c3c7808 */ /* 0x000fe40004800000 */
[----:B------:R-:W-:Y:S02]  /*17690*/  FSEL R93, R61, -INF , P3 ;  /* 0xff8000003d5d7808 */ /* 0x000fe40001800000 */
[----:B------:R-:W-:Y:S01]  /*176a0*/  ISETP.GE.AND P1, PT, R0, UR18, PT ;  /* 0x0000001200007c0c */ /* 0x000fe2000bf26270 */
[----:B------:R-:W-:Y:S01]  /*176b0*/  UIADD3 UR18, UPT, UPT, UR49, 0x70, URZ ;  /* 0x0000007031127890 */ /* 0x000fe2000fffe0ff */
[----:B------:R-:W-:-:S02]  /*176c0*/  ISETP.LE.AND P3, PT, R3, UR16, PT ;  /* 0x0000001003007c0c */ /* 0x000fc4000bf63270 */
[----:B------:R-:W-:Y:S02]  /*176d0*/  FSEL R64, R64, -INF , !P2 ;  /* 0xff80000040407808 */ /* 0x000fe40005000000 */
[----:B------:R-:W-:Y:S02]  /*176e0*/  FSEL R105, R105, -INF , P5 ;  /* 0xff80000069697808 */ /* 0x000fe40002800000 */
[----:B------:R-:W-:Y:S02]  /*176f0*/  FSEL R162, R110, -INF , P6 ;  /* 0xff8000006ea27808 */ /* 0x000fe40003000000 */
[C---:B------:R-:W-:Y:S01]  /*17700*/  ISETP.GE.AND P5, PT, R0.reuse, UR28, PT ;  /* 0x0000001c00007c0c */ /* 0x040fe2000bfa6270 */
[----:B------:R-:W-:Y:S01]  /*17710*/  UIADD3 UR28, UPT, UPT, UR49, 0x66, URZ ;  /* 0x00000066311c7890 */ /* 0x000fe2000fffe0ff */
[----:B------:R-:W-:Y:S01]  /*17720*/  ISETP.GE.AND P6, PT, R0, UR30, PT ;  /* 0x0000001e00007c0c */ /* 0x000fe2000bfc6270 */
[----:B------:R-:W-:Y:S01]  /*17730*/  UIADD3 UR30, UPT, UPT, UR49, 0x64, URZ ;  /* 0x00000064311e7890 */ /* 0x000fe2000fffe0ff */
[----:B------:R-:W-:-:S02]  /*17740*/  FSEL R62, R62, -INF , !P4 ;  /* 0xff8000003e3e7808 */ /* 0x000fc40006000000 */
[C---:B------:R-:W-:Y:S02]  /*17750*/  ISETP.LE.AND P0, PT, R3.reuse, UR17, PT ;  /* 0x0000001103007c0c */ /* 0x040fe4000bf03270 */
[----:B------:R-:W-:Y:S01]  /*17760*/  ISETP.GE.AND P4, PT, R0, UR16, PT ;  /* 0x0000001000007c0c */ /* 0x000fe2000bf86270 */
[----:B------:R-:W-:Y:S01]  /*17770*/  UIADD3 UR16, UPT, UPT, UR49, 0x72, URZ ;  /* 0x0000007231107890 */ /* 0x000fe2000fffe0ff */
[----:B------:R-:W-:Y:S02]  /*17780*/  FSEL R64, R64, -INF , P1 ;  /* 0xff80000040407808 */ /* 0x000fe40000800000 */
[----:B------:R-:W-:Y:S02]  /*17790*/  FSEL R66, R66, -INF , !P3 ;  /* 0xff80000042427808 */ /* 0x000fe40005800000 */
[----:B------:R-:W-:Y:S02]  /*177a0*/  ISETP.LE.AND P1, PT, R3, UR13, PT ;  /* 0x0000000d03007c0c */ /* 0x000fe4000bf23270 */
[----:B------:R-:W-:-:S02]  /*177b0*/  FSEL R112, R112, -INF , P5 ;  /* 0xff80000070707808 */ /* 0x000fc40002800000 */
[----:B------:R-:W-:Y:S02]  /*177c0*/  FSEL R100, R100, -INF , P6 ;  /* 0xff80000064647808 */ /* 0x000fe40003000000 */
[C---:B------:R-:W-:Y:S01]  /*177d0*/  ISETP.GE.AND P5, PT, R0.reuse, UR22, PT ;  /* 0x0000001600007c0c */ /* 0x040fe2000bfa6270 */
[----:B------:R-:W-:Y:S01]  /*177e0*/  UIADD3 UR22, UPT, UPT, UR49, 0x6c, URZ ;  /* 0x0000006c31167890 */ /* 0x000fe2000fffe0ff */
[----:B------:R-:W-:Y:S01]  /*177f0*/  ISETP.GE.AND P6, PT, R0, UR25, PT ;  /* 0x0000001900007c0c */ /* 0x000fe2000bfc6270 */
[----:B------:R-:W-:Y:S01]  /*17800*/  UIADD3 UR25, UPT, UPT, UR49, 0x69, URZ ;  /* 0x0000006931197890 */ /* 0x000fe2000fffe0ff */
[----:B------:R-:W-:Y:S02]  /*17810*/  ISETP.LE.AND P2, PT, R3, UR14, PT ;  /* 0x0000000e03007c0c */ /* 0x000fe4000bf43270 */
[----:B------:R-:W-:Y:S02]  /*17820*/  FSEL R65, R65, -INF , !P0 ;  /* 0xff80000041417808 */ /* 0x000fe40004000000 */
[----:B------:R-:W-:-:S02]  /*17830*/  FSEL R90, R66, -INF , P4 ;  /* 0xff800000425a7808 */ /* 0x000fc40002000000 */
[----:B------:R-:W-:Y:S01]  /*17840*/  ISETP.GE.AND P0, PT, R0, UR13, PT ;  /* 0x0000000d00007c0c */ /* 0x000fe2000bf06270 */
[----:B------:R-:W-:Y:S01]  /*17850*/  UIADD3 UR13, UPT, UPT, UR49, 0x75, URZ ;  /* 0x00000075310d7890 */ /* 0x000fe2000fffe0ff */
[----:B------:R-:W-:Y:S02]  /*17860*/  ISETP.LE.AND P4, PT, R3, UR10, PT ;  /* 0x0000000a03007c0c */ /* 0x000fe4000bf83270 */
[----:B------:R-:W-:Y:S02]  /*17870*/  FSEL R61, R69, -INF , !P1 ;  /* 0xff800000453d7808 */ /* 0x000fe40004800000 */
[----:B------:R-:W-:Y:S02]  /*17880*/  FSEL R92, R60, -INF , P5 ;  /* 0xff8000003c5c7808 */ /* 0x000fe40002800000 */
[----:B------:R-:W-:Y:S02]  /*17890*/  FSEL R97, R57, -INF , P6 ;  /* 0xff80000039617808 */ /* 0x000fe40003000000 */
[----:B------:R-:W-:-:S02]  /*178a0*/  FSEL R60, R68, -INF , !P2 ;  /* 0xff800000443c7808 */ /* 0x000fc40005000000 */
[C---:B------:R-:W-:Y:S01]  /*178b0*/  ISETP.GE.AND P6, PT, R0.reuse, UR20, PT ;  /* 0x0000001400007c0c */ /* 0x040fe2000bfc6270 */
[----:B------:R-:W-:Y:S01]  /*178c0*/  UIADD3 UR20, UPT, UPT, UR49, 0x6e, URZ ;  /* 0x0000006e31147890 */ /* 0x000fe2000fffe0ff */
[----:B------:R-:W-:Y:S02]  /*178d0*/  ISETP.LE.AND P3, PT, R3, UR12, PT ;  /* 0x0000000c03007c0c */ /* 0x000fe4000bf63270 */
[----:B------:R-:W-:Y:S01]  /*178e0*/  ISETP.GE.AND P2, PT, R0, UR10, PT ;  /* 0x0000000a00007c0c */ /* 0x000fe2000bf46270 */
[----:B------:R-:W-:Y:S01]  /*178f0*/  UIADD3 UR10, UPT, UPT, UR49, 0x78, URZ ;  /* 0x00000078310a7890 */ /* 0x000fe2000fffe0ff */
[----:B------:R-:W-:Y:S02]  /*17900*/  FSEL R61, R61, -INF , P0 ;  /* 0xff8000003d3d7808 */ /* 0x000fe40000000000 */
[----:B------:R-:W-:Y:S02]  /*17910*/  FSEL R56, R72, -INF , !P4 ;  /* 0xff80000048387808 */ /* 0x000fe40006000000 */
[----:B------:R-:W-:-:S02]  /*17920*/  ISETP.LE.AND P0, PT, R3, UR8, PT ;  /* 0x0000000803007c0c */ /* 0x000fc4000bf03270 */
[----:B------:R-:W-:Y:S02]  /*17930*/  FSEL R94, R62, -INF , P6 ;  /* 0xff8000003e5e7808 */ /* 0x000fe40003000000 */
[C---:B------:R-:W-:Y:S02]  /*17940*/  ISETP.LE.AND P1, PT, R3.reuse, UR9, PT ;  /* 0x0000000903007c0c */ /* 0x040fe4000bf23270 */
[----:B------:R-:W-:Y:S02]  /*17950*/  FSEL R70, R70, -INF , !P3 ;  /* 0xff80000046467808 */ /* 0x000fe40005800000 */
[----:B------:R-:W-:Y:S02]  /*17960*/  FSEL R56, R56, -INF , P2 ;  /* 0xff80000038387808 */ /* 0x000fe40001000000 */
[----:B------:R-:W-:Y:S01]  /*17970*/  ISETP.GE.AND P3, PT, R0, UR8, PT ;  /* 0x0000000800007c0c */ /* 0x000fe2000bf66270 */
[----:B------:R-:W-:Y:S01]  /*17980*/  UIADD3 UR8, UPT, UPT, UR49, 0x7a, URZ ;  /* 0x0000007a31087890 */ /* 0x000fe2000fffe0ff */
[----:B------:R-:W-:-:S02]  /*17990*/  ISETP.LE.AND P2, PT, R3, UR5, PT ;  /* 0x0000000503007c0c */ /* 0x000fc4000bf43270 */
[----:B------:R-:W-:Y:S02]  /*179a0*/  FSEL R62, R74, -INF , !P0 ;  /* 0xff8000004a3e7808 */ /* 0x000fe40004000000 */
[----:B------:R-:W-:Y:S02]  /*179b0*/  FSEL R57, R73, -INF , !P1 ;  /* 0xff80000049397808 */ /* 0x000fe40004800000 */
[----:B------:R-:W-:Y:S02]  /*179c0*/  ISETP.LE.AND P4, PT, R3, UR6, PT ;  /* 0x0000000603007c0c */ /* 0x000fe4000bf83270 */
[----:B------:R-:W-:Y:S01]  /*179d0*/  ISETP.GE.AND P1, PT, R0, UR5, PT ;  /* 0x0000000500007c0c */ /* 0x000fe2000bf26270 */
[----:B------:R-:W-:Y:S01]  /*179e0*/  UIADD3 UR5, UPT, UPT, UR49, 0x7d, URZ ;  /* 0x0000007d31057890 */ /* 0x000fe2000fffe0ff */
[----:B------:R-:W-:Y:S02]  /*179f0*/  FSEL R62, R62, -INF , P3 ;  /* 0xff8000003e3e7808 */ /* 0x000fe40001800000 */
[----:B------:R-:W-:-:S02]  /*17a00*/  FSEL R23, R77, -INF , !P2 ;  /* 0xff8000004d177808 */ /* 0x000fc40005000000 */
[----:B------:R-:W-:Y:S02]  /*17a10*/  ISETP.LE.AND P3, PT, R3, UR73, PT ;  /* 0x0000004903007c0c */ /* 0x000fe4000bf63270 */
[----:B------:R-:W-:Y:S02]  /*17a20*/  FSEL R22, R76, -INF , !P4 ;  /* 0xff8000004c167808 */ /* 0x000fe40006000000 */
[----:B------:R-:W-:Y:S02]  /*17a30*/  FSEL R23, R23, -INF , P1 ;  /* 0xff80000017177808 */ /* 0x000fe40000800000 */
[----:B------:R-:W-:Y:S01]  /*17a40*/  ISETP.GE.AND P4, PT, R0, UR73, PT ;  /* 0x0000004900007c0c */ /* 0x000fe2000bf86270 */
[----:B------:R-:W-:Y:S01]  /*17a50*/  UIADD3 UR73, UPT, UPT, UR49, 0x1, URZ ;  /* 0x0000000131497890 */ /* 0x000fe2000fffe0ff */
[----:B------:R-:W-:Y:S02]  /*17a60*/  ISETP.LE.AND P1, PT, R3, UR77, PT ;  /* 0x0000004d03007c0c */ /* 0x000fe4000bf23270 */
[----:B------:R-:W-:-:S02]  /*17a70*/  FSEL R68, R80, -INF , !P3 ;  /* 0xff80000050447808 */ /* 0x000fc40005800000 */
[C---:B------:R-:W-:Y:S02]  /*17a80*/  ISETP.LE.AND P3, PT, R3.reuse, UR76, PT ;  /* 0x0000004c03007c0c */ /* 0x040fe4000bf63270 */
[----:B------:R-:W-:Y:S02]  /*17a90*/  FSEL R68, R68, -INF , P4 ;  /* 0xff80000044447808 */ /* 0x000fe40002000000 */
[----:B------:R-:W-:Y:S02]  /*17aa0*/  FSEL R7, R82, -INF , !P1 ;  /* 0xff80000052077808 */ /* 0x000fe40004800000 */
[C---:B------:R-:W-:Y:S02]  /*17ab0*/  ISETP.LE.AND P4, PT, R3.reuse, UR75, PT ;  /* 0x0000004b03007c0c */ /* 0x040fe4000bf83270 */
[----:B------:R-:W-:Y:S02]  /*17ac0*/  ISETP.LE.AND P1, PT, R3, UR74, PT ;  /* 0x0000004a03007c0c */ /* 0x000fe4000bf23270 */
[----:B------:R-:W-:-:S02]  /*17ad0*/  FSEL R110, R84, -INF , !P3 ;  /* 0xff800000546e7808 */ /* 0x000fc40005800000 */
[----:B------:R-:W-:Y:S02]  /*17ae0*/  ISETP.LE.AND P3, PT, R3, UR72, PT ;  /* 0x0000004803007c0c */ /* 0x000fe4000bf63270 */
[----:B------:R-:W-:Y:S02]  /*17af0*/  FSEL R85, R85, -INF , !P4 ;  /* 0xff80000055557808 */ /* 0x000fe40006000000 */
        /* <DEDUP_REMOVED lines=14> */
[C---:B------:R-:W-:Y:S02]  /*17be0*/  ISETP.LE.AND P1, PT, R3.reuse, UR64, PT ;  /* 0x0000004003007c0c */ /* 0x040fe4000bf23270 */
[----:B------:R-:W-:-:S02]  /*17bf0*/  ISETP.LE.AND P0, PT, R3, UR4, PT ;  /* 0x0000000403007c0c */ /* 0x000fc4000bf03270 */
[----:B------:R-:W-:Y:S02]  /*17c00*/  FSEL R84, R32, -INF , !P3 ;  /* 0xff80000020547808 */ /* 0x000fe40005800000 */
[----:B------:R-:W-:Y:S02]  /*17c10*/  ISETP.LE.AND P3, PT, R3, UR63, PT ;  /* 0x0000003f03007c0c */ /* 0x000fe4000bf63270 */
[----:B------:R-:W-:Y:S02]  /*17c20*/  FSEL R33, R33, -INF , !P4 ;  /* 0xff80000021217808 */ /* 0x000fe40006000000 */
[----:B------:R-:W-:Y:S02]  /*17c30*/  FSEL R114, R34, -INF , !P1 ;  /* 0xff80000022727808 */ /* 0x000fe40004800000 */
[C---:B------:R-:W-:Y:S02]  /*17c40*/  ISETP.LE.AND P4, PT, R3.reuse, UR62, PT ;  /* 0x0000003e03007c0c */ /* 0x040fe4000bf83270 */
[----:B------:R-:W-:-:S02]  /*17c50*/  ISETP.LE.AND P1, PT, R3, UR61, PT ;  /* 0x0000003d03007c0c */ /* 0x000fc4000bf23270 */
[----:B------:R-:W-:Y:S02]  /*17c60*/  FSEL R58, R78, -INF , !P0 ;  /* 0xff8000004e3a7808 */ /* 0x000fe40004000000 */
[----:B------:R-:W-:Y:S02]  /*17c70*/  FSEL R78, R36, -INF , !P3 ;  /* 0xff800000244e7808 */ /* 0x000fe40005800000 */
[----:B------:R-:W-:Y:S02]  /*17c80*/  ISETP.LE.AND P3, PT, R3, UR60, PT ;  /* 0x0000003c03007c0c */ /* 0x000fe4000bf63270 */
[----:B------:R-:W-:Y:S02]  /*17c90*/  FSEL R37, R37, -INF , !P4 ;  /* 0xff80000025257808 */ /* 0x000fe40006000000 */
[----:B------:R-:W-:Y:S02]  /*17ca0*/  FSEL R102, R38, -INF , !P1 ;  /* 0xff80000026667808 */ /* 0x000fe40004800000 */
[----:B------:R-:W-:-:S02]  /*17cb0*/  ISETP.LE.AND P4, PT, R3, UR59, PT ;  /* 0x0000003b03007c0c */ /* 0x000fc4000bf83270 */
[C---:B------:R-:W-:Y:S02]  /*17cc0*/  ISETP.LE.AND P1, PT, R3.reuse, UR58, PT ;  /* 0x0000003a03007c0c */ /* 0x040fe4000bf23270 */
[----:B------:R-:W-:Y:S02]  /*17cd0*/  FSEL R82, R40, -INF , !P3 ;  /* 0xff80000028527808 */ /* 0x000fe40005800000 */
[----:B------:R-:W-:Y:S02]  /*17ce0*/  ISETP.LE.AND P3, PT, R3, UR57, PT ;  /* 0x0000003903007c0c */ /* 0x000fe4000bf63270 */
[----:B------:R-:W-:Y:S02]  /*17cf0*/  FSEL R41, R41, -INF , !P4 ;  /* 0xff80000029297808 */ /* 0x000fe40006000000 */
[----:B------:R-:W-:Y:S02]  /*17d00*/  FSEL R98, R42, -INF , !P1 ;  /* 0xff8000002a627808 */ /* 0x000fe40004800000 */
[----:B------:R-:W-:-:S02]  /*17d10*/  ISETP.LE.AND P4, PT, R3, UR35, PT ;  /* 0x0000002303007c0c */ /* 0x000fc4000bf83270 */
[C---:B------:R-:W-:Y:S02]  /*17d20*/  ISETP.LE.AND P1, PT, R3.reuse, UR34, PT ;  /* 0x0000002203007c0c */ /* 0x040fe4000bf23270 */
[----:B------:R-:W-:Y:S01]  /*17d30*/  ISETP.GE.AND P5, PT, R0, UR17, PT ;  /* 0x0000001100007c0c */ /* 0x000fe2000bfa6270 */
[----:B------:R-:W-:Y:S01]  /*17d40*/  UIADD3 UR17, UPT, UPT, UR49, 0x71, URZ ;  /* 0x0000007131117890 */ /* 0x000fe2000fffe0ff */
[----:B------:R-:W-:Y:S02]  /*17d50*/  FSEL R76, R44, -INF , !P3 ;  /* 0xff8000002c4c7808 */ /* 0x000fe40005800000 */
[----:B------:R-:W-:Y:S02]  /*17d60*/  ISETP.LE.AND P3, PT, R3, UR31, PT ;  /* 0x0000001f03007c0c */ /* 0x000fe4000bf63270 */
[----:B------:R-:W-:Y:S02]  /*17d70*/  FSEL R45, R45, -INF , !P4 ;  /* 0xff8000002d2d7808 */ /* 0x000fe40006000000 */
[----:B------:R-:W-:-:S02]  /*17d80*/  FSEL R80, R46, -INF , !P1 ;  /* 0xff8000002e507808 */ /* 0x000fc40004800000 */
[C---:B------:R-:W-:Y:S02]  /*17d90*/  ISETP.LE.AND P4, PT, R3.reuse, UR27, PT ;  /* 0x0000001b03007c0c */ /* 0x040fe4000bf83270 */
[----:B------:R-:W-:Y:S02]  /*17da0*/  ISETP.LE.AND P1, PT, R3, UR23, PT ;  /* 0x0000001703007c0c */ /* 0x000fe4000bf23270 */
[----:B------:R-:W-:Y:S02]  /*17db0*/  FSEL R65, R65, -INF , P5 ;  /* 0xff80000041417808 */ /* 0x000fe40002800000 */
[----:B------:R-:W-:Y:S01]  /*17dc0*/  ISETP.GE.AND P5, PT, R0, UR12, PT ;  /* 0x0000000c00007c0c */ /* 0x000fe2000bfa6270 */
[----:B------:R-:W-:Y:S01]  /*17dd0*/  UIADD3 UR12, UPT, UPT, UR49, 0x76, URZ ;  /* 0x00000076310c7890 */ /* 0x000fe2000fffe0ff */
[----:B------:R-:W-:Y:S02]  /*17de0*/  FSEL R66, R48, -INF , !P3 ;  /* 0xff80000030427808 */ /* 0x000fe40005800000 */
[----:B------:R-:W-:-:S02]  /*17df0*/  ISETP.LE.AND P3, PT, R3, UR19, PT ;  /* 0x0000001303007c0c */ /* 0x000fc4000bf63270 */
[----:B------:R-:W-:Y:S02]  /*17e00*/  FSEL R49, R49, -INF , !P4 ;  /* 0xff80000031317808 */ /* 0x000fe40006000000 */
[----:B------:R-:W-:Y:S02]  /*17e10*/  FSEL R74, R50, -INF , !P1 ;  /* 0xff800000324a7808 */ /* 0x000fe40004800000 */
[C---:B------:R-:W-:Y:S02]  /*17e20*/  ISETP.LE.AND P4, PT, R3.reuse, UR15, PT ;  /* 0x0000000f03007c0c */ /* 0x040fe4000bf83270 */
[----:B------:R-:W-:Y:S02]  /*17e30*/  ISETP.LE.AND P1, PT, R3, UR11, PT ;  /* 0x0000000b03007c0c */ /* 0x000fe4000bf23270 */
[----:B------:R-:W-:Y:S02]  /*17e40*/  FSEL R72, R70, -INF , P5 ;  /* 0xff80000046487808 */ /* 0x000fe40002800000 */
[----:B------:R-:W-:-:S02]  /*17e50*/  FSEL R70, R52, -INF , !P3 ;  /* 0xff80000034467808 */ /* 0x000fc40005800000 */
[----:B------:R-:W-:Y:S02]  /*17e60*/  FSEL R53, R53, -INF , !P4 ;  /* 0xff80000035357808 */ /* 0x000fe40006000000 */
[----:B------:R-:W-:Y:S02]  /*17e70*/  FSEL R52, R54, -INF , !P1 ;  /* 0xff80000036347808 */ /* 0x000fe40004800000 */
[C---:B------:R-:W-:Y:S02]  /*17e80*/  ISETP.LE.AND P4, PT, R3.reuse, UR33, PT ;  /* 0x0000002103007c0c */ /* 0x040fe4000bf83270 */
[C---:B------:R-:W-:Y:S02]  /*17e90*/  ISETP.LE.AND P1, PT, R3.reuse, UR32, PT ;  /* 0x0000002003007c0c */ /* 0x040fe4000bf23270 */
[----:B------:R-:W-:Y:S02]  /*17ea0*/  ISETP.LE.AND P3, PT, R3, UR7, PT ;  /* 0x0000000703007c0c */ /* 0x000fe4000bf63270 */
[----:B------:R-:W-:-:S02]  /*17eb0*/  FSEL R121, R121, -INF , !P4 ;  /* 0xff80000079797808 */ /* 0x000fc40006000000 */
[----:B------:R-:W-:Y:S02]  /*17ec0*/  FSEL R48, R122, -INF , !P1 ;  /* 0xff8000007a307808 */ /* 0x000fe40004800000 */
[C---:B------:R-:W-:Y:S02]  /*17ed0*/  ISETP.LE.AND P4, PT, R3.reuse, UR29, PT ;  /* 0x0000001d03007c0c */ /* 0x040fe4000bf83270 */
[C---:B------:R-:W-:Y:S02]  /*17ee0*/  ISETP.LE.AND P1, PT, R3.reuse, UR28, PT ;  /* 0x0000001c03007c0c */ /* 0x040fe4000bf23270 */
[----:B------:R-:W-:Y:S02]  /*17ef0*/  FSEL R50, R120, -INF , !P3 ;  /* 0xff80000078327808 */ /* 0x000fe40005800000 */
        /* <DEDUP_REMOVED lines=12> */
[----:B------:R-:W-:Y:S01]  /*17fc0*/  ISETP.GE.AND P6, PT, R0, UR14, PT ;  /* 0x0000000e00007c0c */ /* 0x000fe2000bfc6270 */
[----:B------:R-:W-:Y:S01]  /*17fd0*/  UIADD3 UR14, UPT, UPT, UR49, 0x74, URZ ;  /* 0x00000074310e7890 */ /* 0x000fe2000fffe0ff */
[----:B------:R-:W-:-:S02]  /*17fe0*/  ISETP.LE.AND P3, PT, R3, UR22, PT ;  /* 0x0000001603007c0c */ /* 0x000fc4000bf63270 */
[----:B------:R-:W-:Y:S02]  /*17ff0*/  FSEL R133, R133, -INF , !P4 ;  /* 0xff80000085857808 */ /* 0x000fe40006000000 */
[----:B------:R-:W-:Y:S02]  /*18000*/  FSEL R36, R134, -INF , !P1 ;  /* 0xff80000086247808 */ /* 0x000fe40004800000 */
[C---:B------:R-:W-:Y:S02]  /*18010*/  ISETP.LE.AND P4, PT, R3.reuse, UR17, PT ;  /* 0x0000001103007c0c */ /* 0x040fe4000bf83270 */
[----:B------:R-:W-:Y:S02]  /*18020*/  ISETP.LE.AND P1, PT, R3, UR16, PT ;  /* 0x0000001003007c0c */ /* 0x000fe4000bf23270 */
[----:B------:R-:W-:Y:S02]  /*18030*/  FSEL R60, R60, -INF , P6 ;  /* 0xff8000003c3c7808 */ /* 0x000fe40003000000 */
[----:B------:R-:W-:-:S02]  /*18040*/  FSEL R38, R132, -INF , !P3 ;  /* 0xff80000084267808 */ /* 0x000fc40005800000 */
[----:B------:R-:W-:Y:S01]  /*18050*/  ISETP.GE.AND P6, PT, R0, UR9, PT ;  /* 0x0000000900007c0c */ /* 0x000fe2000bfc6270 */
[----:B------:R-:W-:Y:S01]  /*18060*/  UIADD3 UR9, UPT, UPT, UR49, 0x79, URZ ;  /* 0x0000007931097890 */ /* 0x000fe2000fffe0ff */
[----:B------:R-:W-:Y:S02]  /*18070*/  ISETP.LE.AND P3, PT, R3, UR18, PT ;  /* 0x0000001203007c0c */ /* 0x000fe4000bf63270 */
[----:B------:R-:W-:Y:S02]  /*18080*/  FSEL R137, R137, -INF , !P4 ;  /* 0xff80000089897808 */ /* 0x000fe40006000000 */
[----:B------:R-:W-:Y:S02]  /*18090*/  FSEL R32, R138, -INF , !P1 ;  /* 0xff8000008a207808 */ /* 0x000fe40004800000 */
[C---:B------:R-:W-:Y:S02]  /*180a0*/  ISETP.LE.AND P4, PT, R3.reuse, UR13, PT ;  /* 0x0000000d03007c0c */ /* 0x040fe4000bf83270 */
[----:B------:R-:W-:-:S02]  /*180b0*/  ISETP.LE.AND P1, PT, R3, UR12, PT ;  /* 0x0000000c03007c0c */ /* 0x000fc4000bf23270 */
[----:B------:R-:W-:Y:S02]  /*180c0*/  FSEL R57, R57, -INF , P6 ;  /* 0xff80000039397808 */ /* 0x000fe40003000000 */
[----:B------:R-:W-:Y:S02]  /*180d0*/  FSEL R34, R136, -INF , !P3 ;  /* 0xff80000088227808 */ /* 0x000fe40005800000 */
[----:B------:R-:W-:Y:S01]  /*180e0*/  ISETP.GE.AND P6, PT, R0, UR4, PT ;  /* 0x0000000400007c0c */ /* 0x000fe2000bfc6270 */
[----:B------:R-:W-:Y:S01]  /*180f0*/  UIADD3 UR4, UPT, UPT, UR49, 0x7e, URZ ;  /* 0x0000007e31047890 */ /* 0x000fe2000fffe0ff */
[----:B------:R-:W-:Y:S02]  /*18100*/  ISETP.LE.AND P3, PT, R3, UR14, PT ;  /* 0x0000000e03007c0c */ /* 0x000fe4000bf63270 */
[----:B------:R-:W-:Y:S02]  /*18110*/  FSEL R141, R141, -INF , !P4 ;  /* 0xff8000008d8d7808 */ /* 0x000fe40006000000 */
[----:B------:R-:W-:-:S02]  /*18120*/  FSEL R28, R142, -INF , !P1 ;  /* 0xff8000008e1c7808 */ /* 0x000fc40004800000 */
[----:B------:R-:W-:Y:S01]  /*18130*/  ISETP.GE.AND P5, PT, R0, UR6, PT ;  /* 0x0000000600007c0c */ /* 0x000fe2000bfa6270 */
[----:B------:R-:W-:Y:S01]  /*18140*/  UIADD3 UR6, UPT, UPT, UR49, 0x7c, URZ ;  /* 0x0000007c31067890 */ /* 0x000fe2000fffe0ff */
[C---:B------:R-:W-:Y:S02]  /*18150*/  ISETP.LE.AND P4, PT, R3.reuse, UR9, PT ;  /* 0x0000000903007c0c */ /* 0x040fe4000bf83270 */
[C---:B------:R-:W-:Y:S02]  /*18160*/  ISETP.LE.AND P1, PT, R3.reuse, UR8, PT ;  /* 0x0000000803007c0c */ /* 0x040fe4000bf23270 */
[----:B------:R-:W-:Y:S02]  /*18170*/  FSEL R30, R140, -INF , !P3 ;  /* 0xff8000008c1e7808 */ /* 0x000fe40005800000 */
[C---:B------:R-:W-:Y:S02]  /*18180*/  ISETP.LE.AND P2, PT, R3.reuse, UR39, PT ;  /* 0x0000002703007c0c */ /* 0x040fe4000bf43270 */
[----:B------:R-:W-:-:S02]  /*18190*/  ISETP.LE.AND P3, PT, R3, UR10, PT ;  /* 0x0000000a03007c0c */ /* 0x000fc4000bf63270 */
[----:B------:R-:W-:Y:S02]  /*181a0*/  FSEL R22, R22, -INF , P5 ;  /* 0xff80000016167808 */ /* 0x000fe40002800000 */
[----:B------:R-:W-:Y:S02]  /*181b0*/  FSEL R145, R145, -INF , !P4 ;  /* 0xff80000091917808 */ /* 0x000fe40006000000 */
[----:B------:R-:W-:Y:S02]  /*181c0*/  FSEL R24, R146, -INF , !P1 ;  /* 0xff80000092187808 */ /* 0x000fe40004800000 */
[----:B------:R-:W-:Y:S01]  /*181d0*/  ISETP.GE.AND P5, PT, R0, UR39, PT ;  /* 0x0000002700007c0c */ /* 0x000fe2000bfa6270 */
[----:B------:R-:W-:Y:S01]  /*181e0*/  UIADD3 UR39, UPT, UPT, UR49, 0x3, URZ ;  /* 0x0000000331277890 */ /* 0x000fe2000fffe0ff */
[C---:B------:R-:W-:Y:S02]  /*181f0*/  ISETP.LE.AND P4, PT, R3.reuse, UR5, PT ;  /* 0x0000000503007c0c */ /* 0x040fe4000bf83270 */
[----:B------:R-:W-:-:S02]  /*18200*/  ISETP.LE.AND P1, PT, R3, UR4, PT ;  /* 0x0000000403007c0c */ /* 0x000fc4000bf23270 */
[----:B------:R-:W-:Y:S02]  /*18210*/  FSEL R58, R58, -INF , P6 ;  /* 0xff8000003a3a7808 */ /* 0x000fe40003000000 */
[----:B------:R-:W-:Y:S02]  /*18220*/  FSEL R69, R81, -INF , !P2 ;  /* 0xff80000051457808 */ /* 0x000fe40005000000 */
[----:B------:R-:W-:Y:S02]  /*18230*/  FSEL R26, R144, -INF , !P3 ;  /* 0xff800000901a7808 */ /* 0x000fe40005800000 */
[C---:B------:R-:W-:Y:S01]  /*18240*/  ISETP.GE.AND P0, PT, R0.reuse, UR77, PT ;  /* 0x0000004d00007c0c */ /* 0x040fe2000bf06270 */
[----:B------:R-:W-:Y:S01]  /*18250*/  UIADD3 UR77, UPT, UPT, UR49, 0x7, URZ ;  /* 0x00000007314d7890 */ /* 0x000fe2000fffe0ff */
[----:B------:R-:W-:Y:S01]  /*18260*/  ISETP.GE.AND P6, PT, R0, UR76, PT ;  /* 0x0000004c00007c0c */ /* 0x000fe2000bfc6270 */
[----:B------:R-:W-:Y:S01]  /*18270*/  UIADD3 UR76, UPT, UPT, UR49, 0xb, URZ ;  /* 0x0000000b314c7890 */ /* 0x000fe2000fffe0ff */
[----:B------:R-:W-:-:S02]  /*18280*/  ISETP.LE.AND P3, PT, R3, UR6, PT ;  /* 0x0000000603007c0c */ /* 0x000fc4000bf63270 */
[----:B------:R-:W-:Y:S02]  /*18290*/  FSEL R149, R149, -INF , !P4 ;  /* 0xff80000095957808 */ /* 0x000fe40006000000 */
[----:B------:R-:W-:Y:S02]  /*182a0*/  FSEL R18, R150, -INF , !P1 ;  /* 0xff80000096127808 */ /* 0x000fe40004800000 */
[----:B------:R-:W-:Y:S01]  /*182b0*/  ISETP.GE.AND P2, PT, R0, UR75, PT ;  /* 0x0000004b00007c0c */ /* 0x000fe2000bf46270 */
[----:B------:R-:W-:Y:S01]  /*182c0*/  UIADD3 UR75, UPT, UPT, UR49, 0xf, URZ ;  /* 0x0000000f314b7890 */ /* 0x000fe2000fffe0ff */
[C---:B------:R-:W-:Y:S02]  /*182d0*/  ISETP.LE.AND P4, PT, R3.reuse, UR49, PT ;  /* 0x0000003103007c0c */ /* 0x040fe4000bf83270 */
[----:B------:R-:W-:Y:S01]  /*182e0*/  ISETP.LE.AND P1, PT, R3, UR73, PT ;  /* 0x0000004903007c0c */ /* 0x000fe2000bf23270 */
[----:B------:R-:W-:Y:S01]  /*182f0*/  UIADD3 UR73, UPT, UPT, UR49, 0x17, URZ ;  /* 0x0000001731497890 */ /* 0x000fe2000fffe0ff */
[----:B------:R-:W-:-:S02]  /*18300*/  FSEL R69, R69, -INF , P5 ;  /* 0xff80000045457808 */ /* 0x000fc40002800000 */
[----:B------:R-:W-:Y:S02]  /*18310*/  FSEL R54, R148, -INF , !P3 ;  /* 0xff80000094367808 */ /* 0x000fe40005800000 */
[----:B------:R-:W-:Y:S02]  /*18320*/  ISETP.LE.AND P5, PT, R3, UR39, PT ;  /* 0x0000002703007c0c */ /* 0x000fe4000bfa3270 */
[----:B------:R-:W-:Y:S01]  /*18330*/  ISETP.GE.AND P3, PT, R0, UR74, PT ;  /* 0x0000004a00007c0c */ /* 0x000fe2000bf66270 */
[----:B------:R-:W-:Y:S01]  /*18340*/  UIADD3 UR74, UPT, UPT, UR49, 0x13, URZ ;  /* 0x00000013314a7890 */ /* 0x000fe2000fffe0ff */
[----:B------:R-:W-:Y:S02]  /*18350*/  R2UR.FILL UR39, R4 ;  /* 0x00000000042772ca */ /* 0x000fe400004e0000 */
[----:B------:R-:W-:Y:S02]  /*18360*/  FSEL R124, R88, -INF , !P4 ;  /* 0xff800000587c7808 */ /* 0x000fe40006000000 */
[----:B------:R-:W-:-:S02]  /*18370*/  FSEL R4, R89, -INF , !P1 ;  /* 0xff80000059047808 */ /* 0x000fc40004800000 */
[C---:B------:R-:W-:Y:S02]  /*18380*/  ISETP.LE.AND P4, PT, R3.reuse, UR77, PT ;  /* 0x0000004d03007c0c */ /* 0x040fe4000bf83270 */
[----:B------:R-:W-:Y:S02]  /*18390*/  ISETP.LE.AND P1, PT, R3, UR76, PT ;  /* 0x0000004c03007c0c */ /* 0x000fe4000bf23270 */
[----:B------:R-:W-:Y:S02]  /*183a0*/  FSEL R91, R91, -INF , !P5 ;  /* 0xff8000005b5b7808 */ /* 0x000fe40006800000 */
[----:B------:R-:W-:Y:S02]  /*183b0*/  ISETP.LE.AND P5, PT, R3, UR75, PT ;  /* 0x0000004b03007c0c */ /* 0x000fe4000bfa3270 */
[----:B------:R-:W-:Y:S02]  /*183c0*/  FSEL R95, R95, -INF , !P4 ;  /* 0xff8000005f5f7808 */ /* 0x000fe40006000000 */
[----:B------:R-:W-:-:S02]  /*183d0*/  FSEL R99, R99, -INF , !P1 ;  /* 0xff80000063637808 */ /* 0x000fc40004800000 */
[----:B------:R-:W-:Y:S02]  /*183e0*/  ISETP.LE.AND P4, PT, R3, UR74, PT ;  /* 0x0000004a03007c0c */ /* 0x000fe4000bf83270 */
[C---:B------:R-:W-:Y:S01]  /*183f0*/  ISETP.GE.AND P1, PT, R0.reuse, UR72, PT ;  /* 0x0000004800007c0c */ /* 0x040fe2000bf26270 */
[----:B------:R-:W-:Y:S01]  /*18400*/  UIADD3 UR72, UPT, UPT, UR49, 0x1b, URZ ;  /* 0x0000001b31487890 */ /* 0x000fe2000fffe0ff */
[----:B------:R-:W-:Y:S02]  /*18410*/  FSEL R103, R103, -INF , !P5 ;  /* 0xff80000067677808 */ /* 0x000fe40006800000 */
[----:B------:R-:W-:Y:S02]  /*18420*/  ISETP.LE.AND P5, PT, R3, UR73, PT ;  /* 0x0000004903007c0c */ /* 0x000fe4000bfa3270 */
[----:B------:R-:W-:Y:S02]  /*18430*/  FSEL R107, R107, -INF , !P4 ;  /* 0xff8000006b6b7808 */ /* 0x000fe40006000000 */
[----:B------:R-:W-:Y:S01]  /*18440*/  ISETP.GE.AND P4, PT, R0, UR71, PT ;  /* 0x0000004700007c0c */ /* 0x000fe2000bf86270 */
[----:B------:R-:W-:Y:S01]  /*18450*/  UIADD3 UR71, UPT, UPT, UR49, 0x1f, URZ ;  /* 0x0000001f31477890 */ /* 0x000fe2000fffe0ff */
[----:B------:R-:W-:-:S02]  /*18460*/  FSEL R163, R111, -INF , !P5 ;  /* 0xff8000006fa37808 */ /* 0x000fc40006800000 */
[----:B------:R-:W-:Y:S02]  /*18470*/  ISETP.LE.AND P5, PT, R3, UR72, PT ;  /* 0x0000004803007c0c */ /* 0x000fe4000bfa3270 */
[----:B------:R-:W-:Y:S02]  /*18480*/  FSEL R122, R7, -INF , P0 ;  /* 0xff800000077a7808 */ /* 0x000fe40000000000 */
[----:B------:R-:W-:Y:S02]  /*18490*/  FSEL R115, R115, -INF , !P5 ;  /* 0xff80000073737808 */ /* 0x000fe40006800000 */
[----:B------:R-:W-:Y:S02]  /*184a0*/  ISETP.LE.AND P5, PT, R3, UR71, PT ;  /* 0x0000004703007c0c */ /* 0x000fe4000bfa3270 */
[----:B------:R-:W-:Y:S01]  /*184b0*/  ISETP.GE.AND P0, PT, R0, UR70, PT ;  /* 0x0000004600007c0c */ /* 0x000fe2000bf06270 */
[----:B------:R-:W-:Y:S01]  /*184c0*/  UIADD3 UR70, UPT, UPT, UR49, 0x23, URZ ;  /* 0x0000002331467890 */ /* 0x000fe2000fffe0ff */
[----:B------:R-:W-:-:S02]  /*184d0*/  FSEL R113, R119, -INF , !P5 ;  /* 0xff80000077717808 */ /* 0x000fc40006800000 */
[----:B------:R-:W-:Y:S02]  /*184e0*/  FSEL R111, R85, -INF , P2 ;  /* 0xff800000556f7808 */ /* 0x000fe40001000000 */
[C---:B------:R-:W-:Y:S01]  /*184f0*/  ISETP.GE.AND P5, PT, R0.reuse, UR69, PT ;  /* 0x0000004500007c0c */ /* 0x040fe2000bfa6270 */
[----:B------:R-:W-:Y:S01]  /*18500*/  UIADD3 UR69, UPT, UPT, UR49, 0x27, URZ ;  /* 0x0000002731457890 */ /* 0x000fe2000fffe0ff */
[----:B------:R-:W-:Y:S01]  /*18510*/  ISETP.GE.AND P2, PT, R0, UR68, PT ;  /* 0x0000004400007c0c */ /* 0x000fe2000bf46270 */
[----:B------:R-:W-:Y:S01]  /*18520*/  UIADD3 UR68, UPT, UPT, UR49, 0x2b, URZ ;  /* 0x0000002b31447890 */ /* 0x000fe2000fffe0ff */
[----:B------:R-:W-:Y:S02]  /*18530*/  FSEL R120, R6, -INF , P3 ;  /* 0xff80000006787808 */ /* 0x000fe40001800000 */
[----:B------:R-:W-:Y:S01]  /*18540*/  ISETP.GE.AND P3, PT, R0, UR67, PT ;  /* 0x0000004300007c0c */ /* 0x000fe2000bf66270 */
[----:B------:R-:W-:Y:S01]  /*18550*/  UIADD3 UR67, UPT, UPT, UR49, 0x2f, URZ ;  /* 0x0000002f31437890 */ /* 0x000fe2000fffe0ff */
[----:B------:R-:W-:-:S02]  /*18560*/  FSEL R118, R118, -INF , P0 ;  /* 0xff80000076767808 */ /* 0x000fc40000000000 */
[----:B------:R-:W-:Y:S02]  /*18570*/  FSEL R88, R5, -INF , P1 ;  /* 0xff80000005587808 */ /* 0x000fe40000800000 */
[----:B------:R-:W-:Y:S02]  /*18580*/  ISETP.LE.AND P0, PT, R3, UR70, PT ;  /* 0x0000004603007c0c */ /* 0x000fe4000bf03270 */
[----:B------:R-:W-:Y:S01]  /*18590*/  ISETP.GE.AND P1, PT, R0, UR66, PT ;  /* 0x0000004200007c0c */ /* 0x000fe2000bf26270 */
[----:B------:R-:W-:Y:S01]  /*185a0*/  UIADD3 UR66, UPT, UPT, UR49, 0x33, URZ ;  /* 0x0000003331427890 */ /* 0x000fe2000fffe0ff */
[----:B------:R-:W-:Y:S02]  /*185b0*/  FSEL R110, R110, -INF , P6 ;  /* 0xff8000006e6e7808 */ /* 0x000fe40003000000 */
[----:B------:R-:W-:Y:S02]  /*185c0*/  FSEL R89, R25, -INF , P4 ;  /* 0xff80000019597808 */ /* 0x000fe40002000000 */
[----:B------:R-:W-:-:S02]  /*185d0*/  FSEL R86, R86, -INF , P5 ;  /* 0xff80000056567808 */ /* 0x000fc40002800000 */
[----:B------:R-:W-:Y:S01]  /*185e0*/  ISETP.GE.AND P4, PT, R0, UR65, PT ;  /* 0x0000004100007c0c */ /* 0x000fe2000bf86270 */
[----:B------:R-:W-:Y:S01]  /*185f0*/  UIADD3 UR65, UPT, UPT, UR49, 0x37, URZ ;  /* 0x0000003731417890 */ /* 0x000fe2000fffe0ff */
[C---:B------:R-:W-:Y:S02]  /*18600*/  ISETP.LE.AND P6, PT, R3.reuse, UR69, PT ;  /* 0x0000004503007c0c */ /* 0x040fe4000bfc3270 */
[----:B------:R-:W-:Y:S02]  /*18610*/  ISETP.LE.AND P5, PT, R3, UR68, PT ;  /* 0x0000004403007c0c */ /* 0x000fe4000bfa3270 */
[----:B------:R-:W-:Y:S02]  /*18620*/  FSEL R9, R59, -INF , !P0 ;  /* 0xff8000003b097808 */ /* 0x000fe40004000000 */
[----:B------:R-:W-:Y:S02]  /*18630*/  ISETP.LE.AND P0, PT, R3, UR67, PT ;  /* 0x0000004303007c0c */ /* 0x000fe4000bf03270 */
[----:B------:R-:W-:-:S02]  /*18640*/  FSEL R8, R63, -INF , !P6 ;  /* 0xff8000003f087808 */ /* 0x000fc40007000000 */
[----:B------:R-:W-:Y:S02]  /*18650*/  FSEL R7, R67, -INF , !P5 ;  /* 0xff80000043077808 */ /* 0x000fe40006800000 */
[----:B------:R-:W-:Y:S02]  /*18660*/  ISETP.LE.AND P6, PT, R3, UR66, PT ;  /* 0x0000004203007c0c */ /* 0x000fe4000bfc3270 */
[----:B------:R-:W-:Y:S01]  /*18670*/  ISETP.GE.AND P5, PT, R0, UR64, PT ;  /* 0x0000004000007c0c */ /* 0x000fe2000bfa6270 */
[----:B------:R-:W-:Y:S01]  /*18680*/  UIADD3 UR64, UPT, UPT, UR49, 0x3b, URZ ;  /* 0x0000003b31407890 */ /* 0x000fe2000fffe0ff */
[----:B------:R-:W-:Y:S02]  /*18690*/  FSEL R73, R71, -INF , !P0 ;  /* 0xff80000047497808 */ /* 0x000fe40004000000 */
[----:B------:R-:W-:Y:S02]  /*186a0*/  ISETP.LE.AND P0, PT, R3, UR65, PT ;  /* 0x0000004103007c0c */ /* 0x000fe4000bf03270 */
[----:B------:R-:W-:-:S02]  /*186b0*/  FSEL R63, R75, -INF , !P6 ;  /* 0xff8000004b3f7808 */ /* 0x000fc40007000000 */
[----:B------:R-:W-:Y:S01]  /*186c0*/  ISETP.GE.AND P6, PT, R0, UR63, PT ;  /* 0x0000003f00007c0c */ /* 0x000fe2000bfc6270 */
[----:B------:R-:W-:Y:S01]  /*186d0*/  UIADD3 UR63, UPT, UPT, UR49, 0x3f, URZ ;  /* 0x0000003f313f7890 */ /* 0x000fe2000fffe0ff */
[----:B------:R-:W-:Y:S02]  /*186e0*/  FSEL R59, R79, -INF , !P0 ;  /* 0xff8000004f3b7808 */ /* 0x000fe40004000000 */
[----:B------:R-:W-:Y:S02]  /*186f0*/  ISETP.LE.AND P0, PT, R3, UR64, PT ;  /* 0x0000004003007c0c */ /* 0x000fe4000bf03270 */
[----:B------:R-:W-:Y:S02]  /*18700*/  FSEL R84, R84, -INF , P1 ;  /* 0xff80000054547808 */ /* 0x000fe40000800000 */
[----:B------:R-:W-:Y:S02]  /*18710*/  FSEL R6, R83, -INF , !P0 ;  /* 0xff80000053067808 */ /* 0x000fe40004000000 */
[----:B------:R-:W-:-:S02]  /*18720*/  ISETP.LE.AND P0, PT, R3, UR63, PT ;  /* 0x0000003f03007c0c */ /* 0x000fc4000bf03270 */
[C---:B------:R-:W-:Y:S01]  /*18730*/  ISETP.GE.AND P1, PT, R0.reuse, UR60, PT ;  /* 0x0000003c00007c0c */ /* 0x040fe2000bf26270 */
[----:B------:R-:W-:Y:S01]  /*18740*/  UIADD3 UR60, UPT, UPT, UR49, 0x4b, URZ ;  /* 0x0000004b313c7890 */ /* 0x000fe2000fffe0ff */
[----:B------:R-:W-:Y:S02]  /*18750*/  FSEL R5, R87, -INF , !P0 ;  /* 0xff80000057057808 */ /* 0x000fe40004000000 */
[C---:B------:R-:W-:Y:S01]  /*18760*/  ISETP.GE.AND P0, PT, R0.reuse, UR62, PT ;  /* 0x0000003e00007c0c */ /* 0x040fe2000bf06270 */
[----:B------:R-:W-:Y:S01]  /*18770*/  UIADD3 UR62, UPT, UPT, UR49, 0x43, URZ ;  /* 0x00000043313e7890 */ /* 0x000fe2000fffe0ff */
[----:B------:R-:W-:Y:S02]  /*18780*/  FSEL R87, R29, -INF , P2 ;  /* 0xff8000001d577808 */ /* 0x000fe40001000000 */
[----:B------:R-:W-:Y:S01]  /*18790*/  ISETP.GE.AND P2, PT, R0, UR61, PT ;  /* 0x0000003d00007c0c */ /* 0x000fe2000bf46270 */
[----:B------:R-:W-:Y:S01]  /*187a0*/  UIADD3 UR61, UPT, UPT, UR49, 0x47, URZ ;  /* 0x00000047313d7890 */ /* 0x000fe2000fffe0ff */
[----:B------:R-:W-:-:S02]  /*187b0*/  FSEL R116, R116, -INF , P3 ;  /* 0xff80000074747808 */ /* 0x000fc40001800000 */
[C---:B------:R-:W-:Y:S01]  /*187c0*/  ISETP.GE.AND P3, PT, R0.reuse, UR59, PT ;  /* 0x0000003b00007c0c */ /* 0x040fe2000bf66270 */
[----:B------:R-:W-:Y:S01]  /*187d0*/  UIADD3 UR59, UPT, UPT, UR49, 0x4f, URZ ;  /* 0x0000004f313b7890 */ /* 0x000fe2000fffe0ff */
[----:B------:R-:W-:Y:S02]  /*187e0*/  FSEL R79, R37, -INF , P0 ;  /* 0xff800000254f7808 */ /* 0x000fe40000000000 */
[----:B------:R-:W-:Y:S02]  /*187f0*/  FSEL R85, R33, -INF , P4 ;  /* 0xff80000021557808 */ /* 0x000fe40002000000 */
[----:B------:R-:W-:Y:S02]  /*18800*/  ISETP.LE.AND P0, PT, R3, UR62, PT ;  /* 0x0000003e03007c0c */ /* 0x000fe4000bf03270 */
[----:B------:R-:W-:Y:S01]  /*18810*/  ISETP.GE.AND P4, PT, R0, UR58, PT ;  /* 0x0000003a00007c0c */ /* 0x000fe2000bf86270 */
[----:B------:R-:W-:Y:S01]  /*18820*/  UIADD3 UR58, UPT, UPT, UR49, 0x53, URZ ;  /* 0x00000053313a7890 */ /* 0x000fe2000fffe0ff */
[----:B------:R-:W-:-:S02]  /*18830*/  FSEL R114, R114, -INF , P5 ;  /* 0xff80000072727808 */ /* 0x000fc40002800000 */
[----:B------:R-:W-:Y:S02]  /*18840*/  FSEL R78, R78, -INF , P6 ;  /* 0xff8000004e4e7808 */ /* 0x000fe40003000000 */
[----:B------:R-:W-:Y:S02]  /*18850*/  FSEL R102, R102, -INF , P2 ;  /* 0xff80000066667808 */ /* 0x000fe40001000000 */
[----:B------:R-:W-:Y:S01]  /*18860*/  ISETP.GE.AND P5, PT, R0, UR57, PT ;  /* 0x0000003900007c0c */ /* 0x000fe2000bfa6270 */
[----:B------:R-:W-:Y:S01]  /*18870*/  UIADD3 UR57, UPT, UPT, UR49, 0x57, URZ ;  /* 0x0000005731397890 */ /* 0x000fe2000fffe0ff */
[C---:B------:R-:W-:Y:S02]  /*18880*/  ISETP.LE.AND P6, PT, R3.reuse, UR61, PT ;  /* 0x0000003d03007c0c */ /* 0x040fe4000bfc3270 */
[----:B------:R-:W-:Y:S02]  /*18890*/  ISETP.LE.AND P2, PT, R3, UR60, PT ;  /* 0x0000003c03007c0c */ /* 0x000fe4000bf43270 */
[----:B------:R-:W-:-:S02]  /*188a0*/  FSEL R119, R27, -INF , !P0 ;  /* 0xff8000001b777808 */ /* 0x000fc40004000000 */
[----:B------:R-:W-:Y:S02]  /*188b0*/  ISETP.LE.AND P0, PT, R3, UR59, PT ;  /* 0x0000003b03007c0c */ /* 0x000fe4000bf03270 */
[----:B------:R-:W-:Y:S02]  /*188c0*/  FSEL R117, R31, -INF , !P6 ;  /* 0xff8000001f757808 */ /* 0x000fe40007000000 */
[----:B------:R-:W-:Y:S02]  /*188d0*/  FSEL R13, R35, -INF , !P2 ;  /* 0xff800000230d7808 */ /* 0x000fe40005000000 */
[----:B------:R-:W-:Y:S02]  /*188e0*/  ISETP.LE.AND P6, PT, R3, UR58, PT ;  /* 0x0000003a03007c0c */ /* 0x000fe4000bfc3270 */
[----:B------:R-:W-:Y:S01]  /*188f0*/  ISETP.GE.AND P2, PT, R0, UR35, PT ;  /* 0x0000002300007c0c */ /* 0x000fe2000bf46270 */
[----:B------:R-:W-:Y:S01]  /*18900*/  UIADD3 UR35, UPT, UPT, UR49, 0x5b, URZ ;  /* 0x0000005b31237890 */ /* 0x000fe2000fffe0ff */
[----:B------:R-:W-:-:S02]  /*18910*/  FSEL R12, R39, -INF , !P0 ;  /* 0xff800000270c7808 */ /* 0x000fc40004000000 */
[----:B------:R-:W-:Y:S02]  /*18920*/  ISETP.LE.AND P0, PT, R3, UR57, PT ;  /* 0x0000003903007c0c */ /* 0x000fe4000bf03270 */
[----:B------:R-:W-:Y:S02]  /*18930*/  FSEL R11, R43, -INF , !P6 ;  /* 0xff8000002b0b7808 */ /* 0x000fe40007000000 */
[----:B------:R-:W-:Y:S01]  /*18940*/  ISETP.GE.AND P6, PT, R0, UR34, PT ;  /* 0x0000002200007c0c */ /* 0x000fe2000bfc6270 */
[----:B------:R-:W-:Y:S01]  /*18950*/  UIADD3 UR34, UPT, UPT, UR49, 0x5f, URZ ;  /* 0x0000005f31227890 */ /* 0x000fe2000fffe0ff */
[----:B------:R-:W-:Y:S02]  /*18960*/  FSEL R81, R47, -INF , !P0 ;  /* 0xff8000002f517808 */ /* 0x000fe40004000000 */
[----:B------:R-:W-:Y:S02]  /*18970*/  ISETP.LE.AND P0, PT, R3, UR35, PT ;  /* 0x0000002303007c0c */ /* 0x000fe4000bf03270 */
[----:B------:R-:W-:-:S02]  /*18980*/  FSEL R98, R98, -INF , P4 ;  /* 0xff80000062627808 */ /* 0x000fc40002000000 */
[----:B------:R-:W-:Y:S02]  /*18990*/  FSEL R75, R51, -INF , !P0 ;  /* 0xff800000334b7808 */ /* 0x000fe40004000000 */
[----:B------:R-:W-:Y:S02]  /*189a0*/  ISETP.LE.AND P0, PT, R3, UR34, PT ;  /* 0x0000002203007c0c */ /* 0x000fe4000bf03270 */
[----:B------:R-:W-:Y:S02]  /*189b0*/  FSEL R82, R82, -INF , P1 ;  /* 0xff80000052527808 */ /* 0x000fe40000800000 */
[----:B------:R-:W-:Y:S02]  /*189c0*/  FSEL R10, R55, -INF , !P0 ;  /* 0xff800000370a7808 */ /* 0x000fe40004000000 */
[C---:B------:R-:W-:Y:S01]  /*189d0*/  ISETP.GE.AND P0, PT, R0.reuse, UR31, PT ;  /* 0x0000001f00007c0c */ /* 0x040fe2000bf06270 */
[----:B------:R-:W-:Y:S01]  /*189e0*/  UIADD3 UR31, UPT, UPT, UR49, 0x63, URZ ;  /* 0x00000063311f7890 */ /* 0x000fe2000fffe0ff */
[C---:B------:R-:W-:Y:S01]  /*189f0*/  ISETP.GE.AND P4, PT, R0.reuse, UR19, PT ;  /* 0x0000001300007c0c */ /* 0x040fe2000bf86270 */
[----:B------:R-:W-:Y:S01]  /*18a00*/  UIADD3 UR19, UPT, UPT, UR49, 0x6f, URZ ;  /* 0x0000006f31137890 */ /* 0x000fe2000fffe0ff */
[----:B------:R-:W-:Y:S01]  /*18a10*/  ISETP.GE.AND P1, PT, R0, UR27, PT ;  /* 0x0000001b00007c0c */ /* 0x000fe2000bf26270 */
[----:B------:R-:W-:Y:S01]  /*18a20*/  UIADD3 UR27, UPT, UPT, UR49, 0x67, URZ ;  /* 0x00000067311b7890 */ /* 0x000fe2000fffe0ff */
[----:B------:R-:W-:-:S02]  /*18a30*/  FSEL R66, R66, -INF , P0 ;  /* 0xff80000042427808 */ /* 0x000fc40000000000 */
[----:B------:R-:W-:Y:S02]  /*18a40*/  ISETP.LE.AND P0, PT, R3, UR31, PT ;  /* 0x0000001f03007c0c */ /* 0x000fe4000bf03270 */
[----:B------:R-:W-:Y:S02]  /*18a50*/  FSEL R76, R76, -INF , P5 ;  /* 0xff8000004c4c7808 */ /* 0x000fe40002800000 */
[----:B------:R-:W-:Y:S01]  /*18a60*/  ISETP.GE.AND P5, PT, R0, UR11, PT ;  /* 0x0000000b00007c0c */ /* 0x000fe2000bfa6270 */
[----:B------:R-:W-:Y:S01]  /*18a70*/  UIADD3 UR11, UPT, UPT, UR49, 0x77, URZ ;  /* 0x00000077310b7890 */ /* 0x000fe2000fffe0ff */
[----:B------:R-:W-:Y:S02]  /*18a80*/  FSEL R67, R49, -INF , P1 ;  /* 0xff80000031437808 */ /* 0x000fe40000800000 */
[----:B------:R-:W-:Y:S02]  /*18a90*/  FSEL R49, R123, -INF , !P0 ;  /* 0xff8000007b317808 */ /* 0x000fe40004000000 */
[----:B------:R-:W-:-:S02]  /*18aa0*/  ISETP.LE.AND P0, PT, R3, UR19, PT ;  /* 0x0000001303007c0c */ /* 0x000fc4000bf03270 */
[----:B------:R-:W-:Y:S02]  /*18ab0*/  FSEL R83, R41, -INF , P3 ;  /* 0xff80000029537808 */ /* 0x000fe40001800000 */
[----:B------:R-:W-:Y:S02]  /*18ac0*/  FSEL R77, R45, -INF , P2 ;  /* 0xff8000002d4d7808 */ /* 0x000fe40001000000 */
[----:B------:R-:W-:Y:S02]  /*18ad0*/  FSEL R37, R135, -INF , !P0 ;  /* 0xff80000087257808 */ /* 0x000fe40004000000 */
[C---:B------:R-:W-:Y:S01]  /*18ae0*/  ISETP.GE.AND P3, PT, R0.reuse, UR23, PT ;  /* 0x0000001700007c0c */ /* 0x040fe2000bf66270 */
[----:B------:R-:W-:Y:S01]  /*18af0*/  UIADD3 UR23, UPT, UPT, UR49, 0x6b, URZ ;  /* 0x0000006b31177890 */ /* 0x000fe2000fffe0ff */
[----:B------:R-:W-:Y:S01]  /*18b00*/  ISETP.GE.AND P2, PT, R0, UR15, PT ;  /* 0x0000000f00007c0c */ /* 0x000fe2000bf46270 */
[----:B------:R-:W-:Y:S01]  /*18b10*/  UIADD3 UR15, UPT, UPT, UR49, 0x73, URZ ;  /* 0x00000073310f7890 */ /* 0x000fe2000fffe0ff */
[----:B------:R-:W-:-:S02]  /*18b20*/  ISETP.LE.AND P0, PT, R3, UR11, PT ;  /* 0x0000000b03007c0c */ /* 0x000fc4000bf03270 */
[----:B------:R-:W-:Y:S02]  /*18b30*/  FSEL R74, R74, -INF , P3 ;  /* 0xff8000004a4a7808 */ /* 0x000fe40001800000 */
[----:B------:R-:W-:Y:S02]  /*18b40*/  FSEL R29, R143, -INF , !P0 ;  /* 0xff8000008f1d7808 */ /* 0x000fe40004000000 */
[----:B------:R-:W-:Y:S02]  /*18b50*/  FSEL R70, R70, -INF , P4 ;  /* 0xff80000046467808 */ /* 0x000fe40002000000 */
[----:B------:R-:W-:Y:S02]  /*18b60*/  FSEL R71, R53, -INF , P2 ;  /* 0xff80000035477808 */ /* 0x000fe40001000000 */
[----:B------:R-:W-:Y:S02]  /*18b70*/  FSEL R52, R52, -INF , P5 ;  /* 0xff80000034347808 */ /* 0x000fe40002800000 */
[C---:B------:R-:W-:Y:S01]  /*18b80*/  ISETP.GE.AND P0, PT, R0.reuse, UR33, PT ;  /* 0x0000002100007c0c */ /* 0x040fe2000bf06270 */
[----:B------:R-:W-:Y:S01]  /*18b90*/  UIADD3 UR33, UPT, UPT, UR49, 0x3, URZ ;  /* 0x0000000331217890 */ /* 0x000fe2000fffe0ff */
[----:B------:R-:W-:-:S02]  /*18ba0*/  ISETP.GE.AND P3, PT, R0, UR32, PT ;  /* 0x0000002000007c0c */ /* 0x000fc4000bf66270 */
[C---:B------:R-:W-:Y:S02]  /*18bb0*/  ISETP.GE.AND P2, PT, R0.reuse, UR30, PT ;  /* 0x0000001e00007c0c */ /* 0x040fe4000bf46270 */
[C---:B------:R-:W-:Y:S02]  /*18bc0*/  ISETP.GE.AND P4, PT, R0.reuse, UR29, PT ;  /* 0x0000001d00007c0c */ /* 0x040fe4000bf86270 */
[----:B------:R-:W-:Y:S02]  /*18bd0*/  ISETP.GE.AND P5, PT, R0, UR28, PT ;  /* 0x0000001c00007c0c */ /* 0x000fe4000bfa6270 */
[----:B------:R-:W-:Y:S02]  /*18be0*/  FSEL R51, R121, -INF , P0 ;  /* 0xff80000079337808 */ /* 0x000fe40000000000 */
[----:B------:R-:W-:Y:S02]  /*18bf0*/  FSEL R48, R48, -INF , P3 ;  /* 0xff80000030307808 */ /* 0x000fe40001800000 */
[----:B------:R-:W-:-:S02]  /*18c00*/  FSEL R46, R46, -INF , P2 ;  /* 0xff8000002e2e7808 */ /* 0x000fc40001000000 */
[----:B------:R-:W-:Y:S02]  /*18c10*/  FSEL R47, R125, -INF , P4 ;  /* 0xff8000007d2f7808 */ /* 0x000fe40002000000 */
[----:B------:R-:W-:Y:S02]  /*18c20*/  FSEL R44, R44, -INF , P5 ;  /* 0xff8000002c2c7808 */ /* 0x000fe40002800000 */
[C---:B------:R-:W-:Y:S02]  /*18c30*/  ISETP.GE.AND P0, PT, R0.reuse, UR26, PT ;  /* 0x0000001a00007c0c */ /* 0x040fe4000bf06270 */
[C---:B------:R-:W-:Y:S02]  /*18c40*/  ISETP.GE.AND P3, PT, R0.reuse, UR25, PT ;  /* 0x0000001900007c0c */ /* 0x040fe4000bf66270 */
[C---:B------:R-:W-:Y:S02]  /*18c50*/  ISETP.GE.AND P2, PT, R0.reuse, UR24, PT ;  /* 0x0000001800007c0c */ /* 0x040fe4000bf46270 */
[----:B------:R-:W-:-:S02]  /*18c60*/  ISETP.GE.AND P4, PT, R0, UR22, PT ;  /* 0x0000001600007c0c */ /* 0x000fc4000bf86270 */
[----:B------:R-:W-:Y:S02]  /*18c70*/  ISETP.GE.AND P5, PT, R0, UR21, PT ;  /* 0x0000001500007c0c */ /* 0x000fe4000bfa6270 */
[----:B------:R-:W-:Y:S02]  /*18c80*/  FSEL R42, R42, -INF , P0 ;  /* 0xff8000002a2a7808 */ /* 0x000fe40000000000 */
[----:B------:R-:W-:Y:S02]  /*18c90*/  FSEL R43, R129, -INF , P3 ;  /* 0xff800000812b7808 */ /* 0x000fe40001800000 */
[----:B------:R-:W-:Y:S02]  /*18ca0*/  FSEL R40, R40, -INF , P2 ;  /* 0xff80000028287808 */ /* 0x000fe40001000000 */
[----:B------:R-:W-:Y:S02]  /*18cb0*/  FSEL R38, R38, -INF , P4 ;  /* 0xff80000026267808 */ /* 0x000fe40002000000 */
[----:B------:R-:W-:-:S02]  /*18cc0*/  FSEL R39, R133, -INF , P5 ;  /* 0xff80000085277808 */ /* 0x000fc40002800000 */
[C---:B------:R-:W-:Y:S02]  /*18cd0*/  ISETP.GE.AND P0, PT, R0.reuse, UR20, PT ;  /* 0x0000001400007c0c */ /* 0x040fe4000bf06270 */
[C---:B------:R-:W-:Y:S02]  /*18ce0*/  ISETP.GE.AND P3, PT, R0.reuse, UR18, PT ;  /* 0x0000001200007c0c */ /* 0x040fe4000bf66270 */
[C---:B------:R-:W-:Y:S02]  /*18cf0*/  ISETP.GE.AND P2, PT, R0.reuse, UR17, PT ;  /* 0x0000001100007c0c */ /* 0x040fe4000bf46270 */
[C---:B------:R-:W-:Y:S02]  /*18d00*/  ISETP.GE.AND P4, PT, R0.reuse, UR16, PT ;  /* 0x0000001000007c0c */ /* 0x040fe4000bf86270 */
[----:B------:R-:W-:Y:S02]  /*18d10*/  ISETP.GE.AND P5, PT, R0, UR14, PT ;  /* 0x0000000e00007c0c */ /* 0x000fe4000bfa6270 */
[----:B------:R-:W-:-:S02]  /*18d20*/  FSEL R36, R36, -INF , P0 ;  /* 0xff80000024247808 */ /* 0x000fc40000000000 */
[----:B------:R-:W-:Y:S02]  /*18d30*/  FSEL R34, R34, -INF , P3 ;  /* 0xff80000022227808 */ /* 0x000fe40001800000 */
[----:B------:R-:W-:Y:S02]  /*18d40*/  FSEL R35, R137, -INF , P2 ;  /* 0xff80000089237808 */ /* 0x000fe40001000000 */
[----:B------:R-:W-:Y:S02]  /*18d50*/  FSEL R32, R32, -INF , P4 ;  /* 0xff80000020207808 */ /* 0x000fe40002000000 */
[----:B------:R-:W-:Y:S02]  /*18d60*/  FSEL R30, R30, -INF , P5 ;  /* 0xff8000001e1e7808 */ /* 0x000fe40002800000 */
[C---:B------:R-:W-:Y:S02]  /*18d70*/  ISETP.GE.AND P0, PT, R0.reuse, UR13, PT ;  /* 0x0000000d00007c0c */ /* 0x040fe4000bf06270 */
        /* <DEDUP_REMOVED lines=13> */
[----:B------:R-:W-:Y:S02]  /*18e50*/  ISETP.GT.AND P5, PT, R0, UR49, PT ;  /* 0x0000003100007c0c */ /* 0x000fe4000bfa4270 */
        /* <DEDUP_REMOVED lines=21> */
[----:B------:R-:W-:Y:S02]  /*18fb0*/  ISETP.LE.AND P6, PT, R3, UR27, PT ;  /* 0x0000001b03007c0c */ /* 0x000fe4000bfc3270 */
        /* <DEDUP_REMOVED lines=9> */
[C---:B------:R-:W-:Y:S02]  /*19050*/  ISETP.GE.AND P5, PT, R0.reuse, UR64, PT ;  /* 0x0000004000007c0c */ /* 0x040fe4000bfa6270 */
[----:B------:R-:W-:Y:S02]  /*19060*/  ISETP.LE.AND P1, PT, R3, UR23, PT ;  /* 0x0000001703007c0c */ /* 0x000fe4000bf23270 */
[----:B------:R-:W-:Y:S02]  /*19070*/  FSEL R45, R127, -INF , !P6 ;  /* 0xff8000007f2d7808 */ /* 0x000fe40007000000 */
[----:B------:R-:W-:Y:S01]  /*19080*/  ISETP.GE.AND P6, PT, R0, UR7, PT ;  /* 0x0000000700007c0c */ /* 0x000fe2000bfc6270 */
[----:B------:R-:W-:Y:S01]  /*19090*/  UIADD3 UR7, UPT, UPT, UR49, 0x7b, URZ ;  /* 0x0000007b31077890 */ /* 0x000fe2000fffe0ff */
[----:B------:R-:W-:-:S02]  /*190a0*/  FSEL R91, R7, -INF , P0 ;  /* 0xff800000075b7808 */ /* 0x000fc40000000000 */
[----:B------:R-:W-:Y:S02]  /*190b0*/  FSEL R73, R73, -INF , P3 ;  /* 0xff80000049497808 */ /* 0x000fe40001800000 */
[----:B------:R-:W-:Y:S02]  /*190c0*/  FSEL R63, R63, -INF , P2 ;  /* 0xff8000003f3f7808 */ /* 0x000fe40001000000 */
[----:B------:R-:W-:Y:S02]  /*190d0*/  FSEL R59, R59, -INF , P4 ;  /* 0xff8000003b3b7808 */ /* 0x000fe40002000000 */
[----:B------:R-:W-:Y:S02]  /*190e0*/  FSEL R123, R6, -INF , P5 ;  /* 0xff800000067b7808 */ /* 0x000fe40002800000 */
[----:B------:R-:W-:Y:S02]  /*190f0*/  FSEL R41, R131, -INF , !P1 ;  /* 0xff80000083297808 */ /* 0x000fe40004800000 */
[----:B------:R-:W-:-:S02]  /*19100*/  ISETP.GE.AND P0, PT, R0, UR63, PT ;  /* 0x0000003f00007c0c */ /* 0x000fc4000bf06270 */
[C---:B------:R-:W-:Y:S02]  /*19110*/  ISETP.GE.AND P3, PT, R0.reuse, UR62, PT ;  /* 0x0000003e00007c0c */ /* 0x040fe4000bf66270 */
[C---:B------:R-:W-:Y:S02]  /*19120*/  ISETP.GE.AND P2, PT, R0.reuse, UR61, PT ;  /* 0x0000003d00007c0c */ /* 0x040fe4000bf46270 */
[C---:B------:R-:W-:Y:S02]  /*19130*/  ISETP.GE.AND P4, PT, R0.reuse, UR60, PT ;  /* 0x0000003c00007c0c */ /* 0x040fe4000bf86270 */
[----:B------:R-:W-:Y:S02]  /*19140*/  ISETP.GE.AND P5, PT, R0, UR59, PT ;  /* 0x0000003b00007c0c */ /* 0x000fe4000bfa6270 */
[----:B------:R-:W-:Y:S02]  /*19150*/  ISETP.LE.AND P1, PT, R3, UR15, PT ;  /* 0x0000000f03007c0c */ /* 0x000fe4000bf23270 */
        /* <DEDUP_REMOVED lines=12> */
[----:B------:R-:W-:-:S02]  /*19220*/  FMNMX3 R5, R17, R124, R156, !PT ;  /* 0x0000007c11057276 */ /* 0x000fc4000780009c */
[C---:B------:R-:W-:Y:S02]  /*19230*/  FMNMX3 R4, R17.reuse, R125, R157, !PT ;  /* 0x0000007d11047276 */ /* 0x040fe4000780009d */
[----:B------:R-:W-:Y:S02]  /*19240*/  FMNMX3 R3, R17, R172, R170, !PT ;  /* 0x000000ac11037276 */ /* 0x000fe400078000aa */
[----:B------:R-:W-:Y:S02]  /*19250*/  FSEL R50, R50, -INF , P6 ;  /* 0xff80000032327808 */ /* 0x000fe40003000000 */
        /* <DEDUP_REMOVED lines=9> */
[C---:B------:R-:W-:Y:S02]  /*192f0*/  ISETP.GE.AND P6, PT, R0.reuse, UR11, PT ;  /* 0x0000000b00007c0c */ /* 0x040fe4000bfc6270 */
[----:B------:R-:W-:Y:S02]  /*19300*/  ISETP.GE.AND P5, PT, R0, UR7, PT ;  /* 0x0000000700007c0c */ /* 0x000fe4000bfa6270 */
        /* <DEDUP_REMOVED lines=44> */
[----:B------:R-:W-:Y:S02]  /*195d0*/  FSEL R45, R45, -INF , P0 ;  /* 0xff8000002d2d7808 */ /* 0x000fe40000000000 */
[----:B------:R-:W-:-:S02]  /*195e0*/  FMNMX3 R0, R0, R75, R53, !PT ;  /* 0x0000004b00007276 */ /* 0x000fc40007800035 */
[----:B------:R-:W-:Y:S02]  /*195f0*/  FMNMX3 R5, R5, R50, R46, !PT ;  /* 0x0000003205057276 */ /* 0x000fe4000780002e */
[----:B------:R-:W-:Y:S02]  /*19600*/  FMNMX3 R4, R4, R51, R47, !PT ;  /* 0x0000003304047276 */ /* 0x000fe4000780002f */
[----:B------:R-:W-:Y:S02]  /*19610*/  FMNMX3 R3, R3, R48, R44, !PT ;  /* 0x0000003003037276 */ /* 0x000fe4000780002c */
[----:B------:R-:W-:Y:S02]  /*19620*/  FSEL R41, R41, -INF , P3 ;  /* 0xff80000029297808 */ /* 0x000fe40001800000 */
[----:B------:R-:W-:Y:S02]  /*19630*/  FSEL R37, R37, -INF , P2 ;  /* 0xff80000025257808 */ /* 0x000fe40001000000 */
[----:B------:R-:W-:-:S02]  /*19640*/  FMNMX3 R0, R0, R49, R45, !PT ;  /* 0x0000003100007276 */ /* 0x000fc4000780002d */
[----:B------:R-:W-:Y:S02]  /*19650*/  FMNMX3 R5, R5, R42, R38, !PT ;  /* 0x0000002a05057276 */ /* 0x000fe40007800026 */
[----:B------:R-:W-:Y:S02]  /*19660*/  FMNMX3 R4, R4, R43, R39, !PT ;  /* 0x0000002b04047276 */ /* 0x000fe40007800027 */
[----:B------:R-:W-:Y:S02]  /*19670*/  FMNMX3 R3, R3, R40, R36, !PT ;  /* 0x0000002803037276 */ /* 0x000fe40007800024 */
[----:B------:R-:W-:Y:S02]  /*19680*/  FSEL R25, R147, -INF , !P1 ;  /* 0xff80000093197808 */ /* 0x000fe40004800000 */
[----:B------:R-:W-:Y:S02]  /*19690*/  FSEL R33, R33, -INF , P4 ;  /* 0xff80000021217808 */ /* 0x000fe40002000000 */
[----:B------:R-:W-:-:S02]  /*196a0*/  FSEL R29, R29, -INF , P6 ;  /* 0xff8000001d1d7808 */ /* 0x000fc40003000000 */
        /* <DEDUP_REMOVED lines=9> */
[----:B------:R-:W-:Y:S02]  /*19740*/  FMNMX3 R0, R0, R25, R19, !PT ;  /* 0x0000001900007276 */ /* 0x000fe40007800013 */
[----:B------:R-:W-:Y:S02]  /*19750*/  FMNMX3 R3, R5, R4, R3, !PT ;  /* 0x0000000405037276 */ /* 0x000fe40007800003 */
[----:B------:R-:W-:-:S02]  /*19760*/  ISETP.NE.AND P0, PT, R175, R176, PT ;  /* 0x000000b0af00720c */ /* 0x000fc40003f05270 */
[----:B------:R-:W-:-:S04]  /*19770*/  FMNMX R177, R0, R3, !PT ;  /* 0x0000000300b17209 */ /* 0x000fc80007800000 */
[C---:B------:R-:W-:Y:S01]  /*19780*/  FSETP.NEU.AND P1, PT, R177.reuse, -INF , PT ;  /* 0xff800000b100780b */ /* 0x040fe20003f2d000 */
[----:B------:R1:W-:Y:S03]  /*19790*/  STL [R1+0x64], R177 ;  /* 0x000064b101007387 */ /* 0x0003e60000100800 */
[----:B------:R-:W-:-:S03]  /*197a0*/  FSEL R127, R177, RZ, P1 ;  /* 0x000000ffb17f7208 */ /* 0x000fc60000800000 */
[----:B------:R-:W-:Y:S06]  /*197b0*/  @!P0 BRA `(.L_x_291) ;  /* 0x0000000000408947 */ /* 0x000fec0003800000 */
        /* <DEDUP_REMOVED lines=16> */
.L_x_291:
[----:B------:R-:W-:Y:S05]  /*198c0*/  WARPSYNC.ALL ;  /* 0x0000000000007948 */ /* 0x000fea0003800000 */
[----:B------:R-:W-:Y:S01]  /*198d0*/  R2UR UR4, R174 ;  /* 0x00000000ae0472ca */ /* 0x000fe200000e0000 */
[----:B------:R-:W-:Y:S01]  /*198e0*/  IMAD.MOV.U32 R126, RZ, RZ, R17 ;  /* 0x000000ffff7e7224 */ /* 0x000fe200078e0011 */
[----:B------:R-:W-:-:S11]  /*198f0*/  ISETP.NE.AND P0, PT, RZ, UR48, PT ;  /* 0x00000030ff007c0c */ /* 0x000fd6000bf05270 */
[----:B------:R3:W-:Y:S02]  /*19900*/  STTM.x2 tmem[UR4], R126 ;  /* 0x0000007e000079ed */ /* 0x0007e400080c0004 */
[----:B------:R-:W-:Y:S05]  /*19910*/  @P0 BRA `(.L_x_292) ;  /* 0x0000000000040947 */ /* 0x000fea0003800000 */
[----:B------:R-:W-:Y:S05]  /*19920*/  BPT.TRAP 0x1 ;  /* 0x000000040000795c */ /* 0x000fea0000300000 */
.L_x_292:
[----:B------:R-:W-:Y:S01]  /*19930*/  UISETP.NE.AND UP0, UPT, UR56, URZ, UPT ;  /* 0x000000ff3800728c */ /* 0x000fe2000bf05270 */
[C---:B------:R-:W-:Y:S01]  /*19940*/  FSETP.NEU.AND P0, PT, R177.reuse, -INF , PT ;  /* 0xff800000b100780b */ /* 0x040fe20003f0d000 */
[----:B------:R-:W-:Y:S01]  /*19950*/  UIADD3 UR4, UPT, UPT, UR41, 0x38080, URZ ;  /* 0x0003808029047890 */ /* 0x000fe2000fffe0ff */
[----:B------:R-:W-:Y:S02]  /*19960*/  MOV R3, UR55 ;  /* 0x0000003700037c02 */ /* 0x000fe40008000f00 */
[----:B------:R-:W-:Y:S02]  /*19970*/  FSEL R0, R177, RZ, P0 ;  /* 0x000000ffb1007208 */ /* 0x000fe40000000000 */
[----:B------:R-:W-:-:S03]  /*19980*/  SHF.L.U32 R3, R3, 0x1f, RZ ;  /* 0x0000001f03037819 */ /* 0x000fc600000006ff */
[----:B------:R-:W-:Y:S01]  /*19990*/  FMUL R0, R0, -UR39 ;  /* 0x8000002700007c20 */ /* 0x000fe20008400000 */
[----:B------:R-:W-:Y:S02]  /*199a0*/  @UP0 UIADD3 UR4, UPT, UPT, UR41, 0x38070, URZ ;  /* 0x0003807029040890 */ /* 0x000fe4000fffe0ff */
[----:B------:R-:W-:Y:S01]  /*199b0*/  USEL UR41, UR52, UR53, UP0 ;  /* 0x0000003534297287 */ /* 0x000fe20008000000 */
[--C-:B------:R-:W-:Y:S02]  /*199c0*/  FFMA2 R124, R124.F32x2.HI_LO, UR39.F32, R0.reuse.F32 ;  /* 0x000000277c7c7c49 */ /* 0x100fe40009200000 */
[--C-:B------:R-:W-:Y:S01]  /*199d0*/  FFMA2 R172, R172.F32x2.HI_LO, UR39.F32, R0.reuse.F32 ;  /* 0x00000027acac7c49 */ /* 0x100fe20009200000 */
[----:B------:R-:W-:Y:S01]  /*199e0*/  ULOP3.LUT UR41, UR41, 0x1, URZ, 0x3c, !UPT ;  /* 0x0000000129297892 */ /* 0x000fe2000f8e3cff */
[--C-:B------:R-:W-:Y:S01]  /*199f0*/  FFMA2 R156, R156.F32x2.HI_LO, UR39.F32, R0.reuse.F32 ;  /* 0x000000279c9c7c49 */ /* 0x100fe20009200000 */
[----:B------:R-:W-:Y:S01]  /*19a00*/  FSETP.GEU.AND P4, PT, R124, -126, PT ;  /* 0xc2fc00007c00780b */ /* 0x000fe20003f8e000 */
[----:B------:R-:W-:Y:S01]  /*19a10*/  SYNCS.ARRIVE.TRANS64.A1T0 RZ, [UR4], RZ ;  /* 0x000000ffffff79a7 */ /* 0x000fe20008100004 */
[----:B------:R-:W-:Y:S01]  /*19a20*/  FSETP.GEU.AND P2, PT, R172, -126, PT ;  /* 0xc2fc0000ac00780b */ /* 0x000fe20003f4e000 */
[----:B------:R-:W-:Y:S01]  /*19a30*/  FFMA2 R170, R170.F32x2.HI_LO, UR39.F32, R0.F32 ;  /* 0x00000027aaaa7c49 */ /* 0x000fe20009200000 */
[----:B------:R-:W-:-:S02]  /*19a40*/  FSETP.GEU.AND P3, PT, R125, -126, PT ;  /* 0xc2fc00007d00780b */ /* 0x000fc40003f6e000 */
[----:B------:R-:W-:Y:S02]  /*19a50*/  FSETP.GEU.AND P1, PT, R173, -126, PT ;  /* 0xc2fc0000ad00780b */ /* 0x000fe40003f2e000 */
[----:B------:R-:W-:Y:S01]  /*19a60*/  FSETP.GEU.AND P0, PT, R156, -126, PT ;  /* 0xc2fc00009c00780b */ /* 0x000fe20003f0e000 */
[----:B------:R-:W4:Y:S01]  /*19a70*/  SYNCS.PHASECHK.TRANS64.TRYWAIT P5, [UR46], R3 ;  /* 0x00000003ff0075a7 */ /* 0x000f2200080a112e */
[----:B------:R-:W-:-:S03]  /*19a80*/  FSETP.GEU.AND P6, PT, R157, -126, PT ;  /* 0xc2fc00009d00780b */ /* 0x000fc60003fce000 */
[----:B------:R-:W-:Y:S02]  /*19a90*/  @!P4 FMUL R124, R124, 0.5 ;  /* 0x3f0000007c7cc820 */ /* 0x000fe40000400000 */
[----:B------:R-:W-:Y:S02]  /*19aa0*/  @!P2 FMUL R172, R172, 0.5 ;  /* 0x3f000000acaca820 */ /* 0x000fe40000400000 */
[----:B------:R-:W5:Y:S01]  /*19ab0*/  MUFU.EX2 R4, R124 ;  /* 0x0000007c00047308 */ /* 0x000f620000000800 */
[----:B------:R-:W-:Y:S01]  /*19ac0*/  @!P3 FMUL R125, R125, 0.5 ;  /* 0x3f0000007d7db820 */ /* 0x000fe20000400000 */
[----:B------:R-:W-:-:S06]  /*19ad0*/  @!P1 FMUL R173, R173, 0.5 ;  /* 0x3f000000adad9820 */ /* 0x000fcc0000400000 */
[----:B------:R-:W1:Y:S01]  /*19ae0*/  MUFU.EX2 R5, R125 ;  /* 0x0000007d00057308 */ /* 0x000e620000000800 */
[----:B-----5:R5:W-:Y:S04]  /*19af0*/  STL [R1+0x58], R4 ;  /* 0x0000580401007387 */ /* 0x020be80000100800 */
[----:B-1----:R-:W-:Y:S03]  /*19b00*/  STL [R1+0x5c], R5 ;  /* 0x00005c0501007387 */ /* 0x002fe60000100800 */
[----:B-----5:R-:W1:Y:S02]  /*19b10*/  MUFU.EX2 R4, R172 ;  /* 0x000000ac00047308 */ /* 0x020e640000000800 */
[----:B-1----:R1:W-:Y:S06]  /*19b20*/  STL [R1+0x50], R4 ;  /* 0x0000500401007387 */ /* 0x0023ec0000100800 */
[----:B-1----:R-:W1:Y:S02]  /*19b30*/  MUFU.EX2 R4, R173 ;  /* 0x000000ad00047308 */ /* 0x002e640000000800 */
[----:B-1----:R1:W-:Y:S01]  /*19b40*/  STL [R1+0x54], R4 ;  /* 0x0000540401007387 */ /* 0x0023e20000100800 */
[----:B----4-:R-:W-:Y:S05]  /*19b50*/  @!P5 BRA `(.L_x_293) ;  /* 0x000000a000a4d947 */ /* 0x010fea0003800000 */
.L_x_481:
[----:B---3--:R-:W3:Y:S04]  /*19b60*/  LDL R126, [R1+0x54] ;  /* 0x00005400017e7983 */ /* 0x008ee80000100800 */
[----:B------:R-:W4:Y:S04]  /*19b70*/  LDL R127, [R1+0x50] ;  /* 0x00005000017f7983 */ /* 0x000f280000100800 */
[----:B------:R-:W5:Y:S04]  /*19b80*/  LDL R125, [R1+0x58] ;  /* 0x00005800017d7983 */ /* 0x000f680000100800 */
[----:B------:R-:W2:Y:S01]  /*19b90*/  LDL R124, [R1+0x5c] ;  /* 0x00005c00017c7983 */ /* 0x000ea20000100800 */
[----:B------:R-:W-:Y:S01]  /*19ba0*/  @!P0 FMUL R156, R156, 0.5 ;  /* 0x3f0000009c9c8820 */ /* 0x000fe20000400000 */
[----:B------:R-:W-:-:S02]  /*19bb0*/  FFMA2 R168, R168.F32x2.HI_LO, UR39.F32, R0.F32 ;  /* 0x00000027a8a87c49 */ /* 0x000fc40009200000 */
[--C-:B------:R-:W-:Y:S01]  /*19bc0*/  FFMA2 R158, R158.F32x2.HI_LO, UR39.F32, R0.reuse.F32 ;  /* 0x000000279e9e7c49 */ /* 0x100fe20009200000 */
[----:B------:R-:W1:Y:S01]  /*19bd0*/  MUFU.EX2 R128, R156 ;  /* 0x0000009c00807308 */ /* 0x000e620000000800 */
[----:B------:R-:W-:Y:S01]  /*19be0*/  FSETP.GEU.AND P5, PT, R170, -126, PT ;  /* 0xc2fc0000aa00780b */ /* 0x000fe20003fae000 */
[----:B------:R-:W-:Y:S01]  /*19bf0*/  @!P6 FMUL R157, R157, 0.5 ;  /* 0x3f0000009d9de820 */ /* 0x000fe20000400000 */
[--C-:B------:R-:W-:Y:S02]  /*19c00*/  FFMA2 R154, R154.F32x2.HI_LO, UR39.F32, R0.reuse.F32 ;  /* 0x000000279a9a7c49 */ /* 0x100fe40009200000 */
[--C-:B------:R-:W-:Y:S02]  /*19c10*/  FFMA2 R152, R152.F32x2.HI_LO, UR39.F32, R0.reuse.F32 ;  /* 0x0000002798987c49 */ /* 0x100fe40009200000 */
[--C-:B------:R-:W-:Y:S01]  /*19c20*/  FFMA2 R164, R164.F32x2.HI_LO, UR39.F32, R0.reuse.F32 ;  /* 0x00000027a4a47c49 */ /* 0x100fe20009200000 */
[----:B-1----:R-:W1:Y:S01]  /*19c30*/  MUFU.EX2 R3, R157 ;  /* 0x0000009d00037308 */ /* 0x002e620000000800 */
[----:B------:R-:W-:-:S02]  /*19c40*/  FFMA2 R166, R166.F32x2.HI_LO, UR39.F32, R0.F32 ;  /* 0x00000027a6a67c49 */ /* 0x000fc40009200000 */
[--C-:B------:R-:W-:Y:S02]  /*19c50*/  FFMA2 R104, R104.F32x2.HI_LO, UR39.F32, R0.reuse.F32 ;  /* 0x0000002768687c49 */ /* 0x100fe40009200000 */
[--C-:B------:R-:W-:Y:S02]  /*19c60*/  FFMA2 R108, R108.F32x2.HI_LO, UR39.F32, R0.reuse.F32 ;  /* 0x000000276c6c7c49 */ /* 0x100fe40009200000 */
[--C-:B------:R-:W-:Y:S02]  /*19c70*/  FFMA2 R162, R162.F32x2.HI_LO, UR39.F32, R0.reuse.F32 ;  /* 0x00000027a2a27c49 */ /* 0x100fe40009200000 */
[--C-:B------:R-:W-:Y:S02]  /*19c80*/  FFMA2 R160, R160.F32x2.HI_LO, UR39.F32, R0.reuse.F32 ;  /* 0x00000027a0a07c49 */ /* 0x100fe40009200000 */
[--C-:B------:R-:W-:Y:S02]  /*19c90*/  FFMA2 R112, R112.F32x2.HI_LO, UR39.F32, R0.reuse.F32 ;  /* 0x0000002770707c49 */ /* 0x100fe40009200000 */
        /* <DEDUP_REMOVED lines=45> */
[----:B------:R-:W-:Y:S01]  /*19f70*/  FFMA2 R26, R26.F32x2.HI_LO, UR39.F32, R0.F32 ;  /* 0x000000271a1a7c49 */ /* 0x000fe20009200000 */
[----:B------:R-:W-:Y:S01]  /*19f80*/  USHF.R.U32.HI UR4, URZ, 0x15, UR44 ;  /* 0x00000015ff047899 */ /* 0x000fe2000801162c */
[----:B------:R-:W-:Y:S01]  /*19f90*/  @!P0 FMUL R128, R128, R128 ;  /* 0x0000008080808220 */ /* 0x000fe20000400000 */
[C---:B------:R-:W-:Y:S01]  /*19fa0*/  FSETP.GEU.AND P0, PT, R169.reuse, -126, PT ;  /* 0xc2fc0000a900780b */ /* 0x040fe20003f0e000 */
[----:B------:R-:W-:Y:S01]  /*19fb0*/  @!P5 FMUL R170, R170, 0.5 ;  /* 0x3f000000aaaad820 */ /* 0x000fe20000400000 */
[----:B------:R-:W-:Y:S01]  /*19fc0*/  UISETP.NE.AND UP0, UPT, UR56, URZ, UPT ;  /* 0x000000ff3800728c */ /* 0x000fe2000bf05270 */
[----:B------:R-:W-:Y:S02]  /*19fd0*/  SYNCS.ARRIVE.TRANS64.A1T0 RZ, [UR45], RZ ;  /* 0x000000ffffff79a7 */ /* 0x000fe4000810002d */
[----:B------:R-:W1:Y:S08]  /*19fe0*/  MUFU.EX2 R20, R170 ;  /* 0x000000aa00147308 */ /* 0x000e700000000800 */
[----:B------:R-:W-:-:S04]  /*19ff0*/  @!P0 FMUL R169, R169, 0.5 ;  /* 0x3f000000a9a98820 */ /* 0x000fc80000400000 */
[----:B------:R-:W1:Y:S02]  /*1a000*/  MUFU.EX2 R13, R169 ;  /* 0x000000a9000d7308 */ /* 0x000e640000000800 */
[----:B-1----:R-:W-:Y:S01]  /*1a010*/  @!P6 FMUL R3, R3, R3 ;  /* 0x000000030303e220 */ /* 0x002fe20000400000 */
[----:B------:R-:W-:Y:S01]  /*1a020*/  FSETP.GEU.AND P6, PT, R154, -126, PT ;  /* 0xc2fc00009a00780b */ /* 0x000fe20003fce000 */
[----:B------:R-:W-:Y:S01]  /*1a030*/  @!P5 FMUL R20, R20, R20 ;  /* 0x000000141414d220 */ /* 0x000fe20000400000 */
[----:B------:R-:W-:Y:S01]  /*1a040*/  FSETP.GEU.AND P5, PT, R155, -126, PT ;  /* 0xc2fc00009b00780b */ /* 0x000fe20003fae000 */
[----:B------:R-:W-:Y:S01]  /*1a050*/  @!P0 FMUL R13, R13, R13 ;  /* 0x0000000d0d0d8220 */ /* 0x000fe20000400000 */
[----:B------:R-:W-:-:S09]  /*1a060*/  FSETP.GEU.AND P0, PT, R164, -126, PT ;  /* 0xc2fc0000a400780b */ /* 0x000fd20003f0e000 */
[----:B------:R-:W-:-:S04]  /*1a070*/  @!P6 FMUL R154, R154, 0.5 ;  /* 0x3f0000009a9ae820 */ /* 0x000fc80000400000 */
[----:B------:R-:W1:Y:S01]  /*1a080*/  MUFU.EX2 R10, R154 ;  /* 0x0000009a000a7308 */ /* 0x000e620000000800 */
[----:B------:R-:W-:Y:S01]  /*1a090*/  @!P5 FMUL R155, R155, 0.5 ;  /* 0x3f0000009b9bd820 */ /* 0x000fe20000400000 */
[----:B------:R-:W-:-:S06]  /*1a0a0*/  @!P0 FMUL R164, R164, 0.5 ;  /* 0x3f000000a4a48820 */ /* 0x000fcc0000400000 */
[----:B------:R-:W1:Y:S08]  /*1a0b0*/  MUFU.EX2 R11, R155 ;  /* 0x0000009b000b7308 */ /* 0x000e700000000800 */
        /* <DEDUP_REMOVED lines=8> */
[----:B------:R-:W-:Y:S01]  /*1a140*/  MUFU.EX2 R5, R165 ;  /* 0x000000a500057308 */ /* 0x000fe20000000800 */
[----:B---3--:R-:W-:Y:S01]  /*1a150*/  @!P1 FMUL R126, R126, R126 ;  /* 0x0000007e7e7e9220 */ /* 0x008fe20000400000 */
[----:B----4-:R-:W-:-:S04]  /*1a160*/  @!P2 FMUL R127, R127, R127 ;  /* 0x0000007f7f7fa220 */ /* 0x010fc80000400000 */
[----:B------:R-:W-:Y:S01]  /*1a170*/  @!P1 STL [R1+0x54], R126 ;  /* 0x0000547e01009387 */ /* 0x000fe20000100800 */
[----:B-----5:R-:W-:Y:S01]  /*1a180*/  @!P4 FMUL R125, R125, R125 ;  /* 0x0000007d7d7dc220 */ /* 0x020fe20000400000 */
[----:B--2---:R-:W-:Y:S01]  /*1a190*/  @!P3 FMUL R124, R124, R124 ;  /* 0x0000007c7c7cb220 */ /* 0x004fe20000400000 */
[----:B------:R-:W-:-:S03]  /*1a1a0*/  FSETP.GEU.AND P1, PT, R168, -126, PT ;  /* 0xc2fc0000a800780b */ /* 0x000fc60003f2e000 */
[----:B------:R-:W-:Y:S01]  /*1a1b0*/  @!P4 STL [R1+0x58], R125 ;  /* 0x0000587d0100c387 */ /* 0x000fe20000100800 */
[----:B------:R-:W-:-:S03]  /*1a1c0*/  FSETP.GEU.AND P4, PT, R171, -126, PT ;  /* 0xc2fc0000ab00780b */ /* 0x000fc60003f8e000 */
[----:B------:R-:W-:Y:S01]  /*1a1d0*/  @!P3 STL [R1+0x5c], R124 ;  /* 0x00005c7c0100b387 */ /* 0x000fe20000100800 */
[----:B------:R-:W-:-:S03]  /*1a1e0*/  FSETP.GEU.AND P3, PT, R158, -126, PT ;  /* 0xc2fc00009e00780b */ /* 0x000fc60003f6e000 */
[----:B------:R-:W-:Y:S01]  /*1a1f0*/  @!P2 STL [R1+0x50], R127 ;  /* 0x0000507f0100a387 */ /* 0x000fe20000100800 */
[----:B------:R-:W-:Y:S01]  /*1a200*/  FSETP.GEU.AND P2, PT, R159, -126, PT ;  /* 0xc2fc00009f00780b */ /* 0x000fe20003f4e000 */
[----:B------:R-:W-:-:S04]  /*1a210*/  @!P1 FMUL R168, R168, 0.5 ;  /* 0x3f000000a8a89820 */ /* 0x000fc80000400000 */
[----:B------:R-:W-:Y:S01]  /*1a220*/  @!P4 FMUL R171, R171, 0.5 ;  /* 0x3f000000ababc820 */ /* 0x000fe20000400000 */
[----:B------:R-:W1:Y:S03]  /*1a230*/  MUFU.EX2 R12, R168 ;  /* 0x000000a8000c7308 */ /* 0x000e660000000800 */
[----:B------:R-:W-:-:S04]  /*1a240*/  @!P3 FMUL R158, R158, 0.5 ;  /* 0x3f0000009e9eb820 */ /* 0x000fc80000400000 */
[----:B------:R-:W-:Y:S01]  /*1a250*/  @!P2 FMUL R159, R159, 0.5 ;  /* 0x3f0000009f9fa820 */ /* 0x000fe20000400000 */
[----:B------:R-:W2:Y:S08]  /*1a260*/  MUFU.EX2 R21, R171 ;  /* 0x000000ab00157308 */ /* 0x000eb00000000800 */
[----:B------:R-:W3:Y:S08]  /*1a270*/  MUFU.EX2 R14, R158 ;  /* 0x0000009e000e7308 */ /* 0x000ef00000000800 */
[----:B------:R-:W4:Y:S01]  /*1a280*/  MUFU.EX2 R15, R159 ;  /* 0x0000009f000f7308 */ /* 0x000f220000000800 */
[----:B-1----:R-:W-:Y:S01]  /*1a290*/  @!P1 FMUL R12, R12, R12 ;  /* 0x0000000c0c0c9220 */ /* 0x002fe20000400000 */
[----:B------:R-:W-:Y:S01]  /*1a2a0*/  FSETP.GEU.AND P1, PT, R153, -126, PT ;  /* 0xc2fc00009900780b */ /* 0x000fe20003f2e000 */
[----:B--2---:R-:W-:Y:S01]  /*1a2b0*/  @!P4 FMUL R21, R21, R21 ;  /* 0x000000151515c220 */ /* 0x004fe20000400000 */
[----:B------:R-:W-:Y:S01]  /*1a2c0*/  FSETP.GEU.AND P4, PT, R166, -126, PT ;  /* 0xc2fc0000a600780b */ /* 0x000fe20003f8e000 */
[----:B---3--:R-:W-:Y:S01]  /*1a2d0*/  @!P3 FMUL R14, R14, R14 ;  /* 0x0000000e0e0eb220 */ /* 0x008fe20000400000 */
[----:B------:R-:W-:Y:S01]  /*1a2e0*/  FSETP.GEU.AND P3, PT, R167, -126, PT ;  /* 0xc2fc0000a700780b */ /* 0x000fe20003f6e000 */
[----:B----4-:R-:W-:Y:S01]  /*1a2f0*/  @!P2 FMUL R15, R15, R15 ;  /* 0x0000000f0f0fa220 */ /* 0x010fe20000400000 */
[----:B------:R-:W-:-:S07]  /*1a300*/  FSETP.GEU.AND P2, PT, R152, -126, PT ;  /* 0xc2fc00009800780b */ /* 0x000fce0003f4e000 */
[----:B------:R-:W-:Y:S02]  /*1a310*/  @!P1 FMUL R153, R153, 0.5 ;  /* 0x3f00000099999820 */ /* 0x000fe40000400000 */
[----:B------:R-:W-:Y:S02]  /*1a320*/  @!P4 FMUL R166, R166, 0.5 ;  /* 0x3f000000a6a6c820 */ /* 0x000fe40000400000 */
[----:B------:R-:W-:Y:S01]  /*1a330*/  @!P3 FMUL R167, R167, 0.5 ;  /* 0x3f000000a7a7b820 */ /* 0x000fe20000400000 */
[----:B------:R-:W1:Y:S01]  /*1a340*/  MUFU.EX2 R7, R153 ;  /* 0x0000009900077308 */ /* 0x000e620000000800 */
[----:B------:R-:W-:-:S07]  /*1a350*/  @!P2 FMUL R152, R152, 0.5 ;  /* 0x3f0000009898a820 */ /* 0x000fce0000400000 */
        /* <DEDUP_REMOVED lines=11> */
[----:B------:R-:W-:Y:S01]  /*1a410*/  @!P1 FMUL R104, R104, 0.5 ;  /* 0x3f00000068689820 */ /* 0x000fe20000400000 */
[----:B------:R-:W-:Y:S01]  /*1a420*/  @!P0 FMUL R105, R105, 0.5 ;  /* 0x3f00000069698820 */ /* 0x000fe20000400000 */
[----:B------:R-:W-:Y:S01]  /*1a430*/  @!P5 FMUL R108, R108, 0.5 ;  /* 0x3f0000006c6cd820 */ /* 0x000fe20000400000 */
[----:B------:R-:W-:Y:S01]  /*1a440*/  @!P4 FMUL R109, R109, 0.5 ;  /* 0x3f0000006d6dc820 */ /* 0x000fe20000400000 */
[----:B------:R-:W-:Y:S01]  /*1a450*/  @!P3 FMUL R162, R162, 0.5 ;  /* 0x3f000000a2a2b820 */ /* 0x000fe20000400000 */
[----:B------:R-:W1:Y:S01]  /*1a460*/  MUFU.EX2 R184, R104 ;  /* 0x0000006800b87308 */ /* 0x000e620000000800 */
[----:B------:R-:W-:-:S07]  /*1a470*/  @!P2 FMUL R163, R163, 0.5 ;  /* 0x3f000000a3a3a820 */ /* 0x000fce0000400000 */
[----:B------:R-:W2:Y:S01]  /*1a480*/  MUFU.EX2 R185, R105 ;  /* 0x0000006900b97308 */ /* 0x000ea20000000800 */
[----:B------:R-:W-:-:S07]  /*1a490*/  @!P6 FMUL R5, R5, R5 ;  /* 0x000000050505e220 */ /* 0x000fce0000400000 */
[----:B------:R-:W3:Y:S01]  /*1a4a0*/  MUFU.EX2 R188, R108 ;  /* 0x0000006c00bc7308 */ /* 0x000ee20000000800 */
[----:B------:R-:W-:-:S07]  /*1a4b0*/  FSETP.GEU.AND P6, PT, R160, -126, PT ;  /* 0xc2fc0000a000780b */ /* 0x000fce0003fce000 */
[----:B------:R-:W4:Y:S08]  /*1a4c0*/  MUFU.EX2 R189, R109 ;  /* 0x0000006d00bd7308 */ /* 0x000f300000000800 */
[----:B------:R-:W5:Y:S08]  /*1a4d0*/  MUFU.EX2 R186, R162 ;  /* 0x000000a200ba7308 */ /* 0x000f700000000800 */
[----:B------:R-:W5:Y:S01]  /*1a4e0*/  MUFU.EX2 R187, R163 ;  /* 0x000000a300bb7308 */ /* 0x000f620000000800 */
[----:B-1----:R-:W-:Y:S01]  /*1a4f0*/  @!P1 FMUL R184, R184, R184 ;  /* 0x000000b8b8b89220 */ /* 0x002fe20000400000 */
[----:B--2---:R-:W-:Y:S01]  /*1a500*/  @!P0 FMUL R185, R185, R185 ;  /* 0x000000b9b9b98220 */ /* 0x004fe20000400000 */
[----:B------:R-:W-:Y:S01]  /*1a510*/  FSETP.GEU.AND P1, PT, R113, -126, PT ;  /* 0xc2fc00007100780b */ /* 0x000fe20003f2e000 */
[----:B---3--:R-:W-:Y:S01]  /*1a520*/  @!P5 FMUL R188, R188, R188 ;  /* 0x000000bcbcbcd220 */ /* 0x008fe20000400000 */
[----:B------:R-:W-:Y:S01]  /*1a530*/  FSETP.GEU.AND P0, PT, R96, -126, PT ;  /* 0xc2fc00006000780b */ /* 0x000fe20003f0e000 */
[----:B----4-:R-:W-:Y:S01]  /*1a540*/  @!P4 FMUL R189, R189, R189 ;  /* 0x000000bdbdbdc220 */ /* 0x010fe20000400000 */
[----:B------:R-:W-:Y:S01]  /*1a550*/  FSETP.GEU.AND P5, PT, R161, -126, PT ;  /* 0xc2fc0000a100780b */ /* 0x000fe20003fae000 */
[----:B-----5:R-:W-:Y:S01]  /*1a560*/  @!P3 FMUL R186, R186, R186 ;  /* 0x000000bababab220 */ /* 0x020fe20000400000 */
[----:B------:R-:W-:-:S02]  /*1a570*/  FSETP.GEU.AND P4, PT, R100, -126, PT ;  /* 0xc2fc00006400780b */ /* 0x000fc40003f8e000 */
[----:B------:R-:W-:Y:S01]  /*1a580*/  FSETP.GEU.AND P3, PT, R101, -126, PT ;  /* 0xc2fc00006500780b */ /* 0x000fe20003f6e000 */
[----:B------:R-:W-:Y:S01]  /*1a590*/  @!P6 FMUL R160, R160, 0.5 ;  /* 0x3f000000a0a0e820 */ /* 0x000fe20000400000 */
[----:B------:R-:W-:Y:S01]  /*1a5a0*/  @!P2 FMUL R187, R187, R187 ;  /* 0x000000bbbbbba220 */ /* 0x000fe20000400000 */
[----:B------:R-:W-:Y:S02]  /*1a5b0*/  FSETP.GEU.AND P2, PT, R112, -126, PT ;  /* 0xc2fc00007000780b */ /* 0x000fe40003f4e000 */
[----:B------:R-:W1:Y:S01]  /*1a5c0*/  MUFU.EX2 R182, R160 ;  /* 0x000000a000b67308 */ /* 0x000e620000000800 */
[----:B------:R-:W-:Y:S01]  /*1a5d0*/  @!P1 FMUL R113, R113, 0.5 ;  /* 0x3f00000071719820 */ /* 0x000fe20000400000 */
[----:B------:R-:W-:Y:S02]  /*1a5e0*/  @!P0 FMUL R96, R96, 0.5 ;  /* 0x3f00000060608820 */ /* 0x000fe40000400000 */
[----:B------:R-:W-:Y:S02]  /*1a5f0*/  @!P5 FMUL R161, R161, 0.5 ;  /* 0x3f000000a1a1d820 */ /* 0x000fe40000400000 */
[----:B------:R-:W-:-:S02]  /*1a600*/  @!P4 FMUL R100, R100, 0.5 ;  /* 0x3f0000006464c820 */ /* 0x000fc40000400000 */
[----:B------:R-:W-:Y:S01]  /*1a610*/  @!P3 FMUL R101, R101, 0.5 ;  /* 0x3f0000006565b820 */ /* 0x000fe20000400000 */
[----:B------:R-:W2:Y:S02]  /*1a620*/  MUFU.EX2 R179, R113 ;  /* 0x0000007100b37308 */ /* 0x000ea40000000800 */
[----:B------:R-:W-:-:S06]  /*1a630*/  @!P2 FMUL R112, R112, 0.5 ;  /* 0x3f0000007070a820 */ /* 0x000fcc0000400000 */
[----:B------:R-:W3:Y:S01]  /*1a640*/  MUFU.EX2 R176, R96 ;  /* 0x0000006000b07308 */ /* 0x000ee20000000800 */
[----:B-1----:R-:W-:-:S07]  /*1a650*/  @!P6 FMUL R182, R182, R182 ;  /* 0x000000b6b6b6e220 */ /* 0x002fce0000400000 */
[----:B------:R-:W1:Y:S01]  /*1a660*/  MUFU.EX2 R183, R161 ;  /* 0x000000a100b77308 */ /* 0x000e620000000800 */
[----:B------:R-:W-:-:S07]  /*1a670*/  FSETP.GEU.AND P6, PT, R97, -126, PT ;  /* 0xc2fc00006100780b */ /* 0x000fce0003fce000 */
[----:B------:R-:W4:Y:S08]  /*1a680*/  MUFU.EX2 R180, R100 ;  /* 0x0000006400b47308 */ /* 0x000f300000000800 */
[----:B------:R-:W5:Y:S08]  /*1a690*/  MUFU.EX2 R181, R101 ;  /* 0x0000006500b57308 */ /* 0x000f700000000800 */
[----:B------:R-:W5:Y:S01]  /*1a6a0*/  MUFU.EX2 R178, R112 ;  /* 0x0000007000b27308 */ /* 0x000f620000000800 */
[----:B--2---:R-:W-:Y:S01]  /*1a6b0*/  @!P1 FMUL R179, R179, R179 ;  /* 0x000000b3b3b39220 */ /* 0x004fe20000400000 */
[----:B---3--:R-:W-:Y:S01]  /*1a6c0*/  @!P0 FMUL R176, R176, R176 ;  /* 0x000000b0b0b08220 */ /* 0x008fe20000400000 */
[----:B------:R-:W-:Y:S01]  /*1a6d0*/  FSETP.GEU.AND P1, PT, R94, -126, PT ;  /* 0xc2fc00005e00780b */ /* 0x000fe20003f2e000 */
[----:B-1----:R-:W-:Y:S01]  /*1a6e0*/  @!P5 FMUL R183, R183, R183 ;  /* 0x000000b7b7b7d220 */ /* 0x002fe20000400000 */
        /* <DEDUP_REMOVED lines=181> */
[----:B------:R-:W-:Y:S01]  /*1b240*/  @!P4 FMUL R79, R79, 0.5 ;  /* 0x3f0000004f4fc820 */ /* 0x000fe20000400000 */
[----:B------:R2:W-:Y:S01]  /*1b250*/  STL [R1+0x48], R128 ;  /* 0x0000488001007387 */ /* 0x0005e20000100800 */
[----:B------:R-:W-:Y:S01]  /*1b260*/  @!P3 FMUL R102, R102, 0.5 ;  /* 0x3f0000006666b820 */ /* 0x000fe20000400000 */
[----:B------:R-:W-:Y:S01]  /*1b270*/  MOV R64, R128 ;  /* 0x0000008000407202 */ /* 0x000fe20000000f00 */
[----:B------:R-:W-:Y:S01]  /*1b280*/  MUFU.EX2 R129, R83 ;  /* 0x0000005300817308 */ /* 0x000fe20000000800 */
[----:B------:R-:W-:-:S07]  /*1b290*/  @!P2 FMUL R103, R103, 0.5 ;  /* 0x3f0000006767a820 */ /* 0x000fce0000400000 */
[----:B------:R-:W-:Y:S01]  /*1b2a0*/  MUFU.EX2 R132, R78 ;  /* 0x0000004e00847308 */ /* 0x000fe20000000800 */
[----:B-1----:R-:W-:-:S07]  /*1b2b0*/  @!P6 FMUL R135, R135, R135 ;  /* 0x000000878787e220 */ /* 0x002fce0000400000 */
[----:B------:R-:W-:Y:S08]  /*1b2c0*/  MUFU.EX2 R133, R79 ;  /* 0x0000004f00857308 */ /* 0x000ff00000000800 */
[----:B--2---:R-:W1:Y:S01]  /*1b2d0*/  MUFU.EX2 R128, R82 ;  /* 0x0000005200807308 */ /* 0x004e620000000800 */
[----:B------:R-:W-:-:S07]  /*1b2e0*/  FSETP.GEU.AND P6, PT, R98, -126, PT ;  /* 0xc2fc00006200780b */ /* 0x000fce0003fce000 */
[----:B------:R-:W2:Y:S08]  /*1b2f0*/  MUFU.EX2 R130, R102 ;  /* 0x0000006600827308 */ /* 0x000eb00000000800 */
[----:B------:R-:W3:Y:S01]  /*1b300*/  MUFU.EX2 R131, R103 ;  /* 0x0000006700837308 */ /* 0x000ee20000000800 */
[----:B-1----:R-:W-:Y:S01]  /*1b310*/  @!P1 FMUL R128, R128, R128 ;  /* 0x0000008080809220 */ /* 0x002fe20000400000 */
[----:B------:R-:W-:Y:S01]  /*1b320*/  @!P0 FMUL R129, R129, R129 ;  /* 0x0000008181818220 */ /* 0x000fe20000400000 */
[----:B------:R-:W-:Y:S01]  /*1b330*/  FSETP.GEU.AND P1, PT, R81, -126, PT ;  /* 0xc2fc00005100780b */ /* 0x000fe20003f2e000 */
[----:B------:R-:W-:Y:S01]  /*1b340*/  @!P5 FMUL R132, R132, R132 ;  /* 0x000000848484d220 */ /* 0x000fe20000400000 */
[----:B------:R-:W-:Y:S01]  /*1b350*/  FSETP.GEU.AND P0, PT, R66, -126, PT ;  /* 0xc2fc00004200780b */ /* 0x000fe20003f0e000 */
[----:B------:R-:W-:Y:S01]  /*1b360*/  @!P4 FMUL R133, R133, R133 ;  /* 0x000000858585c220 */ /* 0x000fe20000400000 */
[----:B------:R-:W-:Y:S01]  /*1b370*/  FSETP.GEU.AND P5, PT, R99, -126, PT ;  /* 0xc2fc00006300780b */ /* 0x000fe20003fae000 */
[----:B--2---:R-:W-:Y:S01]  /*1b380*/  @!P3 FMUL R130, R130, R130 ;  /* 0x000000828282b220 */ /* 0x004fe20000400000 */
[----:B------:R-:W-:-:S02]  /*1b390*/  FSETP.GEU.AND P4, PT, R76, -126, PT ;  /* 0xc2fc00004c00780b */ /* 0x000fc40003f8e000 */
[----:B------:R-:W-:Y:S01]  /*1b3a0*/  FSETP.GEU.AND P3, PT, R77, -126, PT ;  /* 0xc2fc00004d00780b */ /* 0x000fe20003f6e000 */
[----:B------:R-:W-:Y:S01]  /*1b3b0*/  @!P6 FMUL R98, R98, 0.5 ;  /* 0x3f0000006262e820 */ /* 0x000fe20000400000 */
[----:B---3--:R-:W-:Y:S01]  /*1b3c0*/  @!P2 FMUL R131, R131, R131 ;  /* 0x000000838383a220 */ /* 0x008fe20000400000 */
[----:B------:R-:W-:Y:S02]  /*1b3d0*/  FSETP.GEU.AND P2, PT, R80, -126, PT ;  /* 0xc2fc00005000780b */ /* 0x000fe40003f4e000 */
[----:B------:R-:W-:Y:S02]  /*1b3e0*/  MOV R61, R126 ;  /* 0x0000007e003d7202 */ /* 0x000fe40000000f00 */
[----:B------:R-:W1:Y:S01]  /*1b3f0*/  MUFU.EX2 R126, R98 ;  /* 0x00000062007e7308 */ /* 0x000e620000000800 */
[----:B------:R-:W-:Y:S01]  /*1b400*/  @!P1 FMUL R81, R81, 0.5 ;  /* 0x3f00000051519820 */ /* 0x000fe20000400000 */
[----:B------:R-:W-:Y:S01]  /*1b410*/  @!P0 FMUL R66, R66, 0.5 ;  /* 0x3f00000042428820 */ /* 0x000fe20000400000 */
[----:B------:R-:W-:Y:S01]  /*1b420*/  @!P5 FMUL R99, R99, 0.5 ;  /* 0x3f0000006363d820 */ /* 0x000fe20000400000 */
[----:B------:R-:W-:-:S02]  /*1b430*/  @!P4 FMUL R76, R76, 0.5 ;  /* 0x3f0000004c4cc820 */ /* 0x000fc40000400000 */
[----:B------:R-:W-:Y:S01]  /*1b440*/  @!P3 FMUL R77, R77, 0.5 ;  /* 0x3f0000004d4db820 */ /* 0x000fe20000400000 */
[----:B------:R-:W-:Y:S02]  /*1b450*/  MOV R60, R127 ;  /* 0x0000007f003c7202 */ /* 0x000fe40000000f00 */
[----:B------:R-:W-:Y:S01]  /*1b460*/  @!P2 FMUL R80, R80, 0.5 ;  /* 0x3f0000005050a820 */ /* 0x000fe20000400000 */
[----:B------:R-:W2:Y:S01]  /*1b470*/  MUFU.EX2 R123, R81 ;  /* 0x00000051007b7308 */ /* 0x000ea20000000800 */
[----:B------:R-:W-:Y:S02]  /*1b480*/  MOV R72, R125 ;  /* 0x0000007d00487202 */ /* 0x000fe40000000f00 */
[----:B------:R-:W-:-:S05]  /*1b490*/  MOV R73, R124 ;  /* 0x0000007c00497202 */ /* 0x000fca0000000f00 */
        /* <DEDUP_REMOVED lines=119> */
[----:B------:R-:W-:-:S02]  /*1bc10*/  FFMA2 R22, R24.F32x2.HI_LO, UR39.F32, R0.F32 ;  /* 0x0000002718167c49 */ /* 0x000fc40009200000 */
[----:B--2---:R-:W-:Y:S01]  /*1bc20*/  @!P1 FMUL R95, R95, R95 ;  /* 0x0000005f5f5f9220 */ /* 0x004fe20000400000 */
[----:B---3--:R-:W-:Y:S01]  /*1bc30*/  @!P0 FMUL R92, R92, R92 ;  /* 0x0000005c5c5c8220 */ /* 0x008fe20000400000 */
[----:B-1----:R-:W-:Y:S01]  /*1bc40*/  @!P5 FMUL R99, R99, R99 ;  /* 0x000000636363d220 */ /* 0x002fe20000400000 */
[----:B------:R-:W-:Y:S01]  /*1bc50*/  FSETP.GEU.AND P1, PT, R22, -126, PT ;  /* 0xc2fc00001600780b */ /* 0x000fe20003f2e000 */
[----:B----4-:R-:W-:Y:S01]  /*1bc60*/  @!P4 FMUL R96, R96, R96 ;  /* 0x000000606060c220 */ /* 0x010fe20000400000 */
[----:B------:R-:W-:Y:S01]  /*1bc70*/  FSETP.GEU.AND P0, PT, R23, -126, PT ;  /* 0xc2fc00001700780b */ /* 0x000fe20003f0e000 */
[----:B-----5:R-:W-:Y:S01]  /*1bc80*/  @!P3 FMUL R97, R97, R97 ;  /* 0x000000616161b220 */ /* 0x020fe20000400000 */
[----:B------:R-:W-:Y:S02]  /*1bc90*/  FSETP.GEU.AND P5, PT, R28, -126, PT ;  /* 0xc2fc00001c00780b */ /* 0x000fe40003fae000 */
[----:B------:R-:W-:Y:S02]  /*1bca0*/  FSETP.GEU.AND P4, PT, R29, -126, PT ;  /* 0xc2fc00001d00780b */ /* 0x000fe40003f8e000 */
[----:B------:R-:W-:Y:S01]  /*1bcb0*/  FSETP.GEU.AND P3, PT, R26, -126, PT ;  /* 0xc2fc00001a00780b */ /* 0x000fe20003f6e000 */
[----:B------:R-:W-:Y:S01]  /*1bcc0*/  @!P2 FMUL R94, R94, R94 ;  /* 0x0000005e5e5ea220 */ /* 0x000fe20000400000 */
[----:B------:R-:W-:Y:S01]  /*1bcd0*/  FSETP.GEU.AND P2, PT, R27, -126, PT ;  /* 0xc2fc00001b00780b */ /* 0x000fe20003f4e000 */
[----:B------:R-:W-:-:S04]  /*1bce0*/  @!P6 FMUL R31, R31, 0.5 ;  /* 0x3f0000001f1fe820 */ /* 0x000fc80000400000 */
[----:B------:R-:W1:Y:S01]  /*1bcf0*/  MUFU.EX2 R93, R31 ;  /* 0x0000001f005d7308 */ /* 0x000e620000000800 */
[----:B------:R-:W-:Y:S01]  /*1bd00*/  @!P1 FMUL R22, R22, 0.5 ;  /* 0x3f00000016169820 */ /* 0x000fe20000400000 */
[----:B------:R-:W-:Y:S01]  /*1bd10*/  @!P0 FMUL R23, R23, 0.5 ;  /* 0x3f00000017178820 */ /* 0x000fe20000400000 */
[----:B------:R-:W-:Y:S01]  /*1bd20*/  @!P5 FMUL R28, R28, 0.5 ;  /* 0x3f0000001c1cd820 */ /* 0x000fe20000400000 */
[----:B------:R-:W-:Y:S02]  /*1bd30*/  @!P4 FMUL R29, R29, 0.5 ;  /* 0x3f0000001d1dc820 */ /* 0x000fe40000400000 */
[----:B------:R-:W-:Y:S02]  /*1bd40*/  @!P3 FMUL R26, R26, 0.5 ;  /* 0x3f0000001a1ab820 */ /* 0x000fe40000400000 */
[----:B------:R-:W-:Y:S01]  /*1bd50*/  @!P2 FMUL R27, R27, 0.5 ;  /* 0x3f0000001b1ba820 */ /* 0x000fe20000400000 */
[----:B------:R-:W2:Y:S01]  /*1bd60*/  MUFU.EX2 R90, R28 ;  /* 0x0000001c005a7308 */ /* 0x000ea20000000800 */
[----:B------:R3:W-:Y:S01]  /*1bd70*/  STL [R1+0x4c], R3 ;  /* 0x00004c0301007387 */ /* 0x0007e20000100800 */
[----:B------:R-:W-:-:S03]  /*1bd80*/  MOV R65, R3 ;  /* 0x0000000300417202 */ /* 0x000fc60000000f00 */
[----:B------:R4:W-:Y:S03]  /*1bd90*/  STL [R1+0x40], R20 ;  /* 0x0000401401007387 */ /* 0x0009e60000100800 */
[----:B------:R-:W5:Y:S01]  /*1bda0*/  MUFU.EX2 R91, R29 ;  /* 0x0000001d005b7308 */ /* 0x000f620000000800 */
[----:B------:R4:W-:Y:S04]  /*1bdb0*/  STL [R1+0x44], R21 ;  /* 0x0000441501007387 */ /* 0x0009e80000100800 */
[----:B------:R4:W-:Y:S03]  /*1bdc0*/  STL [R1+0x38], R14 ;  /* 0x0000380e01007387 */ /* 0x0009e60000100800 */
[----:B------:R-:W5:Y:S01]  /*1bdd0*/  MUFU.EX2 R88, R26 ;  /* 0x0000001a00587308 */ /* 0x000f620000000800 */
[----:B------:R4:W-:Y:S04]  /*1bde0*/  STL [R1+0x3c], R15 ;  /* 0x00003c0f01007387 */ /* 0x0009e80000100800 */
[----:B------:R4:W-:Y:S03]  /*1bdf0*/  STL [R1+0x30], R12 ;  /* 0x0000300c01007387 */ /* 0x0009e60000100800 */
[----:B------:R-:W5:Y:S01]  /*1be00*/  MUFU.EX2 R89, R27 ;  /* 0x0000001b00597308 */ /* 0x000f620000000800 */
[----:B------:R4:W-:Y:S01]  /*1be10*/  STL [R1+0x34], R13 ;  /* 0x0000340d01007387 */ /* 0x0009e20000100800 */
[----:B---3--:R-:W-:-:S03]  /*1be20*/  MOV R3, UR4 ;  /* 0x0000000400037c02 */ /* 0x008fc60008000f00 */
[----:B------:R4:W-:Y:S03]  /*1be30*/  STL [R1+0x28], R10 ;  /* 0x0000280a01007387 */ /* 0x0009e60000100800 */
[----:B------:R-:W3:Y:S01]  /*1be40*/  MUFU.EX2 R22, R22 ;  /* 0x0000001600167308 */ /* 0x000ee20000000800 */
[----:B------:R4:W-:Y:S04]  /*1be50*/  STL [R1+0x2c], R11 ;  /* 0x00002c0b01007387 */ /* 0x0009e80000100800 */
[----:B------:R4:W-:Y:S03]  /*1be60*/  STL [R1+0x20], R8 ;  /* 0x0000200801007387 */ /* 0x0009e60000100800 */
[----:B------:R-:W3:Y:S01]  /*1be70*/  MUFU.EX2 R23, R23 ;  /* 0x0000001700177308 */ /* 0x000ee20000000800 */
[----:B------:R4:W-:Y:S04]  /*1be80*/  STL [R1+0x24], R9 ;  /* 0x0000240901007387 */ /* 0x0009e80000100800 */
[----:B------:R4:W-:Y:S04]  /*1be90*/  STL [R1+0x18], R6 ;  /* 0x0000180601007387 */ /* 0x0009e80000100800 */
[----:B------:R4:W-:Y:S04]  /*1bea0*/  STL [R1+0x1c], R7 ;  /* 0x00001c0701007387 */ /* 0x0009e80000100800 */
[----:B------:R4:W-:Y:S04]  /*1beb0*/  STL [R1+0x10], R4 ;  /* 0x0000100401007387 */ /* 0x0009e80000100800 */
[----:B------:R4:W-:Y:S01]  /*1bec0*/  STL [R1+0x14], R5 ;  /* 0x0000140501007387 */ /* 0x0009e20000100800 */
[----:B-1----:R-:W-:Y:S01]  /*1bed0*/  @!P6 FMUL R93, R93, R93 ;  /* 0x0000005d5d5de220 */ /* 0x002fe20000400000 */
[----:B------:R-:W-:Y:S01]  /*1bee0*/  LOP3.LUT P6, RZ, R3, 0x3, R2, 0x48, !PT ;  /* 0x0000000303ff7812 */ /* 0x000fe200078c4802 */
[----:B--2---:R-:W-:Y:S01]  /*1bef0*/  @!P5 FMUL R90, R90, R90 ;  /* 0x0000005a5a5ad220 */ /* 0x004fe20000400000 */
[----:B-----5:R-:W-:Y:S01]  /*1bf00*/  @!P4 FMUL R91, R91, R91 ;  /* 0x0000005b5b5bc220 */ /* 0x020fe20000400000 */
[----:B------:R-:W-:Y:S01]  /*1bf10*/  @!P3 FMUL R88, R88, R88 ;  /* 0x000000585858b220 */ /* 0x000fe20000400000 */
[----:B------:R-:W-:Y:S01]  /*1bf20*/  @!P2 FMUL R89, R89, R89 ;  /* 0x000000595959a220 */ /* 0x000fe20000400000 */
[----:B---3--:R-:W-:Y:S01]  /*1bf30*/  @!P1 FMUL R22, R22, R22 ;  /* 0x0000001616169220 */ /* 0x008fe20000400000 */
[----:B------:R-:W-:Y:S01]  /*1bf40*/  @!P0 FMUL R23, R23, R23 ;  /* 0x0000001717178220 */ /* 0x000fe20000400000 */
[----:B------:R-:W-:-:S02]  /*1bf50*/  ULOP3.LUT UR55, UR55, 0x1, URZ, 0x3c, !UPT ;  /* 0x0000000137377892 */ /* 0x000fc4000f8e3cff */
[----:B------:R-:W-:Y:S02]  /*1bf60*/  USEL UR52, UR41, UR52, UP0 ;  /* 0x0000003429347287 */ /* 0x000fe40008000000 */
[----:B------:R-:W-:Y:S01]  /*1bf70*/  USEL UR53, UR53, UR41, UP0 ;  /* 0x0000002935357287 */ /* 0x000fe20008000000 */
[----:B------:R-:W-:Y:S02]  /*1bf80*/  F2FP.BF16.F32.PACK_AB R56, R73, R72 ;  /* 0x000000484938723e */ /* 0x000fe400000010ff */
[----:B------:R-:W-:Y:S02]  /*1bf90*/  F2FP.BF16.F32.PACK_AB R57, R61, R60 ;  /* 0x0000003c3d39723e */ /* 0x000fe400000010ff */
[----:B------:R-:W-:Y:S02]  /*1bfa0*/  F2FP.BF16.F32.PACK_AB R58, R65, R64 ;  /* 0x00000040413a723e */ /* 0x000fe400000010ff */
[----:B------:R-:W-:Y:S02]  /*1bfb0*/  F2FP.BF16.F32.PACK_AB R59, R21, R20 ;  /* 0x00000014153b723e */ /* 0x000fe400000010ff */
[----:B------:R-:W-:-:S02]  /*1bfc0*/  F2FP.BF16.F32.PACK_AB R60, R15, R14 ;  /* 0x0000000e0f3c723e */ /* 0x000fc400000010ff */
[----:B------:R-:W-:Y:S02]  /*1bfd0*/  F2FP.BF16.F32.PACK_AB R61, R13, R12 ;  /* 0x0000000c0d3d723e */ /* 0x000fe400000010ff */
        /* <DEDUP_REMOVED lines=55> */
[----:B------:R-:W-:Y:S01]  /*1c350*/  F2FP.BF16.F32.PACK_AB R53, R23, R22 ;  /* 0x000000161735723e */ /* 0x000fe200000010ff */
[----:B----4-:R-:W-:Y:S06]  /*1c360*/  @!P6 BRA `(.L_x_294) ;  /* 0x000000000040e947 */ /* 0x010fec0003800000 */
[----:B------:R-:W-:Y:S01]  /*1c370*/  MOV R2, 0x8 ;  /* 0x0000000800027802 */ /* 0x000fe20000000f00 */
        /* <DEDUP_REMOVED lines=15> */
.L_x_294:
[----:B------:R-:W-:Y:S05]  /*1c470*/  WARPSYNC.ALL ;  /* 0x0000000000007948 */ /* 0x000fea0003800000 */
[----:B------:R1:W-:Y:S02]  /*1c480*/  STTM.x32 tmem[UR44], R56 ;  /* 0x00000038000079ed */ /* 0x0003e400082c002c */
[----:B-1----:R-:W2:Y:S01]  /*1c490*/  LDL R87, [R1+0x64] ;  /* 0x0000640001577983 */ /* 0x002ea20000100800 */
[----:B------:R-:W-:Y:S01]  /*1c4a0*/  UIADD3 UR4, UPT, UPT, UR44, 0x20, URZ ;  /* 0x000000202c047890 */ /* 0x000fe2000fffe0ff */
[----:B------:R-:W1:Y:S03]  /*1c4b0*/  S2R R58, SR_TID.X ;  /* 0x00000000003a7919 */ /* 0x000e660000002100 */
[----:B------:R-:W-:-:S06]  /*1c4c0*/  USHF.R.U32.HI UR4, URZ, 0x15, UR4 ;  /* 0x00000015ff047899 */ /* 0x000fcc0008011604 */
[----:B------:R-:W-:Y:S02]  /*1c4d0*/  MOV R0, UR4 ;  /* 0x0000000400007c02 */ /* 0x000fe40008000f00 */
[----:B-1----:R-:W-:Y:S02]  /*1c4e0*/  SHF.R.U32.HI R59, RZ, 0x5, R58 ;  /* 0x00000005ff3b7819 */ /* 0x002fe4000001163a */
[----:B--2---:R-:W-:-:S04]  /*1c4f0*/  FSETP.NEU.AND P0, PT, R87, -INF , PT ;  /* 0xff8000005700780b */ /* 0x004fc80003f0d000 */
[----:B------:R-:W-:Y:S02]  /*1c500*/  FSEL R2, R87, RZ, P0 ;  /* 0x000000ff57027208 */ /* 0x000fe40000000000 */
[----:B------:R-:W-:-:S03]  /*1c510*/  LOP3.LUT P0, RZ, R0, 0x3, R59, 0x48, !PT ;  /* 0x0000000300ff7812 */ /* 0x000fc6000780483b */
[----:B------:R-:W-:-:S04]  /*1c520*/  FMUL R2, R2, -UR39 ;  /* 0x8000002702027c20 */ /* 0x000fc80008400000 */
[--C-:B------:R-:W-:Y:S02]  /*1c530*/  FFMA2 R54, R54.F32x2.HI_LO, UR39.F32, R2.reuse.F32 ;  /* 0x0000002736367c49 */ /* 0x100fe40009200002 */
[----:B------:R-:W-:-:S03]  /*1c540*/  FFMA2 R2, R18.F32x2.HI_LO, UR39.F32, R2.F32 ;  /* 0x0000002712027c49 */ /* 0x000fc60009200002 */
[----:B------:R-:W-:Y:S02]  /*1c550*/  FSETP.GEU.AND P4, PT, R54, -126, PT ;  /* 0xc2fc00003600780b */ /* 0x000fe40003f8e000 */
[----:B------:R-:W-:Y:S02]  /*1c560*/  FSETP.GEU.AND P3, PT, R55, -126, PT ;  /* 0xc2fc00003700780b */ /* 0x000fe40003f6e000 */
[----:B------:R-:W-:Y:S02]  /*1c570*/  FSETP.GEU.AND P2, PT, R2, -126, PT ;  /* 0xc2fc00000200780b */ /* 0x000fe40003f4e000 */
[----:B------:R-:W-:-:S07]  /*1c580*/  FSETP.GEU.AND P1, PT, R3, -126, PT ;  /* 0xc2fc00000300780b */ /* 0x000fce0003f2e000 */
[----:B------:R-:W-:Y:S02]  /*1c590*/  @!P4 FMUL R54, R54, 0.5 ;  /* 0x3f0000003636c820 */ /* 0x000fe40000400000 */
[----:B------:R-:W-:Y:S02]  /*1c5a0*/  @!P3 FMUL R55, R55, 0.5 ;  /* 0x3f0000003737b820 */ /* 0x000fe40000400000 */
[----:B------:R-:W-:Y:S01]  /*1c5b0*/  @!P2 FMUL R2, R2, 0.5 ;  /* 0x3f0000000202a820 */ /* 0x000fe20000400000 */
[----:B------:R-:W1:Y:S01]  /*1c5c0*/  MUFU.EX2 R56, R54 ;  /* 0x0000003600387308 */ /* 0x000e620000000800 */
[----:B------:R-:W-:-:S07]  /*1c5d0*/  @!P1 FMUL R3, R3, 0.5 ;  /* 0x3f00000003039820 */ /* 0x000fce0000400000 */
[----:B------:R-:W2:Y:S08]  /*1c5e0*/  MUFU.EX2 R57, R55 ;  /* 0x0000003700397308 */ /* 0x000eb00000000800 */
[----:B------:R-:W3:Y:S01]  /*1c5f0*/  MUFU.EX2 R18, R2 ;  /* 0x0000000200127308 */ /* 0x000ee20000000800 */
[----:B-1----:R-:W-:-:S07]  /*1c600*/  @!P4 FMUL R56, R56, R56 ;  /* 0x000000383838c220 */ /* 0x002fce0000400000 */
[----:B------:R-:W1:Y:S01]  /*1c610*/  MUFU.EX2 R19, R3 ;  /* 0x0000000300137308 */ /* 0x000e620000000800 */
[----:B--2---:R-:W-:-:S05]  /*1c620*/  @!P3 FMUL R57, R57, R57 ;  /* 0x000000393939b220 */ /* 0x004fca0000400000 */
[----:B------:R-:W-:Y:S01]  /*1c630*/  F2FP.BF16.F32.PACK_AB R54, R57, R56 ;  /* 0x000000383936723e */ /* 0x000fe200000010ff */
[----:B---3--:R-:W-:Y:S01]  /*1c640*/  @!P2 FMUL R18, R18, R18 ;  /* 0x000000121212a220 */ /* 0x008fe20000400000 */
[----:B-1----:R-:W-:-:S05]  /*1c650*/  @!P1 FMUL R19, R19, R19 ;  /* 0x0000001313139220 */ /* 0x002fca0000400000 */
[----:B------:R-:W-:Y:S01]  /*1c660*/  F2FP.BF16.F32.PACK_AB R55, R19, R18 ;  /* 0x000000121337723e */ /* 0x000fe200000010ff */
[----:B------:R-:W-:Y:S06]  /*1c670*/  @!P0 BRA `(.L_x_295) ;  /* 0x0000000000408947 */ /* 0x000fec0003800000 */
        /* <DEDUP_REMOVED lines=16> */
.L_x_295:
[----:B------:R-:W-:Y:S01]  /*1c780*/  MOV R0, UR47 ;  /* 0x0000002f00007c02 */ /* 0x000fe20008000f00 */
[----:B------:R-:W-:Y:S05]  /*1c790*/  WARPSYNC.ALL ;  /* 0x0000000000007948 */ /* 0x000fea0003800000 */
[----:B------:R-:W-:Y:S01]  /*1c7a0*/  ISETP.GT.U32.AND P1, PT, R0, 0x1, PT ;  /* 0x000000010000780c */ /* 0x000fe20003f24070 */
[----:B------:R1:W-:Y:S01]  /*1c7b0*/  STTM.x32 tmem[UR44+0x20], R24 ;  /* 0x00002018000079ed */ /* 0x0003e200082c002c */
[----:B------:R-:W2:Y:S11]  /*1c7c0*/  FENCE.VIEW.ASYNC.T ;  /* 0x00000000000073c6 */ /* 0x000eb60000000200 */
[----:B------:R-:W-:Y:S05]  /*1c7d0*/  @P1 BRA `(.L_x_296) ;  /* 0x0000000000081947 */ /* 0x000fea0003800000 */
[----:B------:R-:W-:Y:S05]  /*1c7e0*/  BPT.TRAP 0x1 ;  /* 0x000000040000795c */ /* 0x000fea0000300000 */
[----:B------:R-:W-:Y:S05]  /*1c7f0*/  BPT.TRAP 0x1 ;  /* 0x000000040000795c */ /* 0x000fea0000300000 */
.L_x_296:
[----:B------:R-:W3:Y:S01]  /*1c800*/  S2UR UR4, SR_CgaCtaId ;  /* 0x00000000000479c3 */ /* 0x000ee20000008800 */
[----:B------:R-:W-:Y:S01]  /*1c810*/  UISETP.NE.AND UP0, UPT, UR56, URZ, UPT ;  /* 0x000000ff3800728c */ /* 0x000fe2000bf05270 */
[----:B------:R-:W-:Y:S02]  /*1c820*/  UMOV UR5, 0x400 ;  /* 0x0000040000057882 */ /* 0x000fe40000000000 */
[----:B---3--:R-:W-:-:S04]  /*1c830*/  ULEA UR4, UR4, UR5, 0x18 ;  /* 0x0000000504047291 */ /* 0x008fc8000f8ec0ff */
[----:B------:R-:W-:-:S04]  /*1c840*/  UIADD3 UR5, UPT, UPT, UR4, 0x38068, URZ ;  /* 0x0003806804057890 */ /* 0x000fc8000fffe0ff */
[----:B------:R-:W-:-:S04]  /*1c850*/  @UP0 UIADD3 UR5, UPT, UPT, UR4, 0x38058, URZ ;  /* 0x0003805804050890 */ /* 0x000fc8000fffe0ff */
[----:B------:R-:W-:-:S09]  /*1c860*/  UPRMT UR5, UR43, 0x654, UR5 ;  /* 0x000006542b057896 */ /* 0x000fd20008000005 */
[----:B--2---:R-:W-:Y:S01]  /*1c870*/  SYNCS.ARRIVE.TRANS64.RED.A1T0 RZ, [UR5], RZ ;  /* 0x000000ffffff79a7 */ /* 0x004fe20008100405 */
[----:B------:R-:W-:-:S04]  /*1c880*/  USEL UR5, UR51, UR54, UP0 ;  /* 0x0000003633057287 */ /* 0x000fc80008000000 */
[----:B------:R-:W-:-:S04]  /*1c890*/  ULOP3.LUT UR5, UR5, 0x1, URZ, 0x3c, !UPT ;  /* 0x0000000105057892 */ /* 0x000fc8000f8e3cff */
[----:B------:R-:W-:Y:S02]  /*1c8a0*/  USEL UR51, UR5, UR51, UP0 ;  /* 0x0000003305337287 */ /* 0x000fe40008000000 */
[----:B------:R-:W-:Y:S02]  /*1c8b0*/  USEL UR54, UR54, UR5, UP0 ;  /* 0x0000000536367287 */ /* 0x000fe40008000000 */
[----:B------:R-:W-:-:S09]  /*1c8c0*/  UISETP.NE.AND UP0, UPT, UR48, URZ, UPT ;  /* 0x000000ff3000728c */ /* 0x000fd2000bf05270 */
[----:B------:R-:W-:Y:S05]  /*1c8d0*/  BRA.U UP0, `(.L_x_297) ;  /* 0x0000000100047547 */ /* 0x000fea000b800000 */
[----:B------:R-:W-:Y:S05]  /*1c8e0*/  BPT.TRAP 0x1 ;  /* 0x000000040000795c */ /* 0x000fea0000300000 */
.L_x_297:
[----:B------:R-:W2:Y:S04]  /*1c8f0*/  LDL.LU R2, [R1+0x50] ;  /* 0x0000500001027983 */ /* 0x000ea80000300800 */
[----:B------:R-:W2:Y:S04]  /*1c900*/  LDL.LU R3, [R1+0x54] ;  /* 0x0000540001037983 */ /* 0x000ea80000300800 */
[----:B------:R-:W3:Y:S04]  /*1c910*/  LDL.LU R4, [R1+0x48] ;  /* 0x0000480001047983 */ /* 0x000ee80000300800 */
[----:B------:R-:W3:Y:S04]  /*1c920*/  LDL.LU R5, [R1+0x4c] ;  /* 0x00004c0001057983 */ /* 0x000ee80000300800 */
[----:B------:R-:W4:Y:S04]  /*1c930*/  LDL.LU R14, [R1+0x30] ;  /* 0x00003000010e7983 */ /* 0x000f280000300800 */
[----:B------:R-:W4:Y:S04]  /*1c940*/  LDL.LU R15, [R1+0x34] ;  /* 0x00003400010f7983 */ /* 0x000f280000300800 */
[----:B------:R-:W5:Y:S04]  /*1c950*/  LDL.LU R6, [R1+0x40] ;  /* 0x0000400001067983 */ /* 0x000f680000300800 */
[----:B------:R-:W5:Y:S04]  /*1c960*/  LDL.LU R7, [R1+0x44] ;  /* 0x0000440001077983 */ /* 0x000f680000300800 */
[----:B------:R-:W5:Y:S04]  /*1c970*/  LDL.LU R12, [R1+0x28] ;  /* 0x00002800010c7983 */ /* 0x000f680000300800 */
[----:B------:R-:W5:Y:S04]  /*1c980*/  LDL.LU R13, [R1+0x2c] ;  /* 0x00002c00010d7983 */ /* 0x000f680000300800 */
[----:B------:R-:W5:Y:S04]  /*1c990*/  LDL.LU R10, [R1+0x20] ;  /* 0x00002000010a7983 */ /* 0x000f680000300800 */
[----:B------:R-:W5:Y:S04]  /*1c9a0*/  LDL.LU R11, [R1+0x24] ;  /* 0x00002400010b7983 */ /* 0x000f680000300800 */
[----:B------:R-:W5:Y:S04]  /*1c9b0*/  LDL.LU R8, [R1+0x10] ;  /* 0x0000100001087983 */ /* 0x000f680000300800 */
[----:B------:R-:W5:Y:S01]  /*1c9c0*/  LDL.LU R9, [R1+0x14] ;  /* 0x0000140001097983 */ /* 0x000f620000300800 */
[----:B------:R-:W-:Y:S01]  /*1c9d0*/  UISETP.NE.AND UP0, UPT, UR56, URZ, UPT ;  /* 0x000000ff3800728c */ /* 0x000fe2000bf05270 */
[----:B------:R-:W-:Y:S01]  /*1c9e0*/  MOV R0, UR41 ;  /* 0x0000002900007c02 */ /* 0x000fe20008000f00 */
[----:B------:R-:W-:Y:S01]  /*1c9f0*/  UIADD3 UR6, UPT, UPT, UR4, 0x38078, URZ ;  /* 0x0003807804067890 */ /* 0x000fe2000fffe0ff */
[----:B------:R-:W-:-:S02]  /*1ca00*/  FSETP.NEU.AND P0, PT, R87, -INF , PT ;  /* 0xff8000005700780b */ /* 0x000fc40003f0d000 */
[----:B------:R-:W-:-:S06]  /*1ca10*/  SHF.L.U32 R0, R0, 0x1f, RZ ;  /* 0x0000001f00007819 */ /* 0x000fcc00000006ff */
[----:B------:R-:W-:-:S09]  /*1ca20*/  @!UP0 UIADD3 UR6, UPT, UPT, UR4, 0x38088, URZ ;  /* 0x0003808804068890 */ /* 0x000fd2000fffe0ff */
[----:B------:R-:W1:Y:S01]  /*1ca30*/  SYNCS.PHASECHK.TRANS64.TRYWAIT P2, [UR6], R0 ;  /* 0x00000000ff0075a7 */ /* 0x000e620008041106 */
[----:B--2---:R-:W-:Y:S02]  /*1ca40*/  FADD2 R2, R2.F32x2.HI_LO, RZ.F32 ;  /* 0x000000ff0202724b */ /* 0x004fe40000200000 */
[----:B---3--:R-:W-:Y:S02]  /*1ca50*/  FADD2 R4, R4.F32x2.HI_LO, RZ.F32 ;  /* 0x000000ff0404724b */ /* 0x008fe40000200000 */
[----:B----4-:R-:W-:Y:S02]  /*1ca60*/  FADD2 R2, R2.F32x2.HI_LO, R14.F32x2.HI_LO ;  /* 0x0000000e0202724b */ /* 0x010fe40000000000 */
[----:B-----5:R-:W-:Y:S02]  /*1ca70*/  FADD2 R6, R6.F32x2.HI_LO, RZ.F32 ;  /* 0x000000ff0606724b */ /* 0x020fe40000200000 */
[----:B------:R-:W-:-:S04]  /*1ca80*/  FADD2 R4, R4.F32x2.HI_LO, R12.F32x2.HI_LO ;  /* 0x0000000c0404724b */ /* 0x000fc80000000000 */
[----:B------:R-:W-:Y:S02]  /*1ca90*/  FADD2 R4, R4.F32x2.HI_LO, R188.F32x2.HI_LO ;  /* 0x000000bc0404724b */ /* 0x000fe40000000000 */
[----:B------:R-:W-:Y:S02]  /*1caa0*/  FADD2 R6, R6.F32x2.HI_LO, R10.F32x2.HI_LO ;  /* 0x0000000a0606724b */ /* 0x000fe40000000000 */
[----:B------:R-:W-:Y:S02]  /*1cab0*/  FADD2 R4, R4.F32x2.HI_LO, R180.F32x2.HI_LO ;  /* 0x000000b40404724b */ /* 0x000fe40000000000 */
[----:B------:R-:W-:Y:S02]  /*1cac0*/  FADD2 R6, R6.F32x2.HI_LO, R186.F32x2.HI_LO ;  /* 0x000000ba0606724b */ /* 0x000fe40000000000 */
[----:B------:R-:W-:Y:S02]  /*1cad0*/  FADD2 R4, R4.F32x2.HI_LO, R172.F32x2.HI_LO ;  /* 0x000000ac0404724b */ /* 0x000fe40000000000 */
[----:B------:R-:W-:Y:S01]  /*1cae0*/  FADD2 R2, R2.F32x2.HI_LO, R8.F32x2.HI_LO ;  /* 0x000000080202724b */ /* 0x000fe20000000000 */
[----:B------:R-:W-:Y:S01]  /*1caf0*/  FSEL R8, R87, RZ, P0 ;  /* 0x000000ff57087208 */ /* 0x000fe20000000000 */
[----:B------:R-:W-:-:S02]  /*1cb00*/  FADD2 R6, R6.F32x2.HI_LO, R178.F32x2.HI_LO ;  /* 0x000000b20606724b */ /* 0x000fc40000000000 */
[----:B------:R-:W-:Y:S01]  /*1cb10*/  FADD2 R2, R2.F32x2.HI_LO, R182.F32x2.HI_LO ;  /* 0x000000b60202724b */ /* 0x000fe20000000000 */
[----:B------:R-:W-:Y:S01]  /*1cb20*/  FSETP.NEU.AND P0, PT, R17, R8, PT ;  /* 0x000000081100720b */ /* 0x000fe20003f0d000 */
[----:B------:R-:W-:Y:S02]  /*1cb30*/  FADD2 R6, R6.F32x2.HI_LO, R170.F32x2.HI_LO ;  /* 0x000000aa0606724b */ /* 0x000fe40000000000 */
[----:B------:R-:W-:-:S04]  /*1cb40*/  FADD2 R2, R2.F32x2.HI_LO, R174.F32x2.HI_LO ;  /* 0x000000ae0202724b */ /* 0x000fc80000000000 */
[----:B------:R-:W-:Y:S01]  /*1cb50*/  FADD2 R2, R2.F32x2.HI_LO, R166.F32x2.HI_LO ;  /* 0x000000a60202724b */ /* 0x000fe20000000000 */
[----:B-1----:R-:W-:Y:S06]  /*1cb60*/  @!P2 BRA `(.L_x_298) ;  /* 0x0000007000b8a947 */ /* 0x002fec0003800000 */
.L_x_483:
[----:B------:R-:W-:Y:S01]  /*1cb70*/  BSSY.RECONVERGENT B0, `(.L_x_299) ;  /* 0x000000a000007945 */ /* 0x000fe20003800200 */
[----:B-1----:R-:W-:-:S03]  /*1cb80*/  MOV R9, 0x3f000000 ;  /* 0x3f00000000097802 */ /* 0x002fc60000000f00 */
[----:B------:R-:W-:Y:S05]  /*1cb90*/  @!P0 BRA `(.L_x_300) ;  /* 0x00000000001c8947 */ /* 0x000fea0003800000 */
[----:B------:R-:W-:-:S04]  /*1cba0*/  FADD R0, -R8, R17 ;  /* 0x0000001108007221 */ /* 0x000fc80000000100 */
[----:B------:R-:W-:-:S05]  /*1cbb0*/  FMUL R0, R0, UR39 ;  /* 0x0000002700007c20 */ /* 0x000fca0008400000 */
[----:B------:R-:W-:-:S13]  /*1cbc0*/  FSETP.GEU.AND P0, PT, R0, -126, PT ;  /* 0xc2fc00000000780b */ /* 0x000fda0003f0e000 */
[----:B------:R-:W-:-:S04]  /*1cbd0*/  @!P0 FMUL R0, R0, 0.5 ;  /* 0x3f00000000008820 */ /* 0x000fc80000400000 */
[----:B------:R-:W1:Y:S02]  /*1cbe0*/  MUFU.EX2 R9, R0 ;  /* 0x0000000000097308 */ /* 0x000e640000000800 */
[----:B-1----:R-:W-:-:S04]  /*1cbf0*/  @!P0 FMUL R9, R9, R9 ;  /* 0x0000000909098220 */ /* 0x002fc80000400000 */
[----:B------:R-:W-:Y:S02]  /*1cc00*/  FMUL R9, R9, 0.5 ;  /* 0x3f00000009097820 */ /* 0x000fe40000400000 */
.L_x_300:
[----:B------:R-:W-:Y:S05]  /*1cc10*/  BSYNC.RECONVERGENT B0 ;  /* 0x0000000000007941 */ /* 0x000fea0003800200 */
.L_x_299:
[----:B------:R-:W2:Y:S04]  /*1cc20*/  LDL.LU.64 R14, [R1+0x58] ;  /* 0x00005800010e7983 */ /* 0x000ea80000300a00 */
[----:B------:R-:W3:Y:S04]  /*1cc30*/  LDL.LU.64 R12, [R1+0x38] ;  /* 0x00003800010c7983 */ /* 0x000ee80000300a00 */
[----:B------:R-:W4:Y:S01]  /*1cc40*/  LDL.LU.64 R10, [R1+0x18] ;  /* 0x00001800010a7983 */ /* 0x000f220000300a00 */
[----:B------:R-:W-:Y:S01]  /*1cc50*/  FMUL R8, R9, R16 ;  /* 0x0000001009087220 */ /* 0x000fe20000400000 */
[----:B------:R-:W-:Y:S01]  /*1cc60*/  FADD2 R4, R4.F32x2.HI_LO, R164.F32x2.HI_LO ;  /* 0x000000a40404724b */ /* 0x000fe20000000000 */
[----:B------:R-:W-:Y:S01]  /*1cc70*/  UISETP.NE.AND UP0, UPT, UR50, 0x1, UPT ;  /* 0x000000013200788c */ /* 0x000fe2000bf05270 */
        /* <DEDUP_REMOVED lines=30> */
[----:B------:R-:W-:-:S04]  /*1ce60*/  FADD2 R6, R6.F32x2.HI_LO, R18.F32x2.HI_LO ;  /* 0x000000120606724b */ /* 0x000fc80000000000 */
[----:B------:R-:W-:Y:S02]  /*1ce70*/  FADD2 R4, R4.F32x2.HI_LO, R6.F32x2.HI_LO ;  /* 0x000000060404724b */ /* 0x000fe40000000000 */
[----:B--2---:R-:W-:-:S04]  /*1ce80*/  FADD2 R8, R8.F32, R14.F32x2.HI_LO ;  /* 0x0000000e0808724b */ /* 0x004fc80000040000 */
[----:B---3--:R-:W-:-:S04]  /*1ce90*/  FADD2 R8, R8.F32x2.HI_LO, R12.F32x2.HI_LO ;  /* 0x0000000c0808724b */ /* 0x008fc80000000000 */
[----:B----4-:R-:W-:-:S04]  /*1cea0*/  FADD2 R8, R8.F32x2.HI_LO, R10.F32x2.HI_LO ;  /* 0x0000000a0808724b */ /* 0x010fc80000000000 */
[----:B------:R-:W-:-:S04]  /*1ceb0*/  FADD2 R8, R8.F32x2.HI_LO, R184.F32x2.HI_LO ;  /* 0x000000b80808724b */ /* 0x000fc80000000000 */
        /* <DEDUP_REMOVED lines=14> */
[----:B------:R-:W-:Y:S01]  /*1cfa0*/  FADD R16, R2, R3 ;  /* 0x0000000302107221 */ /* 0x000fe20000000000 */
[----:B------:R-:W-:Y:S06]  /*1cfb0*/  BRA.U UP0, `(.L_x_301) ;  /* 0x0000000100987547 */ /* 0x000fec000b800000 */
[----:B------:R-:W-:Y:S05]  /*1cfc0*/  @P1 BRA `(.L_x_302) ;  /* 0x0000000000041947 */ /* 0x000fea0003800000 */
[----:B------:R-:W-:Y:S05]  /*1cfd0*/  BPT.TRAP 0x1 ;  /* 0x000000040000795c */ /* 0x000fea0000300000 */
.L_x_302:
        /* <DEDUP_REMOVED lines=14> */
.L_x_485:
        /* <DEDUP_REMOVED lines=17> */
.L_x_304:
[----:B------:R-:W2:Y:S01]  /*1d1d0*/  LDL R19, [R1+0x64] ;  /* 0x0000640001137983 */ /* 0x000ea20000100800 */
[----:B------:R-:W-:Y:S05]  /*1d1e0*/  WARPSYNC.ALL ;  /* 0x0000000000007948 */ /* 0x000fea0003800000 */
[----:B------:R-:W-:Y:S02]  /*1d1f0*/  R2UR UR4, R2 ;  /* 0x00000000020472ca */ /* 0x000fe400000e0000 */
[----:B------:R-:W-:-:S11]  /*1d200*/  MOV R18, R16 ;  /* 0x0000001000127202 */ /* 0x000fd60000000f00 */
[----:B--2---:R2:W-:Y:S02]  /*1d210*/  STTM.x2 tmem[UR4], R18 ;  /* 0x00000012000079ed */ /* 0x0045e400080c0004 */
.L_x_301:
[----:B-1----:R-:W3:Y:S01]  /*1d220*/  LDL.LU R0, [R1+0x64] ;  /* 0x0000640001007983 */ /* 0x002ee20000300800 */
[----:B------:R-:W-:Y:S02]  /*1d230*/  UISETP.GT.AND UP0, UPT, UR50, 0x1, UPT ;  /* 0x000000013200788c */ /* 0x000fe4000bf04270 */
[----:B------:R-:W-:Y:S02]  /*1d240*/  UIADD3 UR4, UPT, UPT, UR50, -0x1, URZ ;  /* 0xffffffff32047890 */ /* 0x000fe4000fffe0ff */
[----:B------:R-:W-:-:S05]  /*1d250*/  UIADD3 UR49, UPT, UPT, UR49, 0x80, URZ ;  /* 0x0000008031317890 */ /* 0x000fca000fffe0ff */
[----:B------:R-:W-:Y:S01]  /*1d260*/  UMOV UR50, UR4 ;  /* 0x0000000400327c82 */ /* 0x000fe20008000000 */
[----:B---3--:R-:W-:Y:S01]  /*1d270*/  MOV R17, R0 ;  /* 0x0000000000117202 */ /* 0x008fe20000000f00 */
[----:B------:R-:W-:Y:S06]  /*1d280*/  BRA.U UP0, `(.L_x_305) ;  /* 0xffffff9100247547 */ /* 0x000fec000b83ffff */
.L_x_284:
[----:B------:R-:W-:-:S09]  /*1d290*/  UISETP.NE.AND UP0, UPT, UR48, URZ, UPT ;  /* 0x000000ff3000728c */ /* 0x000fd2000bf05270 */
[----:B------:R-:W-:Y:S05]  /*1d2a0*/  BRA.U UP0, `(.L_x_306) ;  /* 0x0000000100047547 */ /* 0x000fea000b800000 */
[----:B-1-34-:R-:W-:Y:S05]  /*1d2b0*/  BPT.TRAP 0x1 ;  /* 0x000000040000795c */ /* 0x01afea0000300000 */
.L_x_306:
[----:B------:R-:W5:Y:S01]  /*1d2c0*/  S2UR UR5, SR_CgaCtaId ;  /* 0x00000000000579c3 */ /* 0x000f620000008800 */
[----:B------:R-:W-:Y:S01]  /*1d2d0*/  UISETP.NE.AND UP1, UPT, UR56, URZ, UPT ;  /* 0x000000ff3800728c */ /* 0x000fe2000bf25270 */
[----:B------:R-:W-:-:S03]  /*1d2e0*/  UMOV UR4, 0x400 ;  /* 0x0000040000047882 */ /* 0x000fc60000000000 */
[----:B------:R-:W-:-:S04]  /*1d2f0*/  USEL UR6, UR52, UR53, UP1 ;  /* 0x0000003534067287 */ /* 0x000fc80008800000 */
[----:B------:R-:W-:Y:S02]  /*1d300*/  ULOP3.LUT UR6, UR6, 0x1, URZ, 0x3c, !UPT ;  /* 0x0000000106067892 */ /* 0x000fe4000f8e3cff */
[----:B-----5:R-:W-:-:S04]  /*1d310*/  ULEA UR5, UR5, UR4, 0x18 ;  /* 0x0000000405057291 */ /* 0x020fc8000f8ec0ff */
[----:B------:R-:W-:Y:S02]  /*1d320*/  UIADD3 UR4, UPT, UPT, UR5, 0x38080, URZ ;  /* 0x0003808005047890 */ /* 0x000fe4000fffe0ff */
[----:B------:R-:W-:-:S09]  /*1d330*/  @UP1 UIADD3 UR4, UPT, UPT, UR5, 0x38070, URZ ;  /* 0x0003807005041890 */ /* 0x000fd2000fffe0ff */
[----:B------:R-:W-:Y:S01]  /*1d340*/  SYNCS.ARRIVE.TRANS64.A1T0 RZ, [UR4], RZ ;  /* 0x000000ffffff79a7 */ /* 0x000fe20008100004 */
[----:B------:R-:W-:Y:S05]  /*1d350*/  BRA.U UP0, `(.L_x_307) ;  /* 0x0000000100047547 */ /* 0x000fea000b800000 */
[----:B-1-34-:R-:W-:Y:S05]  /*1d360*/  BPT.TRAP 0x1 ;  /* 0x000000040000795c */ /* 0x01afea0000300000 */
.L_x_307:
[----:B------:R-:W-:Y:S01]  /*1d370*/  UISETP.NE.AND UP0, UPT, UR56, URZ, UPT ;  /* 0x000000ff3800728c */ /* 0x000fe2000bf05270 */
[----:B-1----:R-:W-:Y:S01]  /*1d380*/  MOV R3, UR6 ;  /* 0x0000000600037c02 */ /* 0x002fe20008000f00 */
[----:B------:R-:W-:-:S03]  /*1d390*/  UIADD3 UR4, UPT, UPT, UR5, 0x38078, URZ ;  /* 0x0003807805047890 */ /* 0x000fc6000fffe0ff */
[----:B------:R-:W-:-:S06]  /*1d3a0*/  SHF.L.U32 R3, R3, 0x1f, RZ ;  /* 0x0000001f03037819 */ /* 0x000fcc00000006ff */
[----:B------:R-:W-:Y:S02]  /*1d3b0*/  @!UP0 UIADD3 UR4, UPT, UPT, UR5, 0x38088, URZ ;  /* 0x0003808805048890 */ /* 0x000fe4000fffe0ff */
[----:B------:R-:W-:-:S07]  /*1d3c0*/  UISETP.GT.U32.AND UP0, UPT, UR47, 0x1, UPT ;  /* 0x000000012f00788c */ /* 0x000fce000bf04070 */
[----:B------:R-:W1:Y:S02]  /*1d3d0*/  SYNCS.PHASECHK.TRANS64.TRYWAIT P0, [UR4], R3 ;  /* 0x00000003ff0075a7 */ /* 0x000e640008001104 */
[----:B-1----:R-:W-:Y:S05]  /*1d3e0*/  @!P0 BRA `(.L_x_308) ;  /* 0x0000006800c88947 */ /* 0x002fea0003800000 */
.L_x_487:
[----:B------:R-:W-:Y:S05]  /*1d3f0*/  BRA.U UP0, `(.L_x_309) ;  /* 0x0000000100087547 */ /* 0x000fea000b800000 */
[----:B---34-:R-:W-:Y:S05]  /*1d400*/  BPT.TRAP 0x1 ;  /* 0x000000040000795c */ /* 0x018fea0000300000 */
[----:B------:R-:W-:Y:S05]  /*1d410*/  BPT.TRAP 0x1 ;  /* 0x000000040000795c */ /* 0x000fea0000300000 */
.L_x_309:
[----:B------:R-:W-:Y:S02]  /*1d420*/  UISETP.NE.AND UP0, UPT, UR56, URZ, UPT ;  /* 0x000000ff3800728c */ /* 0x000fe4000bf05270 */
[----:B------:R-:W-:Y:S02]  /*1d430*/  UIADD3 UR4, UPT, UPT, UR5, 0x38068, URZ ;  /* 0x0003806805047890 */ /* 0x000fe4000fffe0ff */
[----:B------:R-:W-:Y:S02]  /*1d440*/  USEL UR53, UR53, UR6, UP0 ;  /* 0x0000000635357287 */ /* 0x000fe40008000000 */
[----:B------:R-:W-:-:S05]  /*1d450*/  USEL UR52, UR6, UR52, UP0 ;  /* 0x0000003406347287 */ /* 0x000fca0008000000 */
[----:B------:R-:W-:-:S04]  /*1d460*/  @UP0 UIADD3 UR4, UPT, UPT, UR5, 0x38058, URZ ;  /* 0x0003805805040890 */ /* 0x000fc8000fffe0ff */
[----:B------:R-:W-:-:S09]  /*1d470*/  UPRMT UR4, UR43, 0x654, UR4 ;  /* 0x000006542b047896 */ /* 0x000fd20008000004 */
[----:B------:R-:W-:Y:S01]  /*1d480*/  SYNCS.ARRIVE.TRANS64.RED.A1T0 RZ, [UR4], RZ ;  /* 0x000000ffffff79a7 */ /* 0x000fe20008100404 */
[----:B------:R-:W-:-:S04]  /*1d490*/  USEL UR4, UR51, UR54, UP0 ;  /* 0x0000003633047287 */ /* 0x000fc80008000000 */
[----:B------:R-:W-:-:S04]  /*1d4a0*/  ULOP3.LUT UR4, UR4, 0x1, URZ, 0x3c, !UPT ;  /* 0x0000000104047892 */ /* 0x000fc8000f8e3cff */
[----:B------:R-:W-:Y:S02]  /*1d4b0*/  USEL UR51, UR4, UR51, UP0 ;  /* 0x0000003304337287 */ /* 0x000fe40008000000 */
[----:B------:R-:W-:-:S12]  /*1d4c0*/  USEL UR54, UR54, UR4, UP0 ;  /* 0x0000000436367287 */ /* 0x000fd80008000000 */
.L_x_259:
[----:B------:R-:W1:Y:S01]  /*1d4d0*/  LDCU UR5, c[0x0][0x370] ;  /* 0x00006e00ff0577ac */ /* 0x000e620008000800 */
[----:B------:R-:W5:Y:S01]  /*1d4e0*/  LDCU UR4, c[0x0][0x900] ;  /* 0x00012000ff0477ac */ /* 0x000f620008000800 */
[----:B-1----:R-:W-:-:S04]  /*1d4f0*/  UIADD3 UR38, UPT, UPT, UR5, UR38, URZ ;  /* 0x0000002605267290 */ /* 0x002fc8000fffe0ff */
[----:B-----5:R-:W-:-:S09]  /*1d500*/  UISETP.GE.AND UP0, UPT, UR38, UR4, UPT ;  /* 0x000000042600728c */ /* 0x020fd2000bf06270 */
[----:B------:R-:W-:Y:S05]  /*1d510*/  BRA.U !UP0, `(.L_x_310) ;  /* 0xffffff4508487547 */ /* 0x000fea000b83ffff */
[----:B---34-:R-:W-:Y:S05]  /*1d520*/  EXIT ;  /* 0x000000000000794d */ /* 0x018fea0003800000 */
.L_x_26:
[----:B------:R-:W-:-:S05]  /*1d530*/  IMAD.MOV.U32 R3, RZ, RZ, -0x4 ;  /* 0xfffffffcff037424 */ /* 0x000fca00078e00ff */
[----:B------:R-:W-:-:S05]  /*1d540*/  VIADDMNMX.U32 R0, R2, R3, 0x2, PT ;  /* 0x0000000202007446 */ /* 0x000fca0003800003 */
[----:B------:R-:W-:-:S04]  /*1d550*/  IMAD.SHL.U32 R0, R0, 0x4, RZ ;  /* 0x0000000400007824 */ /* 0x000fc800078e00ff */
[----:B------:R-:W1:Y:S02]  /*1d560*/  LDC R2, c[0x2][R0] ;  /* 0x0080000000027b82 */ /* 0x000e640000000800 */
[----:B-1----:R-:W-:-:S04]  /*1d570*/  SHF.R.S32.HI R3, RZ, 0x1f, R2 ;  /* 0x0000001fff037819 */ /* 0x002fc80000011402 */
.L_x_540:
[----:B------:R-:W-:Y:S05]  /*1d580*/  BRX R2 -0x1d590                                                                                                                                                                                                                                                                                                                                                                                                                                                                                                                                                                                         (*"BRANCH_TARGETS .L_x_541,.L_x_542,.L_x_543"*) ;  /* 0xfffffe28029c7949 */ /* 0x000fea000383ffff */
.L_x_543:
[----:B------:R-:W-:-:S08]  /*1d590*/  NOP ;  /* 0x0000000000007918 */ /* 0x000fd00000000000 */
[----:B------:R-:W-:-:S00]  /*1d5a0*/  USETMAXREG.DEALLOC.CTAPOOL 0x18 ;  /* 0x00000018000079c8 */ /* 0x000fc000080e0500 */
[----:B------:R-:W-:Y:S05]  /*1d5b0*/  EXIT ;  /* 0x000000000000794d */ /* 0x000fea0003800000 */
.L_x_541:
[----:B------:R-:W-:-:S08]  /*1d5c0*/  NOP ;  /* 0x0000000000007918 */ /* 0x000fd00000000000 */
[----:B------:R-:W1:-:S00]  /*1d5d0*/  USETMAXREG.DEALLOC.CTAPOOL 0x20 ;  /* 0x00000020000079c8 */ /* 0x000e4000080e0500 */
[----:B-1----:R-:W1:Y:S02]  /*1d5e0*/  LDC R0, c[0x0][0x900] ;  /* 0x00024000ff007b82 */ /* 0x002e640000000800 */
[----:B-1----:R-:W-:-:S13]  /*1d5f0*/  ISETP.LE.AND P1, PT, R0, UR38, PT ;  /* 0x0000002600007c0c */ /* 0x002fda000bf23270 */
[----:B------:R-:W-:Y:S05]  /*1d600*/  @P1 EXIT ;  /* 0x000000000000194d */ /* 0x000fea0003800000 */
[----:B------:R-:W-:Y:S01]  /*1d610*/  HFMA2 R4, -RZ, RZ, 0, 5.9604644775390625e-08 ;  /* 0x00000001ff047431 */ /* 0x000fe200000001ff */
[----:B------:R-:W-:Y:S01]  /*1d620*/  PLOP3.LUT P5, PT, P5, P6, PT, 0xf8, 0x8f ;  /* 0x00000000008f781c */ /* 0x000fe20002fadf70 */
[----:B------:R-:W1:Y:S01]  /*1d630*/  LDCU.64 UR4, c[0x0][0x348] ;  /* 0x00006900ff0477ac */ /* 0x000e620008000a00 */
[----:B------:R-:W-:Y:S01]  /*1d640*/  UPLOP3.LUT UP1, UPT, UP2, UP3, UPT, 0xf8, 0x8f ;  /* 0x00000000008f789c */ /* 0x000fe20001727f70 */
[----:B------:R-:W-:Y:S01]  /*1d650*/  UMOV UR23, 0x1 ;  /* 0x0000000100177882 */ /* 0x000fe20000000000 */
[----:B------:R-:W-:-:S09]  /*1d660*/  UMOV UR15, URZ ;  /* 0x000000ff000f7c82 */ /* 0x000fd20008000000 */
.L_x_408:
[----:B--2---:R-:W2:Y:S01]  /*1d670*/  LDCU.64 UR8, c[0x0][0x908] ;  /* 0x00012100ff0877ac */ /* 0x004ea20008000a00 */
[----:B------:R-:W3:Y:S01]  /*1d680*/  LDCU UR11, c[0x0][0x904] ;  /* 0x00012080ff0b77ac */ /* 0x000ee20008000800 */
[----:B------:R-:W4:Y:S01]  /*1d690*/  LDCU.64 UR6, c[0x0][0x920] ;  /* 0x00012400ff0677ac */ /* 0x000f220008000a00 */
[----:B------:R-:W5:Y:S01]  /*1d6a0*/  LDCU UR14, c[0x0][0x91c] ;  /* 0x00012380ff0e77ac */ /* 0x000f620008000800 */
[----:B--2---:R-:W-:-:S04]  /*1d6b0*/  UIMAD.WIDE.U32 UR12, UR38, UR8, URZ ;  /* 0x00000008260c72a5 */ /* 0x004fc8000f8e00ff */
[----:B------:R-:W-:Y:S02]  /*1d6c0*/  USHF.R.U32.HI UR12, URZ, UR9, UR13 ;  /* 0x00000009ff0c7299 */ /* 0x000fe4000801160d */
[----:B---3--:R-:W-:Y:S01]  /*1d6d0*/  UISETP.NE.AND UP2, UPT, UR11, 0x1, UPT ;  /* 0x000000010b00788c */ /* 0x008fe2000bf45270 */
[----:B------:R-:W2:Y:S03]  /*1d6e0*/  LDCU.64 UR8, c[0x0][0x380] ;  /* 0x00007000ff0877ac */ /* 0x000ea60008000a00 */
[----:B------:R-:W-:Y:S02]  /*1d6f0*/  USEL UR12, UR38, UR12, !UP2 ;  /* 0x0000000c260c7287 */ /* 0x000fe4000d000000 */
[----:B-----5:R-:W-:Y:S02]  /*1d700*/  UISETP.NE.AND UP2, UPT, UR14, 0x1, UPT ;  /* 0x000000010e00788c */ /* 0x020fe4000bf45270 */
[----:B----4-:R-:W-:-:S02]  /*1d710*/  UIMAD.WIDE.U32 UR16, UR12, UR6, URZ ;  /* 0x000000060c1072a5 */ /* 0x010fc4000f8e00ff */
[----:B------:R-:W-:-:S04]  /*1d720*/  UIADD3 UR6, UPT, UPT, -UR12, URZ, URZ ;  /* 0x000000ff0c067290 */ /* 0x000fc8000fffe1ff */
[----:B------:R-:W-:Y:S01]  /*1d730*/  UIMAD UR11, UR11, UR6, UR38 ;  /* 0x000000060b0b72a4 */ /* 0x000fe2000f8e0226 */
[----:B------:R-:W-:Y:S02]  /*1d740*/  UMOV UR13, UR17 ;  /* 0x00000011000d7c82 */ /* 0x000fe40008000000 */
[----:B------:R-:W-:Y:S02]  /*1d750*/  USHF.R.U32.HI UR7, URZ, UR7, UR13 ;  /* 0x00000007ff077299 */ /* 0x000fe4000801160d */
[----:B------:R-:W-:Y:S02]  /*1d760*/  USHF.L.U32 UR11, UR11, 0x8, URZ ;  /* 0x000000080b0b7899 */ /* 0x000fe400080006ff */
[----:B------:R-:W-:Y:S02]  /*1d770*/  USEL UR10, UR12, UR7, !UP2 ;  /* 0x000000070c0a7287 */ /* 0x000fe4000d000000 */
[----:B--2---:R-:W-:Y:S02]  /*1d780*/  UISETP.NE.AND UP2, UPT, UR9, URZ, UPT ;  /* 0x000000ff0900728c */ /* 0x004fe4000bf45270 */
[----:B------:R-:W-:-:S02]  /*1d790*/  UIADD3 UR6, UPT, UPT, -UR10, URZ, URZ ;  /* 0x000000ff0a067290 */ /* 0x000fc4000fffe1ff */
[----:B------:R-:W-:Y:S02]  /*1d7a0*/  UISETP.GE.OR UP2, UPT, UR11, UR8, !UP2 ;  /* 0x000000080b00728c */ /* 0x000fe4000d746670 */
[----:B------:R-:W-:-:S07]  /*1d7b0*/  UIMAD UR14, UR14, UR6, UR12 ;  /* 0x000000060e0e72a4 */ /* 0x000fce000f8e020c */
[----:B-1----:R-:W-:Y:S05]  /*1d7c0*/  BRA.U UP2, `(.L_x_311) ;  /* 0x00000031021c7547 */ /* 0x002fea000b800000 */
[----:B------:R-:W2:Y:S01]  /*1d7d0*/  LDCU UR12, c[0x0][0x38c] ;  /* 0x00007180ff0c77ac */ /* 0x000ea20008000800 */
[----:B------:R-:W-:Y:S01]  /*1d7e0*/  BSSY.RECONVERGENT B0, `(.L_x_312) ;  /* 0x0000033000007945 */ /* 0x000fe20003800200 */
[----:B------:R-:W3:Y:S01]  /*1d7f0*/  LDCU.64 UR6, c[0x0][0x910] ;  /* 0x00012200ff0677ac */ /* 0x000ee20008000a00 */
[----:B------:R-:W4:Y:S01]  /*1d800*/  LDCU UR8, c[0x0][0x918] ;  /* 0x00012300ff0877ac */ /* 0x000f220008000800 */
[----:B------:R-:W-:Y:S01]  /*1d810*/  UIADD3 UR9, UPT, UPT, UR9, 0x7f, URZ ;  /* 0x0000007f09097890 */ /* 0x000fe2000fffe0ff */
[----:B--2---:R-:W-:Y:S01]  /*1d820*/  IMAD.U32 R3, RZ, RZ, UR12 ;  /* 0x0000000cff037e24 */ /* 0x004fe2000f8e00ff */
[----:B---3--:R-:W-:-:S04]  /*1d830*/  UIMAD.WIDE.U32 UR16, UR10, UR7, URZ ;  /* 0x000000070a1072a5 */ /* 0x008fc8000f8e00ff */
[----:B------:R-:W-:Y:S01]  /*1d840*/  IABS R3, R3 ;  /* 0x0000000300037213 */ /* 0x000fe20000000000 */
[----:B------:R-:W-:-:S03]  /*1d850*/  UISETP.NE.AND UP2, UPT, UR6, 0x1, UPT ;  /* 0x000000010600788c */ /* 0x000fc6000bf45270 */
[----:B------:R-:W2:Y:S01]  /*1d860*/  I2F.RP R0, R3 ;  /* 0x0000000300007306 */ /* 0x000ea20000209400 */
[----:B------:R-:W-:Y:S02]  /*1d870*/  UMOV UR7, UR17 ;  /* 0x0000001100077c82 */ /* 0x000fe40008000000 */
[----:B----4-:R-:W-:Y:S02]  /*1d880*/  USHF.R.U32.HI UR7, URZ, UR8, UR7 ;  /* 0x00000008ff077299 */ /* 0x010fe40008011607 */
[----:B------:R-:W-:Y:S02]  /*1d890*/  UIADD3 UR8, UPT, UPT, UR11, 0x100, URZ ;  /* 0x000001000b087890 */ /* 0x000fe4000fffe0ff */
[----:B------:R-:W-:Y:S02]  /*1d8a0*/  USEL UR7, UR10, UR7, !UP2 ;  /* 0x000000070a077287 */ /* 0x000fe4000d000000 */
[----:B------:R-:W-:Y:S02]  /*1d8b0*/  UISETP.NE.AND UP2, UPT, UR12, URZ, UPT ;  /* 0x000000ff0c00728c */ /* 0x000fe4000bf45270 */
[----:B------:R-:W-:Y:S01]  /*1d8c0*/  UIADD3 UR7, UPT, UPT, -UR7, URZ, URZ ;  /* 0x000000ff07077290 */ /* 0x000fe2000fffe1ff */
[----:B--2---:R-:W2:Y:S03]  /*1d8d0*/  MUFU.RCP R6, R0 ;  /* 0x0000000000067308 */ /* 0x004ea60000001000 */
[----:B------:R-:W-:-:S02]  /*1d8e0*/  UIMAD UR10, UR6, UR7, UR10 ;  /* 0x00000007060a72a4 */ /* 0x000fc4000f8e020a */
[----:B------:R-:W-:Y:S02]  /*1d8f0*/  USHF.R.S32.HI UR6, URZ, 0x1f, UR9 ;  /* 0x0000001fff067899 */ /* 0x000fe40008011409 */
[----:B------:R-:W-:Y:S02]  /*1d900*/  ULOP3.LUT UR7, UR10, UR12, URZ, 0x3c, !UPT ;  /* 0x0000000c0a077292 */ /* 0x000fe4000f8e3cff */
[----:B------:R-:W-:Y:S02]  /*1d910*/  ULEA.HI UR6, UR6, UR9, URZ, 0x7 ;  /* 0x0000000906067291 */ /* 0x000fe4000f8f38ff */
[----:B------:R-:W-:Y:S02]  /*1d920*/  UISETP.GE.AND UP3, UPT, UR7, URZ, UPT ;  /* 0x000000ff0700728c */ /* 0x000fe4000bf66270 */
[----:B------:R-:W-:Y:S02]  /*1d930*/  USHF.R.S32.HI UR7, URZ, 0x1f, UR8 ;  /* 0x0000001fff077899 */ /* 0x000fe40008011408 */
[----:B------:R-:W-:-:S02]  /*1d940*/  USHF.R.S32.HI UR6, URZ, 0x7, UR6 ;  /* 0x00000007ff067899 */ /* 0x000fc40008011406 */
[----:B------:R-:W-:Y:S01]  /*1d950*/  ULEA.HI UR7, UR7, UR8, URZ, 0x7 ;  /* 0x0000000807077291 */ /* 0x000fe2000f8f38ff */
[----:B--2---:R-:W-:Y:S02]  /*1d960*/  IADD3 R6, PT, PT, R6, 0xffffffe, RZ ;  /* 0x0ffffffe06067810 */ /* 0x004fe40007ffe0ff */
[----:B------:R-:W-:Y:S01]  /*1d970*/  MOV R0, UR10 ;  /* 0x0000000a00007c02 */ /* 0x000fe20008000f00 */
[----:B------:R-:W-:Y:S01]  /*1d980*/  UIADD3 UR7, UPT, UPT, UR7, 0x7f, URZ ;  /* 0x0000007f07077890 */ /* 0x000fe2000fffe0ff */
[----:B------:R-:W2:Y:S02]  /*1d990*/  F2I.FTZ.U32.TRUNC.NTZ R7, R6 ;  /* 0x0000000600077305 */ /* 0x000ea4000021f000 */
[----:B------:R-:W-:Y:S01]  /*1d9a0*/  IABS R0, R0 ;  /* 0x0000000000007213 */ /* 0x000fe20000000000 */
[----:B------:R-:W-:Y:S01]  /*1d9b0*/  USHF.R.S32.HI UR8, URZ, 0x7, UR7 ;  /* 0x00000007ff087899 */ /* 0x000fe20008011407 */
[----:B--2---:R-:W-:Y:S02]  /*1d9c0*/  IMAD.MOV R2, RZ, RZ, -R7 ;  /* 0x000000ffff027224 */ /* 0x004fe400078e0a07 */
[----:B------:R-:W-:-:S02]  /*1d9d0*/  IMAD.MOV.U32 R6, RZ, RZ, RZ ;  /* 0x000000ffff067224 */ /* 0x000fc400078e00ff */
[----:B------:R-:W-:-:S04]  /*1d9e0*/  IMAD R2, R2, R3, RZ ;  /* 0x0000000302027224 */ /* 0x000fc800078e02ff */
[----:B------:R-:W-:-:S06]  /*1d9f0*/  IMAD.HI.U32 R2, R7, R2, R6 ;  /* 0x0000000207027227 */ /* 0x000fcc00078e0006 */
[----:B------:R-:W-:-:S05]  /*1da00*/  IMAD.HI.U32 R5, R2, R0, RZ ;  /* 0x0000000002057227 */ /* 0x000fca00078e00ff */
[----:B------:R-:W-:-:S05]  /*1da10*/  IADD3 R2, PT, PT, -R5, RZ, RZ ;  /* 0x000000ff05027210 */ /* 0x000fca0007ffe1ff */
[----:B------:R-:W-:-:S05]  /*1da20*/  IMAD R0, R3, R2, R0 ;  /* 0x0000000203007224 */ /* 0x000fca00078e0200 */
[----:B------:R-:W-:-:S13]  /*1da30*/  ISETP.GT.U32.AND P1, PT, R3, R0, PT ;  /* 0x000000000300720c */ /* 0x000fda0003f24070 */
[----:B------:R-:W-:Y:S01]  /*1da40*/  @!P1 IMAD.IADD R0, R0, 0x1, -R3 ;  /* 0x0000000100009824 */ /* 0x000fe200078e0a03 */
[----:B------:R-:W-:-:S04]  /*1da50*/  @!P1 IADD3 R5, PT, PT, R5, 0x1, RZ ;  /* 0x0000000105059810 */ /* 0x000fc80007ffe0ff */
[----:B------:R-:W-:-:S13]  /*1da60*/  ISETP.GE.U32.AND P2, PT, R0, R3, PT ;  /* 0x000000030000720c */ /* 0x000fda0003f46070 */
[----:B------:R-:W-:-:S05]  /*1da70*/  @P2 VIADD R5, R5, 0x1 ;  /* 0x0000000105052836 */ /* 0x000fca0000000000 */
[----:B------:R-:W-:-:S13]  /*1da80*/  R2UR UR13, R5 ;  /* 0x00000000050d72ca */ /* 0x000fda00000e0000 */
[----:B------:R-:W-:Y:S02]  /*1da90*/  @!UP3 UIADD3 UR13, UPT, UPT, -UR13, URZ, URZ ;  /* 0x000000ff0d0db290 */ /* 0x000fe4000fffe1ff */
[----:B------:R-:W-:Y:S02]  /*1daa0*/  @!UP2 ULOP3.LUT UR13, URZ, UR12, URZ, 0x33, !UPT ;  /* 0x0000000cff0da292 */ /* 0x000fe4000f8e33ff */
[----:B------:R-:W-:Y:S02]  /*1dab0*/  UISETP.LT.AND UP2, UPT, UR6, UR8, UPT ;  /* 0x000000080600728c */ /* 0x000fe4000bf41270 */
[----:B------:R-:W-:Y:S02]  /*1dac0*/  UIADD3 UR7, UPT, UPT, -UR13, URZ, URZ ;  /* 0x000000ff0d077290 */ /* 0x000fe4000fffe1ff */
[----:B------:R-:W-:Y:S02]  /*1dad0*/  USEL UR6, UR6, UR8, UP2 ;  /* 0x0000000806067287 */ /* 0x000fe40009000000 */
[----:B------:R-:W-:Y:S01]  /*1dae0*/  UIMAD UR12, UR12, UR7, UR10 ;  /* 0x000000070c0c72a4 */ /* 0x000fe2000f8e020a */
[----:B------:R-:W-:Y:S11]  /*1daf0*/  @!P3 BRA `(.L_x_313) ;  /* 0x000000000004b947 */ /* 0x000ff60003800000 */
[----:B-1----:R-:W-:Y:S05]  /*1db00*/  BPT.TRAP 0x1 ;  /* 0x000000040000795c */ /* 0x002fea0000300000 */
.L_x_313:
[----:B-1----:R-:W-:Y:S05]  /*1db10*/  BSYNC.RECONVERGENT B0 ;  /* 0x0000000000007941 */ /* 0x002fea0003800200 */
.L_x_312:
[----:B------:R-:W1:Y:S01]  /*1db20*/  S2UR UR8, SR_CgaCtaId ;  /* 0x00000000000879c3 */ /* 0x000e620000008800 */
[----:B------:R-:W-:Y:S01]  /*1db30*/  UMOV UR7, 0x400 ;  /* 0x0000040000077882 */ /* 0x000fe20000000000 */
[----:B------:R-:W-:Y:S02]  /*1db40*/  SHF.L.U32 R5, R4, 0x1f, RZ ;  /* 0x0000001f04057819 */ /* 0x000fe400000006ff */
[----:B------:R-:W-:Y:S01]  /*1db50*/  @!P0 MOV R2, 0x8000 ;  /* 0x0000800000028802 */ /* 0x000fe20000000f00 */
[----:B-1----:R-:W-:-:S09]  /*1db60*/  ULEA UR8, UR8, UR7, 0x18 ;  /* 0x0000000708087291 */ /* 0x002fd2000f8ec0ff */
[----:B------:R-:W1:Y:S02]  /*1db70*/  SYNCS.PHASECHK.TRANS64.TRYWAIT P1, [UR8+0x38010], R5 ;  /* 0x03801005ff0075a7 */ /* 0x000e640008021108 */
[----:B-1----:R-:W-:Y:S05]  /*1db80*/  @!P1 BRA `(.L_x_314) ;  /* 0x0000006000f89947 */ /* 0x002fea0003800000 */
.L_x_489:
[----:B------:R2:W-:Y:S01]  /*1db90*/  @!P0 SYNCS.ARRIVE.TRANS64 RZ, [UR8+0x38000], R2 ;  /* 0x03800002ffff89a7 */ /* 0x0005e20008000008 */
[----:B------:R-:W-:Y:S04]  /*1dba0*/  BSSY.RECONVERGENT B0, `(.L_x_315) ;  /* 0x0000003000007945 */ /* 0x000fe80003800200 */
[----:B------:R-:W-:Y:S05]  /*1dbb0*/  @!P5 BRA `(.L_x_316) ;  /* 0x000000000004d947 */ /* 0x000fea0003800000 */
[----:B------:R-:W-:Y:S05]  /*1dbc0*/  BPT.TRAP 0x1 ;  /* 0x000000040000795c */ /* 0x000fea0000300000 */
.L_x_316:
[----:B------:R-:W-:Y:S05]  /*1dbd0*/  BSYNC.RECONVERGENT B0 ;  /* 0x0000000000007941 */ /* 0x000fea0003800200 */
.L_x_315:
[----:B-1----:R-:W1:Y:S01]  /*1dbe0*/  S2R R0, SR_TID.X ;  /* 0x0000000000007919 */ /* 0x002e620000002100 */
[----:B------:R-:W-:Y:S01]  /*1dbf0*/  BSSY.RECONVERGENT B0, `(.L_x_317) ;  /* 0x0000005000007945 */ /* 0x000fe20003800200 */
[----:B-1----:R-:W-:-:S04]  /*1dc00*/  LOP3.LUT P2, RZ, R0, 0x1f, RZ, 0xc0, !PT ;  /* 0x0000001f00ff7812 */ /* 0x002fc8000784c0ff */
[----:B------:R-:W-:-:S13]  /*1dc10*/  PLOP3.LUT P2, PT, P2, P0, PT, 0x8f, 0xf8 ;  /* 0x0000000000f8781c */ /* 0x000fda0001741177 */
[----:B------:R-:W-:Y:S05]  /*1dc20*/  @P2 BRA `(.L_x_318) ;  /* 0x0000000000042947 */ /* 0x000fea0003800000 */
[----:B------:R-:W-:Y:S05]  /*1dc30*/  BPT.TRAP 0x1 ;  /* 0x000000040000795c */ /* 0x000fea0000300000 */
.L_x_318:
[----:B------:R-:W-:Y:S05]  /*1dc40*/  BSYNC.RECONVERGENT B0 ;  /* 0x0000000000007941 */ /* 0x000fea0003800200 */
.L_x_317:
[----:B------:R-:W-:Y:S02]  /*1dc50*/  UIADD3 UR26, UP2, UPT, UR4, 0x80, URZ ;  /* 0x00000080041a7890 */ /* 0x000fe4000ff5e0ff */
[----:B------:R-:W-:Y:S02]  /*1dc60*/  UIADD3 UR9, UPT, UPT, UR8, 0x38000, URZ ;  /* 0x0003800008097890 */ /* 0x000fe4000fffe0ff */
[----:B------:R-:W-:Y:S02]  /*1dc70*/  UIADD3.X UR27, UPT, UPT, URZ, UR5, URZ, UP2, !UPT ;  /* 0x00000005ff1b7290 */ /* 0x000fe400097fe4ff */
[----:B------:R-:W-:Y:S01]  /*1dc80*/  UIADD3 UR16, UPT, UPT, UR8, 0x4000, URZ ;  /* 0x0000400008107890 */ /* 0x000fe2000fffe0ff */
[----:B------:R-:W-:Y:S01]  /*1dc90*/  UMOV UR24, 0x0 ;  /* 0x0000000000187882 */ /* 0x000fe20000000000 */
[----:B------:R-:W-:Y:S01]  /*1dca0*/  UMOV UR25, 0x10000000 ;  /* 0x1000000000197882 */ /* 0x000fe20000000000 */
[----:B------:R-:W-:Y:S01]  /*1dcb0*/  UMOV UR10, URZ ;  /* 0x000000ff000a7c82 */ /* 0x000fe20008000000 */
[----:B------:R-:W-:Y:S01]  /*1dcc0*/  UMOV UR18, 0x40 ;  /* 0x0000004000127882 */ /* 0x000fe20000000000 */
[----:B------:R-:W-:Y:S01]  /*1dcd0*/  UMOV UR19, UR11 ;  /* 0x0000000b00137c82 */ /* 0x000fe20008000000 */
[----:B------:R-:W-:Y:S01]  /*1dce0*/  UMOV UR20, UR12 ;  /* 0x0000000c00147c82 */ /* 0x000fe20008000000 */
[----:B------:R-:W-:Y:S01]  /*1dcf0*/  UMOV UR21, UR13 ;  /* 0x0000000d00157c82 */ /* 0x000fe20008000000 */
[----:B------:R-:W-:Y:S01]  /*1dd00*/  UMOV UR22, UR14 ;  /* 0x0000000e00167c82 */ /* 0x000fe20008000000 */
[----:B------:R-:W-:Y:S01]  /*1dd10*/  UMOV UR17, UR9 ;  /* 0x0000000900117c82 */ /* 0x000fe20008000000 */
[----:B------:R1:W-:Y:S01]  /*1dd20*/  UTMALDG.5D [UR8], [UR26], desc[UR24] ;  /* 0x000018081a0075b4 */ /* 0x0003e20008021000 */
[----:B------:R1:W-:Y:S02]  /*1dd30*/  UTMALDG.5D [UR16], [UR26], desc[UR24] ;  /* 0x000018101a0075b4 */ /* 0x0003e40008021000 */
[----:B-1----:R-:W-:Y:S05]  /*1dd40*/  BRA.U !UP0, `(.L_x_319) ;  /* 0x0000000108047547 */ /* 0x002fea000b800000 */
[----:B------:R-:W-:Y:S05]  /*1dd50*/  BPT.TRAP 0x1 ;  /* 0x000000040000795c */ /* 0x000fea0000300000 */
.L_x_319:
[----:B------:R-:W-:Y:S01]  /*1dd60*/  ULEA UR25, UR15, UR8, 0x3 ;  /* 0x000000080f197291 */ /* 0x000fe2000f8e18ff */
[----:B------:R-:W-:Y:S01]  /*1dd70*/  IMAD.U32 R3, RZ, RZ, UR23 ;  /* 0x00000017ff037e24 */ /* 0x000fe2000f8e00ff */
[----:B--2---:R-:W-:-:S04]  /*1dd80*/  @!P0 MOV R2, 0x8000 ;  /* 0x0000800000028802 */ /* 0x004fc80000000f00 */
[----:B------:R-:W-:-:S04]  /*1dd90*/  SHF.L.U32 R3, R3, 0x1f, RZ ;  /* 0x0000001f03037819 */ /* 0x000fc800000006ff */
[----:B------:R-:W1:Y:S02]  /*1dda0*/  SYNCS.PHASECHK.TRANS64.TRYWAIT P1, [UR25+0x38038], R3 ;  /* 0x03803803ff0075a7 */ /* 0x000e640008021119 */
[----:B-1----:R-:W-:Y:S05]  /*1ddb0*/  @!P1 BRA `(.L_x_320) ;  /* 0x0000006000849947 */ /* 0x002fea0003800000 */
.L_x_491:
[----:B------:R2:W-:Y:S01]  /*1ddc0*/  @!P0 SYNCS.ARRIVE.TRANS64 RZ, [UR25+0x38020], R2 ;  /* 0x03802002ffff89a7 */ /* 0x0005e20008000019 */
[----:B------:R-:W-:Y:S05]  /*1ddd0*/  BRA.U !UP1, `(.L_x_321) ;  /* 0x0000000109047547 */ /* 0x000fea000b800000 */
[----:B------:R-:W-:Y:S05]  /*1dde0*/  BPT.TRAP 0x1 ;  /* 0x000000040000795c */ /* 0x000fea0000300000 */
.L_x_321:
[----:B------:R-:W-:Y:S04]  /*1ddf0*/  BSSY.RECONVERGENT B0, `(.L_x_322) ;  /* 0x0000003000007945 */ /* 0x000fe80003800200 */
[----:B------:R-:W-:Y:S05]  /*1de00*/  @P2 BRA `(.L_x_323) ;  /* 0x0000000000042947 */ /* 0x000fea0003800000 */
[----:B------:R-:W-:Y:S05]  /*1de10*/  BPT.TRAP 0x1 ;  /* 0x000000040000795c */ /* 0x000fea0000300000 */
.L_x_323:
[----:B------:R-:W-:Y:S05]  /*1de20*/  BSYNC.RECONVERGENT B0 ;  /* 0x0000000000007941 */ /* 0x000fea0003800200 */
.L_x_322:
[----:B------:R-:W-:Y:S01]  /*1de30*/  ULEA UR16, UR15, UR8, 0xf ;  /* 0x000000080f107291 */ /* 0x000fe2000f8e78ff */
[----:B------:R-:W-:Y:S01]  /*1de40*/  BSSY.RECONVERGENT B0, `(.L_x_324) ;  /* 0x000001a000007945 */ /* 0x000fe20003800200 */
[----:B------:R-:W-:Y:S02]  /*1de50*/  UIADD3 UR32, UP2, UPT, UR4, 0x180, URZ ;  /* 0x0000018004207890 */ /* 0x000fe4000ff5e0ff */
[----:B------:R-:W-:Y:S02]  /*1de60*/  UIADD3 UR7, UPT, UPT, UR15, 0x1, URZ ;  /* 0x000000010f077890 */ /* 0x000fe4000fffe0ff */
[----:B------:R-:W-:Y:S02]  /*1de70*/  UIADD3 UR25, UPT, UPT, UR25, 0x38020, URZ ;  /* 0x0003802019197890 */ /* 0x000fe4000fffe0ff */
[----:B------:R-:W-:Y:S02]  /*1de80*/  UIADD3.X UR33, UPT, UPT, URZ, UR5, URZ, UP2, !UPT ;  /* 0x00000005ff217290 */ /* 0x000fe400097fe4ff */
[----:B------:R-:W-:-:S02]  /*1de90*/  UIADD3 UR24, UPT, UPT, UR16, 0x10000, URZ ;  /* 0x0001000010187890 */ /* 0x000fc4000fffe0ff */
[----:B------:R-:W-:Y:S02]  /*1dea0*/  UIADD3 UR16, UPT, UPT, UR16, 0x14000, URZ ;  /* 0x0001400010107890 */ /* 0x000fe4000fffe0ff */
[----:B------:R-:W-:Y:S01]  /*1deb0*/  UISETP.NE.AND UP2, UPT, UR7, 0x3, UPT ;  /* 0x000000030700788c */ /* 0x000fe2000bf45270 */
[----:B------:R-:W-:Y:S01]  /*1dec0*/  UMOV UR27, URZ ;  /* 0x000000ff001b7c82 */ /* 0x000fe20008000000 */
[----:B------:R-:W-:Y:S02]  /*1ded0*/  UMOV UR30, 0x0 ;  /* 0x00000000001e7882 */ /* 0x000fe40000000000 */
[----:B------:R-:W-:Y:S01]  /*1dee0*/  USEL UR9, URZ, 0x1, UP2 ;  /* 0x00000001ff097887 */ /* 0x000fe20009000000 */
[----:B------:R-:W-:Y:S01]  /*1def0*/  UMOV UR31, 0x10000000 ;  /* 0x10000000001f7882 */ /* 0x000fe20000000000 */
[----:B------:R-:W-:Y:S01]  /*1df00*/  UMOV UR26, URZ ;  /* 0x000000ff001a7c82 */ /* 0x000fe20008000000 */
[----:B------:R-:W-:Y:S01]  /*1df10*/  UMOV UR28, UR13 ;  /* 0x0000000d001c7c82 */ /* 0x000fe20008000000 */
[----:B------:R-:W-:Y:S01]  /*1df20*/  UMOV UR29, UR14 ;  /* 0x0000000e001d7c82 */ /* 0x000fe20008000000 */
[----:B------:R-:W-:Y:S01]  /*1df30*/  UMOV UR18, 0x40 ;  /* 0x0000004000127882 */ /* 0x000fe20000000000 */
[----:B------:R-:W-:Y:S01]  /*1df40*/  UMOV UR20, UR13 ;  /* 0x0000000d00147c82 */ /* 0x000fe20008000000 */
[----:B------:R-:W-:Y:S01]  /*1df50*/  UMOV UR21, UR14 ;  /* 0x0000000e00157c82 */ /* 0x000fe20008000000 */
[----:B------:R-:W-:Y:S01]  /*1df60*/  UMOV UR17, UR25 ;  /* 0x0000001900117c82 */ /* 0x000fe20008000000 */
[----:B------:R-:W-:Y:S01]  /*1df70*/  UMOV UR19, UR27 ;  /* 0x0000001b00137c82 */ /* 0x000fe20008000000 */
[----:B------:R3:W-:Y:S01]  /*1df80*/  UTMALDG.4D [UR24], [UR32], desc[UR30] ;  /* 0x00001e18200075b4 */ /* 0x0007e20008019000 */
[----:B------:R-:W-:-:S02]  /*1df90*/  USEL UR7, UR7, URZ, UP2 ;  /* 0x000000ff07077287 */ /* 0x000fc40009000000 */
[----:B------:R-:W-:Y:S01]  /*1dfa0*/  ULOP3.LUT UR23, UR23, UR9, URZ, 0x3c, !UPT ;  /* 0x0000000917177292 */ /* 0x000fe2000f8e3cff */
[----:B------:R3:W-:Y:S02]  /*1dfb0*/  UTMALDG.4D [UR16], [UR32], desc[UR30] ;  /* 0x00001e10200075b4 */ /* 0x0007e40008019000 */
[----:B---3--:R-:W-:Y:S09]  /*1dfc0*/  @!P3 BRA `(.L_x_325) ;  /* 0x000000000004b947 */ /* 0x008ff20003800000 */
[----:B------:R-:W-:Y:S05]  /*1dfd0*/  BPT.TRAP 0x1 ;  /* 0x000000040000795c */ /* 0x000fea0000300000 */
.L_x_325:
[----:B------:R-:W-:Y:S05]  /*1dfe0*/  BSYNC.RECONVERGENT B0 ;  /* 0x0000000000007941 */ /* 0x000fea0003800200 */
.L_x_324:
[----:B------:R-:W3:Y:S01]  /*1dff0*/  SYNCS.PHASECHK.TRANS64.TRYWAIT P1, [UR8+0x38018], R5 ;  /* 0x03801805ff0075a7 */ /* 0x000ee20008021108 */
[----:B--2---:R-:W-:Y:S01]  /*1e000*/  @!P0 MOV R2, 0x8000 ;  /* 0x0000800000028802 */ /* 0x004fe20000000f00 */
[----:B---3--:R-:W-:Y:S06]  /*1e010*/  @!P1 BRA `(.L_x_326) ;  /* 0x0000006000049947 */ /* 0x008fec0003800000 */
.L_x_493:
[----:B------:R2:W-:Y:S01]  /*1e020*/  @!P0 SYNCS.ARRIVE.TRANS64 RZ, [UR8+0x38008], R2 ;  /* 0x03800802ffff89a7 */ /* 0x0005e20008000008 */
[----:B------:R-:W-:Y:S04]  /*1e030*/  BSSY.RECONVERGENT B0, `(.L_x_327) ;  /* 0x0000003000007945 */ /* 0x000fe80003800200 */
[----:B------:R-:W-:Y:S05]  /*1e040*/  @!P5 BRA `(.L_x_328) ;  /* 0x000000000004d947 */ /* 0x000fea0003800000 */
[----:B------:R-:W-:Y:S05]  /*1e050*/  BPT.TRAP 0x1 ;  /* 0x000000040000795c */ /* 0x000fea0000300000 */
.L_x_328:
[----:B------:R-:W-:Y:S05]  /*1e060*/  BSYNC.RECONVERGENT B0 ;  /* 0x0000000000007941 */ /* 0x000fea0003800200 */
.L_x_327:
[----:B------:R-:W-:Y:S04]  /*1e070*/  BSSY.RECONVERGENT B0, `(.L_x_329) ;  /* 0x0000003000007945 */ /* 0x000fe80003800200 */
[----:B------:R-:W-:Y:S05]  /*1e080*/  @P2 BRA `(.L_x_330) ;  /* 0x0000000000042947 */ /* 0x000fea0003800000 */
[----:B------:R-:W-:Y:S05]  /*1e090*/  BPT.TRAP 0x1 ;  /* 0x000000040000795c */ /* 0x000fea0000300000 */
.L_x_330:
[----:B------:R-:W-:Y:S05]  /*1e0a0*/  BSYNC.RECONVERGENT B0 ;  /* 0x0000000000007941 */ /* 0x000fea0003800200 */
.L_x_329:
[----:B------:R-:W-:Y:S02]  /*1e0b0*/  UIADD3 UR10, UP2, UPT, UR4, 0x80, URZ ;  /* 0x00000080040a7890 */ /* 0x000fe4000ff5e0ff */
[----:B------:R-:W-:Y:S02]  /*1e0c0*/  UIADD3 UR27, UPT, UPT, UR11, 0x80, URZ ;  /* 0x000000800b1b7890 */ /* 0x000fe4000fffe0ff */
[----:B------:R-:W-:Y:S02]  /*1e0d0*/  UIADD3 UR24, UPT, UPT, UR8, 0x8000, URZ ;  /* 0x0000800008187890 */ /* 0x000fe4000fffe0ff */
[----:B------:R-:W-:Y:S02]  /*1e0e0*/  UIADD3 UR25, UPT, UPT, UR8, 0x38008, URZ ;  /* 0x0003800808197890 */ /* 0x000fe4000fffe0ff */
[----:B------:R-:W-:Y:S02]  /*1e0f0*/  UIADD3.X UR11, UPT, UPT, URZ, UR5, URZ, UP2, !UPT ;  /* 0x00000005ff0b7290 */ /* 0x000fe400097fe4ff */
[----:B------:R-:W-:Y:S01]  /*1e100*/  UIADD3 UR16, UPT, UPT, UR8, 0xc000, URZ ;  /* 0x0000c00008107890 */ /* 0x000fe2000fffe0ff */
[----:B------:R-:W-:Y:S01]  /*1e110*/  UMOV UR32, 0x0 ;  /* 0x0000000000207882 */ /* 0x000fe20000000000 */
[----:B------:R-:W-:Y:S01]  /*1e120*/  UMOV UR33, 0x10000000 ;  /* 0x1000000000217882 */ /* 0x000fe20000000000 */
[----:B------:R-:W-:Y:S01]  /*1e130*/  UMOV UR26, URZ ;  /* 0x000000ff001a7c82 */ /* 0x000fe20008000000 */
[----:B------:R-:W-:Y:S01]  /*1e140*/  UMOV UR28, UR12 ;  /* 0x0000000c001c7c82 */ /* 0x000fe20008000000 */
[----:B------:R-:W-:Y:S01]  /*1e150*/  UMOV UR29, UR13 ;  /* 0x0000000d001d7c82 */ /* 0x000fe20008000000 */
[----:B------:R-:W-:Y:S01]  /*1e160*/  UMOV UR30, UR14 ;  /* 0x0000000e001e7c82 */ /* 0x000fe20008000000 */
        /* <DEDUP_REMOVED lines=8> */
[----:B---3--:R-:W-:Y:S05]  /*1e1f0*/  BRA.U !UP0, `(.L_x_331) ;  /* 0x0000000108047547 */ /* 0x008fea000b800000 */
[----:B------:R-:W-:Y:S05]  /*1e200*/  BPT.TRAP 0x1 ;  /* 0x000000040000795c */ /* 0x000fea0000300000 */
.L_x_331:
[----:B------:R-:W-:Y:S01]  /*1e210*/  ULEA UR25, UR7, UR8, 0x3 ;  /* 0x0000000807197291 */ /* 0x000fe2000f8e18ff */
[----:B-1----:R-:W-:Y:S01]  /*1e220*/  IMAD.U32 R3, RZ, RZ, UR23 ;  /* 0x00000017ff037e24 */ /* 0x002fe2000f8e00ff */
[----:B--2---:R-:W-:-:S04]  /*1e230*/  @!P0 MOV R2, 0x8000 ;  /* 0x0000800000028802 */ /* 0x004fc80000000f00 */
[----:B------:R-:W-:-:S04]  /*1e240*/  SHF.L.U32 R3, R3, 0x1f, RZ ;  /* 0x0000001f03037819 */ /* 0x000fc800000006ff */
[----:B------:R-:W1:Y:S02]  /*1e250*/  SYNCS.PHASECHK.TRANS64.TRYWAIT P1, [UR25+0x38038], R3 ;  /* 0x03803803ff0075a7 */ /* 0x000e640008021119 */
[----:B-1----:R-:W-:Y:S05]  /*1e260*/  @!P1 BRA `(.L_x_332) ;  /* 0x0000005c00889947 */ /* 0x002fea0003800000 */
.L_x_495:
[----:B------:R2:W-:Y:S01]  /*1e270*/  @!P0 SYNCS.ARRIVE.TRANS64 RZ, [UR25+0x38020], R2 ;  /* 0x03802002ffff89a7 */ /* 0x0005e20008000019 */
[----:B------:R-:W-:Y:S05]  /*1e280*/  BRA.U !UP1, `(.L_x_333) ;  /* 0x0000000109047547 */ /* 0x000fea000b800000 */
[----:B------:R-:W-:Y:S05]  /*1e290*/  BPT.TRAP 0x1 ;  /* 0x000000040000795c */ /* 0x000fea0000300000 */
.L_x_333:
[----:B------:R-:W-:Y:S04]  /*1e2a0*/  BSSY.RECONVERGENT B0, `(.L_x_334) ;  /* 0x0000003000007945 */ /* 0x000fe80003800200 */
[----:B------:R-:W-:Y:S05]  /*1e2b0*/  @P2 BRA `(.L_x_335) ;  /* 0x0000000000042947 */ /* 0x000fea0003800000 */
[----:B------:R-:W-:Y:S05]  /*1e2c0*/  BPT.TRAP 0x1 ;  /* 0x000000040000795c */ /* 0x000fea0000300000 */
.L_x_335:
[----:B------:R-:W-:Y:S05]  /*1e2d0*/  BSYNC.RECONVERGENT B0 ;  /* 0x0000000000007941 */ /* 0x000fea0003800200 */
.L_x_334:
[----:B------:R-:W-:Y:S01]  /*1e2e0*/  ULEA UR16, UR7, UR8, 0xf ;  /* 0x0000000807107291 */ /* 0x000fe2000f8e78ff */
[----:B------:R-:W-:Y:S01]  /*1e2f0*/  LOP3.LUT R4, R4, 0x1, RZ, 0x3c, !PT ;  /* 0x0000000104047812 */ /* 0x000fe200078e3cff */
[----:B------:R-:W-:Y:S02]  /*1e300*/  UIADD3 UR30, UP2, UPT, UR4, 0x280, URZ ;  /* 0x00000280041e7890 */ /* 0x000fe4000ff5e0ff */
[----:B------:R-:W-:Y:S02]  /*1e310*/  UIADD3 UR25, UPT, UPT, UR25, 0x38020, URZ ;  /* 0x0003802019197890 */ /* 0x000fe4000fffe0ff */
[----:B------:R-:W-:Y:S02]  /*1e320*/  UIADD3.X UR31, UPT, UPT, URZ, UR5, URZ, UP2, !UPT ;  /* 0x00000005ff1f7290 */ /* 0x000fe400097fe4ff */
[----:B------:R-:W-:Y:S02]  /*1e330*/  UIADD3 UR24, UPT, UPT, UR16, 0x10000, URZ ;  /* 0x0001000010187890 */ /* 0x000fe4000fffe0ff */
[----:B------:R-:W-:Y:S01]  /*1e340*/  UIADD3 UR16, UPT, UPT, UR16, 0x14000, URZ ;  /* 0x0001400010107890 */ /* 0x000fe2000fffe0ff */
[----:B------:R-:W-:Y:S01]  /*1e350*/  UMOV UR27, URZ ;  /* 0x000000ff001b7c82 */ /* 0x000fe20008000000 */
[----:B------:R-:W-:Y:S01]  /*1e360*/  UMOV UR10, 0x0 ;  /* 0x00000000000a7882 */ /* 0x000fe20000000000 */
        /* <DEDUP_REMOVED lines=10> */
[----:B------:R-:W-:-:S04]  /*1e410*/  UIADD3 UR7, UPT, UPT, UR7, 0x1, URZ ;  /* 0x0000000107077890 */ /* 0x000fc8000fffe0ff */
[----:B------:R-:W-:Y:S01]  /*1e420*/  UISETP.NE.AND UP2, UPT, UR7, 0x3, UPT ;  /* 0x000000030700788c */ /* 0x000fe2000bf45270 */
[----:B------:R3:W-:Y:S03]  /*1e430*/  UTMALDG.4D [UR16], [UR30], desc[UR10] ;  /* 0x00000a101e0075b4 */ /* 0x0007e60008019000 */
[----:B------:R-:W-:Y:S02]  /*1e440*/  USEL UR9, URZ, 0x1, UP2 ;  /* 0x00000001ff097887 */ /* 0x000fe40009000000 */
[----:B------:R-:W-:Y:S02]  /*1e450*/  USEL UR15, UR7, URZ, UP2 ;  /* 0x000000ff070f7287 */ /* 0x000fe40009000000 */
[----:B------:R-:W-:Y:S02]  /*1e460*/  UISETP.GE.AND UP2, UPT, UR6, 0x2, UPT ;  /* 0x000000020600788c */ /* 0x000fe4000bf46270 */
[----:B------:R-:W-:-:S07]  /*1e470*/  ULOP3.LUT UR23, UR23, UR9, URZ, 0x3c, !UPT ;  /* 0x0000000917177292 */ /* 0x000fce000f8e3cff */
[----:B---3--:R-:W-:Y:S05]  /*1e480*/  BRA.U !UP2, `(.L_x_311) ;  /* 0x000000210aec7547 */ /* 0x008fea000b800000 */
[----:B------:R-:W-:Y:S02]  /*1e490*/  UIADD3 UR7, UPT, UPT, UR6, -0x2, URZ ;  /* 0xfffffffe06077890 */ /* 0x000fe4000fffe0ff */
[----:B------:R-:W-:Y:S02]  /*1e4a0*/  UIADD3 UR9, UPT, UPT, UR6, -0x1, URZ ;  /* 0xffffffff06097890 */ /* 0x000fe4000fffe0ff */
[----:B------:R-:W-:Y:S02]  /*1e4b0*/  UISETP.GE.U32.AND UP2, UPT, UR7, 0x3, UPT ;  /* 0x000000030700788c */ /* 0x000fe4000bf46070 */
[----:B------:R-:W-:Y:S01]  /*1e4c0*/  ULOP3.LUT UR6, UR9, 0x3, URZ, 0xc0, !UPT ;  /* 0x0000000309067892 */ /* 0x000fe2000f8ec0ff */
[----:B------:R-:W-:-:S06]  /*1e4d0*/  UMOV UR7, 0x1 ;  /* 0x0000000100077882 */ /* 0x000fcc0000000000 */
[----:B------:R-:W-:Y:S05]  /*1e4e0*/  BRA.U !UP2, `(.L_x_336) ;  /* 0x000000150a107547 */ /* 0x000fea000b800000 */
[----:B------:R-:W-:Y:S01]  /*1e4f0*/  ULOP3.LUT UR9, UR9, 0xfffffffc, URZ, 0xc0, !UPT ;  /* 0xfffffffc09097892 */ /* 0x000fe2000f8ec0ff */
[----:B------:R-:W-:-:S11]  /*1e500*/  UMOV UR7, 0x1 ;  /* 0x0000000100077882 */ /* 0x000fd60000000000 */
.L_x_377:
[----:B------:R-:W-:Y:S05]  /*1e510*/  BRA.U !UP0, `(.L_x_337) ;  /* 0x0000000108047547 */ /* 0x000fea000b800000 */
[----:B------:R-:W-:Y:S05]  /*1e520*/  BPT.TRAP 0x1 ;  /* 0x000000040000795c */ /* 0x000fea0000300000 */
.L_x_337:
[----:B------:R-:W3:Y:S01]  /*1e530*/  S2UR UR8, SR_CgaCtaId ;  /* 0x00000000000879c3 */ /* 0x000ee20000008800 */
[----:B------:R-:W-:Y:S01]  /*1e540*/  UMOV UR10, 0x400 ;  /* 0x00000400000a7882 */ /* 0x000fe20000000000 */
[----:B-1----:R-:W-:Y:S01]  /*1e550*/  IMAD.U32 R3, RZ, RZ, UR23 ;  /* 0x00000017ff037e24 */ /* 0x002fe2000f8e00ff */
[----:B--2---:R-:W-:-:S04]  /*1e560*/  @!P0 MOV R2, 0x8000 ;  /* 0x0000800000028802 */ /* 0x004fc80000000f00 */
[----:B------:R-:W-:Y:S01]  /*1e570*/  SHF.L.U32 R3, R3, 0x1f, RZ ;  /* 0x0000001f03037819 */ /* 0x000fe200000006ff */
[----:B---3--:R-:W-:-:S04]  /*1e580*/  ULEA UR8, UR8, UR10, 0x18 ;  /* 0x0000000a08087291 */ /* 0x008fc8000f8ec0ff */
[----:B------:R-:W-:-:S09]  /*1e590*/  ULEA UR25, UR15, UR8, 0x3 ;  /* 0x000000080f197291 */ /* 0x000fd2000f8e18ff */
[----:B------:R-:W1:Y:S02]  /*1e5a0*/  SYNCS.PHASECHK.TRANS64.TRYWAIT P1, [UR25+0x38038], R3 ;  /* 0x03803803ff0075a7 */ /* 0x000e640008021119 */
[----:B-1----:R-:W-:Y:S05]  /*1e5b0*/  @!P1 BRA `(.L_x_338) ;  /* 0x0000005800cc9947 */ /* 0x002fea0003800000 */
.L_x_497:
[----:B------:R2:W-:Y:S01]  /*1e5c0*/  @!P0 SYNCS.ARRIVE.TRANS64 RZ, [UR25+0x38020], R2 ;  /* 0x03802002ffff89a7 */ /* 0x0005e20008000019 */
[----:B------:R-:W-:Y:S05]  /*1e5d0*/  BRA.U !UP1, `(.L_x_339) ;  /* 0x0000000109047547 */ /* 0x000fea000b800000 */
[----:B------:R-:W-:Y:S05]  /*1e5e0*/  BPT.TRAP 0x1 ;  /* 0x000000040000795c */ /* 0x000fea0000300000 */
.L_x_339:
[----:B-1----:R-:W1:Y:S01]  /*1e5f0*/  S2R R0, SR_TID.X ;  /* 0x0000000000007919 */ /* 0x002e620000002100 */
[----:B------:R-:W-:Y:S01]  /*1e600*/  BSSY.RECONVERGENT B0, `(.L_x_340) ;  /* 0x0000005000007945 */ /* 0x000fe20003800200 */
[----:B-1----:R-:W-:-:S04]  /*1e610*/  LOP3.LUT P2, RZ, R0, 0x1f, RZ, 0xc0, !PT ;  /* 0x0000001f00ff7812 */ /* 0x002fc8000784c0ff */
[----:B------:R-:W-:-:S13]  /*1e620*/  PLOP3.LUT P2, PT, P2, P0, PT, 0x8f, 0xf8 ;  /* 0x0000000000f8781c */ /* 0x000fda0001741177 */
[----:B------:R-:W-:Y:S05]  /*1e630*/  @P2 BRA `(.L_x_341) ;  /* 0x0000000000042947 */ /* 0x000fea0003800000 */
[----:B------:R-:W-:Y:S05]  /*1e640*/  BPT.TRAP 0x1 ;  /* 0x000000040000795c */ /* 0x000fea0000300000 */
.L_x_341:
[----:B------:R-:W-:Y:S05]  /*1e650*/  BSYNC.RECONVERGENT B0 ;  /* 0x0000000000007941 */ /* 0x000fea0003800200 */
.L_x_340:
[----:B------:R-:W-:Y:S02]  /*1e660*/  ULEA UR16, UR15, UR8, 0xf ;  /* 0x000000080f107291 */ /* 0x000fe4000f8e78ff */
[----:B------:R-:W-:Y:S02]  /*1e670*/  UIADD3 UR32, UP2, UPT, UR4, 0x180, URZ ;  /* 0x0000018004207890 */ /* 0x000fe4000ff5e0ff */
[----:B------:R-:W-:Y:S02]  /*1e680*/  USHF.L.U32 UR27, UR7, 0x7, URZ ;  /* 0x00000007071b7899 */ /* 0x000fe400080006ff */
[----:B------:R-:W-:Y:S02]  /*1e690*/  UIADD3 UR25, UPT, UPT, UR25, 0x38020, URZ ;  /* 0x0003802019197890 */ /* 0x000fe4000fffe0ff */
[----:B------:R-:W-:Y:S02]  /*1e6a0*/  UIADD3.X UR33, UPT, UPT, URZ, UR5, URZ, UP2, !UPT ;  /* 0x00000005ff217290 */ /* 0x000fe400097fe4ff */
[----:B------:R-:W-:-:S02]  /*1e6b0*/  UIADD3 UR24, UPT, UPT, UR16, 0x10000, URZ ;  /* 0x0001000010187890 */ /* 0x000fc4000fffe0ff */
[----:B------:R-:W-:Y:S01]  /*1e6c0*/  UIADD3 UR16, UPT, UPT, UR16, 0x14000, URZ ;  /* 0x0001400010107890 */ /* 0x000fe2000fffe0ff */
        /* <DEDUP_REMOVED lines=16> */
[----:B------:R-:W-:Y:S01]  /*1e7d0*/  ULOP3.LUT UR23, UR23, UR11, URZ, 0x3c, !UPT ;  /* 0x0000000b17177292 */ /* 0x000fe2000f8e3cff */
[----:B-1----:R-:W-:Y:S11]  /*1e7e0*/  BRA.U !UP0, `(.L_x_342) ;  /* 0x0000000108047547 */ /* 0x002ff6000b800000 */
[----:B------:R-:W-:Y:S05]  /*1e7f0*/  BPT.TRAP 0x1 ;  /* 0x000000040000795c */ /* 0x000fea0000300000 */
.L_x_342:
[----:B------:R-:W-:Y:S01]  /*1e800*/  ULEA UR25, UR10, UR8, 0x3 ;  /* 0x000000080a197291 */ /* 0x000fe2000f8e18ff */
[----:B------:R-:W-:Y:S01]  /*1e810*/  IMAD.U32 R3, RZ, RZ, UR23 ;  /* 0x00000017ff037e24 */ /* 0x000fe2000f8e00ff */
[----:B--2---:R-:W-:-:S04]  /*1e820*/  @!P0 MOV R2, 0x8000 ;  /* 0x0000800000028802 */ /* 0x004fc80000000f00 */
[----:B------:R-:W-:-:S04]  /*1e830*/  SHF.L.U32 R3, R3, 0x1f, RZ ;  /* 0x0000001f03037819 */ /* 0x000fc800000006ff */
[----:B------:R-:W1:Y:S02]  /*1e840*/  SYNCS.PHASECHK.TRANS64.TRYWAIT P1, [UR25+0x38038], R3 ;  /* 0x03803803ff0075a7 */ /* 0x000e640008021119 */
[----:B-1----:R-:W-:Y:S05]  /*1e850*/  @!P1 BRA `(.L_x_343) ;  /* 0x00000058003c9947 */ /* 0x002fea0003800000 */
.L_x_499:
[----:B------:R2:W-:Y:S01]  /*1e860*/  @!P0 SYNCS.ARRIVE.TRANS64 RZ, [UR25+0x38020], R2 ;  /* 0x03802002ffff89a7 */ /* 0x0005e20008000019 */
[----:B------:R-:W-:Y:S05]  /*1e870*/  BRA.U !UP1, `(.L_x_344) ;  /* 0x0000000109047547 */ /* 0x000fea000b800000 */
[----:B------:R-:W-:Y:S05]  /*1e880*/  BPT.TRAP 0x1 ;  /* 0x000000040000795c */ /* 0x000fea0000300000 */
.L_x_344:
[----:B------:R-:W-:Y:S04]  /*1e890*/  BSSY.RECONVERGENT B0, `(.L_x_345) ;  /* 0x0000003000007945 */ /* 0x000fe80003800200 */
[----:B------:R-:W-:Y:S05]  /*1e8a0*/  @P2 BRA `(.L_x_346) ;  /* 0x0000000000042947 */ /* 0x000fea0003800000 */
[----:B------:R-:W-:Y:S05]  /*1e8b0*/  BPT.TRAP 0x1 ;  /* 0x000000040000795c */ /* 0x000fea0000300000 */
.L_x_346:
[----:B------:R-:W-:Y:S05]  /*1e8c0*/  BSYNC.RECONVERGENT B0 ;  /* 0x0000000000007941 */ /* 0x000fea0003800200 */
.L_x_345:
        /* <DEDUP_REMOVED lines=24> */
[----:B---3--:R-:W-:Y:S11]  /*1ea50*/  BRA.U !UP0, `(.L_x_347) ;  /* 0x0000000108047547 */ /* 0x008ff6000b800000 */
[----:B------:R-:W-:Y:S05]  /*1ea60*/  BPT.TRAP 0x1 ;  /* 0x000000040000795c */ /* 0x000fea0000300000 */
.L_x_347:
[----:B------:R-:W-:Y:S01]  /*1ea70*/  ULEA UR25, UR10, UR8, 0x3 ;  /* 0x000000080a197291 */ /* 0x000fe2000f8e18ff */
[----:B-1----:R-:W-:Y:S01]  /*1ea80*/  IMAD.U32 R3, RZ, RZ, UR23 ;  /* 0x00000017ff037e24 */ /* 0x002fe2000f8e00ff */
[----:B--2---:R-:W-:-:S04]  /*1ea90*/  @!P0 MOV R2, 0x8000 ;  /* 0x0000800000028802 */ /* 0x004fc80000000f00 */
[----:B------:R-:W-:-:S04]  /*1eaa0*/  SHF.L.U32 R3, R3, 0x1f, RZ ;  /* 0x0000001f03037819 */ /* 0x000fc800000006ff */
[----:B------:R-:W1:Y:S02]  /*1eab0*/  SYNCS.PHASECHK.TRANS64.TRYWAIT P1, [UR25+0x38038], R3 ;  /* 0x03803803ff0075a7 */ /* 0x000e640008021119 */
[----:B-1----:R-:W-:Y:S05]  /*1eac0*/  @!P1 BRA `(.L_x_348) ;  /* 0x0000005400b89947 */ /* 0x002fea0003800000 */
.L_x_501:
[----:B------:R2:W-:Y:S01]  /*1ead0*/  @!P0 SYNCS.ARRIVE.TRANS64 RZ, [UR25+0x38020], R2 ;  /* 0x03802002ffff89a7 */ /* 0x0005e20008000019 */
[----:B------:R-:W-:Y:S05]  /*1eae0*/  BRA.U !UP1, `(.L_x_349) ;  /* 0x0000000109047547 */ /* 0x000fea000b800000 */
[----:B------:R-:W-:Y:S05]  /*1eaf0*/  BPT.TRAP 0x1 ;  /* 0x000000040000795c */ /* 0x000fea0000300000 */
.L_x_349:
[----:B------:R-:W-:Y:S04]  /*1eb00*/  BSSY.RECONVERGENT B0, `(.L_x_350) ;  /* 0x0000003000007945 */ /* 0x000fe80003800200 */
[----:B------:R-:W-:Y:S05]  /*1eb10*/  @P2 BRA `(.L_x_351) ;  /* 0x0000000000042947 */ /* 0x000fea0003800000 */
[----:B------:R-:W-:Y:S05]  /*1eb20*/  BPT.TRAP 0x1 ;  /* 0x000000040000795c */ /* 0x000fea0000300000 */
.L_x_351:
[----:B------:R-:W-:Y:S05]  /*1eb30*/  BSYNC.RECONVERGENT B0 ;  /* 0x0000000000007941 */ /* 0x000fea0003800200 */
.L_x_350:
[----:B------:R-:W-:Y:S02]  /*1eb40*/  ULEA UR16, UR10, UR8, 0xf ;  /* 0x000000080a107291 */ /* 0x000fe4000f8e78ff */
[----:B------:R-:W-:Y:S02]  /*1eb50*/  UIADD3 UR32, UP2, UPT, UR4, 0x180, URZ ;  /* 0x0000018004207890 */ /* 0x000fe4000ff5e0ff */
[----:B------:R-:W-:Y:S02]  /*1eb60*/  ULEA UR27, UR7, 0x80, 0x7 ;  /* 0x00000080071b7891 */ /* 0x000fe4000f8e38ff */
        /* <DEDUP_REMOVED lines=23> */
.L_x_352:
[----:B------:R-:W-:Y:S01]  /*1ece0*/  ULEA UR25, UR10, UR8, 0x3 ;  /* 0x000000080a197291 */ /* 0x000fe2000f8e18ff */
[----:B-1----:R-:W-:Y:S01]  /*1ecf0*/  IMAD.U32 R3, RZ, RZ, UR23 ;  /* 0x00000017ff037e24 */ /* 0x002fe2000f8e00ff */
[----:B--2---:R-:W-:-:S04]  /*1ed00*/  @!P0 MOV R2, 0x8000 ;  /* 0x0000800000028802 */ /* 0x004fc80000000f00 */
[----:B------:R-:W-:-:S04]  /*1ed10*/  SHF.L.U32 R3, R3, 0x1f, RZ ;  /* 0x0000001f03037819 */ /* 0x000fc800000006ff */
[----:B------:R-:W1:Y:S02]  /*1ed20*/  SYNCS.PHASECHK.TRANS64.TRYWAIT P1, [UR25+0x38038], R3 ;  /* 0x03803803ff0075a7 */ /* 0x000e640008021119 */
[----:B-1----:R-:W-:Y:S05]  /*1ed30*/  @!P1 BRA `(.L_x_353) ;  /* 0x0000005400349947 */ /* 0x002fea0003800000 */
.L_x_503:
[----:B------:R2:W-:Y:S01]  /*1ed40*/  @!P0 SYNCS.ARRIVE.TRANS64 RZ, [UR25+0x38020], R2 ;  /* 0x03802002ffff89a7 */ /* 0x0005e20008000019 */
[----:B------:R-:W-:Y:S05]  /*1ed50*/  BRA.U !UP1, `(.L_x_354) ;  /* 0x0000000109047547 */ /* 0x000fea000b800000 */
[----:B------:R-:W-:Y:S05]  /*1ed60*/  BPT.TRAP 0x1 ;  /* 0x000000040000795c */ /* 0x000fea0000300000 */
.L_x_354:
[----:B------:R-:W-:Y:S04]  /*1ed70*/  BSSY.RECONVERGENT B0, `(.L_x_355) ;  /* 0x0000003000007945 */ /* 0x000fe80003800200 */
[----:B------:R-:W-:Y:S05]  /*1ed80*/  @P2 BRA `(.L_x_356) ;  /* 0x0000000000042947 */ /* 0x000fea0003800000 */
[----:B------:R-:W-:Y:S05]  /*1ed90*/  BPT.TRAP 0x1 ;  /* 0x000000040000795c */ /* 0x000fea0000300000 */
.L_x_356:
[----:B------:R-:W-:Y:S05]  /*1eda0*/  BSYNC.RECONVERGENT B0 ;  /* 0x0000000000007941 */ /* 0x000fea0003800200 */
.L_x_355:
        /* <DEDUP_REMOVED lines=26> */
.L_x_357:
[----:B------:R-:W-:Y:S01]  /*1ef50*/  ULEA UR25, UR10, UR8, 0x3 ;  /* 0x000000080a197291 */ /* 0x000fe2000f8e18ff */
[----:B-1----:R-:W-:Y:S01]  /*1ef60*/  IMAD.U32 R3, RZ, RZ, UR23 ;  /* 0x00000017ff037e24 */ /* 0x002fe2000f8e00ff */
[----:B--2---:R-:W-:-:S04]  /*1ef70*/  @!P0 MOV R2, 0x8000 ;  /* 0x0000800000028802 */ /* 0x004fc80000000f00 */
[----:B------:R-:W-:-:S04]  /*1ef80*/  SHF.L.U32 R3, R3, 0x1f, RZ ;  /* 0x0000001f03037819 */ /* 0x000fc800000006ff */
[----:B------:R-:W1:Y:S02]  /*1ef90*/  SYNCS.PHASECHK.TRANS64.TRYWAIT P1, [UR25+0x38038], R3 ;  /* 0x03803803ff0075a7 */ /* 0x000e640008021119 */
[----:B-1----:R-:W-:Y:S05]  /*1efa0*/  @!P1 BRA `(.L_x_358) ;  /* 0x0000005000b09947 */ /* 0x002fea0003800000 */
.L_x_505:
[----:B------:R2:W-:Y:S01]  /*1efb0*/  @!P0 SYNCS.ARRIVE.TRANS64 RZ, [UR25+0x38020], R2 ;  /* 0x03802002ffff89a7 */ /* 0x0005e20008000019 */
[----:B------:R-:W-:Y:S05]  /*1efc0*/  BRA.U !UP1, `(.L_x_359) ;  /* 0x0000000109047547 */ /* 0x000fea000b800000 */
[----:B------:R-:W-:Y:S05]  /*1efd0*/  BPT.TRAP 0x1 ;  /* 0x000000040000795c */ /* 0x000fea0000300000 */
.L_x_359:
[----:B------:R-:W-:Y:S04]  /*1efe0*/  BSSY.RECONVERGENT B0, `(.L_x_360) ;  /* 0x0000003000007945 */ /* 0x000fe80003800200 */
[----:B------:R-:W-:Y:S05]  /*1eff0*/  @P2 BRA `(.L_x_361) ;  /* 0x0000000000042947 */ /* 0x000fea0003800000 */
[----:B------:R-:W-:Y:S05]  /*1f000*/  BPT.TRAP 0x1 ;  /* 0x000000040000795c */ /* 0x000fea0000300000 */
.L_x_361:
[----:B------:R-:W-:Y:S05]  /*1f010*/  BSYNC.RECONVERGENT B0 ;  /* 0x0000000000007941 */ /* 0x000fea0003800200 */
.L_x_360:
        /* <DEDUP_REMOVED lines=26> */
.L_x_362:
[----:B------:R-:W-:Y:S01]  /*1f1c0*/  ULEA UR25, UR10, UR8, 0x3 ;  /* 0x000000080a197291 */ /* 0x000fe2000f8e18ff */
[----:B-1----:R-:W-:Y:S01]  /*1f1d0*/  IMAD.U32 R3, RZ, RZ, UR23 ;  /* 0x00000017ff037e24 */ /* 0x002fe2000f8e00ff */
[----:B--2---:R-:W-:-:S04]  /*1f1e0*/  @!P0 MOV R2, 0x8000 ;  /* 0x0000800000028802 */ /* 0x004fc80000000f00 */
[----:B------:R-:W-:-:S04]  /*1f1f0*/  SHF.L.U32 R3, R3, 0x1f, RZ ;  /* 0x0000001f03037819 */ /* 0x000fc800000006ff */
[----:B------:R-:W1:Y:S02]  /*1f200*/  SYNCS.PHASECHK.TRANS64.TRYWAIT P1, [UR25+0x38038], R3 ;  /* 0x03803803ff0075a7 */ /* 0x000e640008021119 */
[----:B-1----:R-:W-:Y:S05]  /*1f210*/  @!P1 BRA `(.L_x_363) ;  /* 0x00000050002c9947 */ /* 0x002fea0003800000 */
.L_x_507:
[----:B------:R2:W-:Y:S01]  /*1f220*/  @!P0 SYNCS.ARRIVE.TRANS64 RZ, [UR25+0x38020], R2 ;  /* 0x03802002ffff89a7 */ /* 0x0005e20008000019 */
[----:B------:R-:W-:Y:S05]  /*1f230*/  BRA.U !UP1, `(.L_x_364) ;  /* 0x0000000109047547 */ /* 0x000fea000b800000 */
[----:B------:R-:W-:Y:S05]  /*1f240*/  BPT.TRAP 0x1 ;  /* 0x000000040000795c */ /* 0x000fea0000300000 */
.L_x_364:
[----:B------:R-:W-:Y:S04]  /*1f250*/  BSSY.RECONVERGENT B0, `(.L_x_365) ;  /* 0x0000003000007945 */ /* 0x000fe80003800200 */
[----:B------:R-:W-:Y:S05]  /*1f260*/  @P2 BRA `(.L_x_366) ;  /* 0x0000000000042947 */ /* 0x000fea0003800000 */
[----:B------:R-:W-:Y:S05]  /*1f270*/  BPT.TRAP 0x1 ;  /* 0x000000040000795c */ /* 0x000fea0000300000 */
.L_x_366:
[----:B------:R-:W-:Y:S05]  /*1f280*/  BSYNC.RECONVERGENT B0 ;  /* 0x0000000000007941 */ /* 0x000fea0003800200 */
.L_x_365:
        /* <DEDUP_REMOVED lines=18> */
[----:B------:R-:W-:-:S02]  /*1f3b0*/  UIADD3 UR11, UPT, UPT, UR10, 0x1, URZ ;  /* 0x000000010a0b7890 */ /* 0x000fc4000fffe0ff */
[----:B------:R-:W-:Y:S02]  /*1f3c0*/  UIADD3 UR10, UPT, UPT, UR7, 0x3, URZ ;  /* 0x00000003070a7890 */ /* 0x000fe4000fffe0ff */
[----:B------:R-:W-:Y:S01]  /*1f3d0*/  UISETP.NE.AND UP2, UPT, UR11, 0x3, UPT ;  /* 0x000000030b00788c */ /* 0x000fe2000bf45270 */
[----:B------:R3:W-:Y:S03]  /*1f3e0*/  UTMALDG.4D [UR16], [UR32], desc[UR30] ;  /* 0x00001e10200075b4 */ /* 0x0007e60008019000 */
[----:B------:R-:W-:Y:S02]  /*1f3f0*/  USEL UR12, URZ, 0x1, UP2 ;  /* 0x00000001ff0c7887 */ /* 0x000fe40009000000 */
[----:B------:R-:W-:Y:S02]  /*1f400*/  USEL UR11, UR11, URZ, UP2 ;  /* 0x000000ff0b0b7287 */ /* 0x000fe40009000000 */
[----:B------:R-:W-:Y:S01]  /*1f410*/  ULOP3.LUT UR23, UR23, UR12, URZ, 0x3c, !UPT ;  /* 0x0000000c17177292 */ /* 0x000fe2000f8e3cff */
[----:B---3--:R-:W-:Y:S11]  /*1f420*/  BRA.U !UP0, `(.L_x_367) ;  /* 0x0000000108047547 */ /* 0x008ff6000b800000 */
[----:B------:R-:W-:Y:S05]  /*1f430*/  BPT.TRAP 0x1 ;  /* 0x000000040000795c */ /* 0x000fea0000300000 */
.L_x_367:
[----:B------:R-:W-:Y:S01]  /*1f440*/  ULEA UR25, UR11, UR8, 0x3 ;  /* 0x000000080b197291 */ /* 0x000fe2000f8e18ff */
[----:B-1----:R-:W-:Y:S01]  /*1f450*/  IMAD.U32 R3, RZ, RZ, UR23 ;  /* 0x00000017ff037e24 */ /* 0x002fe2000f8e00ff */
[----:B--2---:R-:W-:-:S04]  /*1f460*/  @!P0 MOV R2, 0x8000 ;  /* 0x0000800000028802 */ /* 0x004fc80000000f00 */
[----:B------:R-:W-:-:S04]  /*1f470*/  SHF.L.U32 R3, R3, 0x1f, RZ ;  /* 0x0000001f03037819 */ /* 0x000fc800000006ff */
[----:B------:R-:W1:Y:S02]  /*1f480*/  SYNCS.PHASECHK.TRANS64.TRYWAIT P1, [UR25+0x38038], R3 ;  /* 0x03803803ff0075a7 */ /* 0x000e640008021119 */
[----:B-1----:R-:W-:Y:S05]  /*1f490*/  @!P1 BRA `(.L_x_368) ;  /* 0x0000004c00a49947 */ /* 0x002fea0003800000 */
.L_x_509:
[----:B------:R2:W-:Y:S01]  /*1f4a0*/  @!P0 SYNCS.ARRIVE.TRANS64 RZ, [UR25+0x38020], R2 ;  /* 0x03802002ffff89a7 */ /* 0x0005e20008000019 */
[----:B------:R-:W-:Y:S05]  /*1f4b0*/  BRA.U !UP1, `(.L_x_369) ;  /* 0x0000000109047547 */ /* 0x000fea000b800000 */
[----:B------:R-:W-:Y:S05]  /*1f4c0*/  BPT.TRAP 0x1 ;  /* 0x000000040000795c */ /* 0x000fea0000300000 */
.L_x_369:
[----:B------:R-:W-:Y:S04]  /*1f4d0*/  BSSY.RECONVERGENT B0, `(.L_x_370) ;  /* 0x0000003000007945 */ /* 0x000fe80003800200 */
[----:B------:R-:W-:Y:S05]  /*1f4e0*/  @P2 BRA `(.L_x_371) ;  /* 0x0000000000042947 */ /* 0x000fea0003800000 */
[----:B------:R-:W-:Y:S05]  /*1f4f0*/  BPT.TRAP 0x1 ;  /* 0x000000040000795c */ /* 0x000fea0000300000 */
.L_x_371:
[----:B------:R-:W-:Y:S05]  /*1f500*/  BSYNC.RECONVERGENT B0 ;  /* 0x0000000000007941 */ /* 0x000fea0003800200 */
.L_x_370:
        /* <DEDUP_REMOVED lines=26> */
.L_x_372:
[----:B------:R-:W-:Y:S01]  /*1f6b0*/  ULEA UR25, UR11, UR8, 0x3 ;  /* 0x000000080b197291 */ /* 0x000fe2000f8e18ff */
[----:B-1----:R-:W-:Y:S01]  /*1f6c0*/  IMAD.U32 R3, RZ, RZ, UR23 ;  /* 0x00000017ff037e24 */ /* 0x002fe2000f8e00ff */
[----:B--2---:R-:W-:-:S04]  /*1f6d0*/  @!P0 MOV R2, 0x8000 ;  /* 0x0000800000028802 */ /* 0x004fc80000000f00 */
[----:B------:R-:W-:-:S04]  /*1f6e0*/  SHF.L.U32 R3, R3, 0x1f, RZ ;  /* 0x0000001f03037819 */ /* 0x000fc800000006ff */
[----:B------:R-:W1:Y:S02]  /*1f6f0*/  SYNCS.PHASECHK.TRANS64.TRYWAIT P1, [UR25+0x38038], R3 ;  /* 0x03803803ff0075a7 */ /* 0x000e640008021119 */
[----:B-1----:R-:W-:Y:S05]  /*1f700*/  @!P1 BRA `(.L_x_373) ;  /* 0x0000004c00209947 */ /* 0x002fea0003800000 */
.L_x_511:
[----:B------:R2:W-:Y:S01]  /*1f710*/  @!P0 SYNCS.ARRIVE.TRANS64 RZ, [UR25+0x38020], R2 ;  /* 0x03802002ffff89a7 */ /* 0x0005e20008000019 */
[----:B------:R-:W-:Y:S05]  /*1f720*/  BRA.U !UP1, `(.L_x_374) ;  /* 0x0000000109047547 */ /* 0x000fea000b800000 */
[----:B------:R-:W-:Y:S05]  /*1f730*/  BPT.TRAP 0x1 ;  /* 0x000000040000795c */ /* 0x000fea0000300000 */
.L_x_374:
[----:B------:R-:W-:Y:S04]  /*1f740*/  BSSY.RECONVERGENT B0, `(.L_x_375) ;  /* 0x0000003000007945 */ /* 0x000fe80003800200 */
[----:B------:R-:W-:Y:S05]  /*1f750*/  @P2 BRA `(.L_x_376) ;  /* 0x0000000000042947 */ /* 0x000fea0003800000 */
[----:B------:R-:W-:Y:S05]  /*1f760*/  BPT.TRAP 0x1 ;  /* 0x000000040000795c */ /* 0x000fea0000300000 */
.L_x_376:
[----:B------:R-:W-:Y:S05]  /*1f770*/  BSYNC.RECONVERGENT B0 ;  /* 0x0000000000007941 */ /* 0x000fea0003800200 */
.L_x_375:
        /* <DEDUP_REMOVED lines=24> */
[----:B------:R-:W-:-:S02]  /*1f900*/  UISETP.NE.AND UP2, UPT, UR10, UR9, UPT ;  /* 0x000000090a00728c */ /* 0x000fc4000bf45270 */
[----:B------:R-:W-:-:S07]  /*1f910*/  ULOP3.LUT UR23, UR23, UR12, URZ, 0x3c, !UPT ;  /* 0x0000000c17177292 */ /* 0x000fce000f8e3cff */
[----:B---3--:R-:W-:Y:S05]  /*1f920*/  BRA.U UP2, `(.L_x_377) ;  /* 0xffffffe902f87547 */ /* 0x008fea000b83ffff */
.L_x_336:
[----:B------:R-:W-:-:S09]  /*1f930*/  UISETP.NE.AND UP2, UPT, UR6, URZ, UPT ;  /* 0x000000ff0600728c */ /* 0x000fd2000bf45270 */
[----:B------:R-:W-:Y:S05]  /*1f940*/  BRA.U !UP2, `(.L_x_311) ;  /* 0x0000000d0abc7547 */ /* 0x000fea000b800000 */
[----:B------:R-:W-:Y:S05]  /*1f950*/  BRA.U !UP0, `(.L_x_378) ;  /* 0x0000000108047547 */ /* 0x000fea000b800000 */
[----:B------:R-:W-:Y:S05]  /*1f960*/  BPT.TRAP 0x1 ;  /* 0x000000040000795c */ /* 0x000fea0000300000 */
.L_x_378:
[----:B------:R-:W-:Y:S01]  /*1f970*/  ULEA UR25, UR15, UR8, 0x3 ;  /* 0x000000080f197291 */ /* 0x000fe2000f8e18ff */
[----:B-1----:R-:W-:Y:S01]  /*1f980*/  IMAD.U32 R3, RZ, RZ, UR23 ;  /* 0x00000017ff037e24 */ /* 0x002fe2000f8e00ff */
[----:B--2---:R-:W-:-:S04]  /*1f990*/  @!P0 MOV R2, 0x8000 ;  /* 0x0000800000028802 */ /* 0x004fc80000000f00 */
[----:B------:R-:W-:-:S04]  /*1f9a0*/  SHF.L.U32 R3, R3, 0x1f, RZ ;  /* 0x0000001f03037819 */ /* 0x000fc800000006ff */
[----:B------:R-:W1:Y:S02]  /*1f9b0*/  SYNCS.PHASECHK.TRANS64.TRYWAIT P1, [UR25+0x38038], R3 ;  /* 0x03803803ff0075a7 */ /* 0x000e640008021119 */
[----:B-1----:R-:W-:Y:S05]  /*1f9c0*/  @!P1 BRA `(.L_x_379) ;  /* 0x0000004800889947 */ /* 0x002fea0003800000 */
.L_x_513:
[----:B------:R2:W-:Y:S01]  /*1f9d0*/  @!P0 SYNCS.ARRIVE.TRANS64 RZ, [UR25+0x38020], R2 ;  /* 0x03802002ffff89a7 */ /* 0x0005e20008000019 */
[----:B------:R-:W-:Y:S05]  /*1f9e0*/  BRA.U !UP1, `(.L_x_380) ;  /* 0x0000000109047547 */ /* 0x000fea000b800000 */
[----:B------:R-:W-:Y:S05]  /*1f9f0*/  BPT.TRAP 0x1 ;  /* 0x000000040000795c */ /* 0x000fea0000300000 */
.L_x_380:
[----:B------:R-:W-:Y:S04]  /*1fa00*/  BSSY.RECONVERGENT B0, `(.L_x_381) ;  /* 0x0000003000007945 */ /* 0x000fe80003800200 */
[----:B------:R-:W-:Y:S05]  /*1fa10*/  @P2 BRA `(.L_x_382) ;  /* 0x0000000000042947 */ /* 0x000fea0003800000 */
[----:B------:R-:W-:Y:S05]  /*1fa20*/  BPT.TRAP 0x1 ;  /* 0x000000040000795c */ /* 0x000fea0000300000 */
.L_x_382:
[----:B------:R-:W-:Y:S05]  /*1fa30*/  BSYNC.RECONVERGENT B0 ;  /* 0x0000000000007941 */ /* 0x000fea0003800200 */
.L_x_381:
        /* <DEDUP_REMOVED lines=26> */
.L_x_383:
[----:B------:R-:W-:Y:S01]  /*1fbe0*/  ULEA UR25, UR9, UR8, 0x3 ;  /* 0x0000000809197291 */ /* 0x000fe2000f8e18ff */
[----:B-1----:R-:W-:Y:S01]  /*1fbf0*/  IMAD.U32 R3, RZ, RZ, UR23 ;  /* 0x00000017ff037e24 */ /* 0x002fe2000f8e00ff */
[----:B--2---:R-:W-:-:S04]  /*1fc00*/  @!P0 MOV R2, 0x8000 ;  /* 0x0000800000028802 */ /* 0x004fc80000000f00 */
[----:B------:R-:W-:-:S04]  /*1fc10*/  SHF.L.U32 R3, R3, 0x1f, RZ ;  /* 0x0000001f03037819 */ /* 0x000fc800000006ff */
[----:B------:R-:W1:Y:S02]  /*1fc20*/  SYNCS.PHASECHK.TRANS64.TRYWAIT P1, [UR25+0x38038], R3 ;  /* 0x03803803ff0075a7 */ /* 0x000e640008021119 */
[----:B-1----:R-:W-:Y:S05]  /*1fc30*/  @!P1 BRA `(.L_x_384) ;  /* 0x0000004800049947 */ /* 0x002fea0003800000 */
.L_x_515:
[----:B------:R2:W-:Y:S01]  /*1fc40*/  @!P0 SYNCS.ARRIVE.TRANS64 RZ, [UR25+0x38020], R2 ;  /* 0x03802002ffff89a7 */ /* 0x0005e20008000019 */
[----:B------:R-:W-:Y:S05]  /*1fc50*/  BRA.U !UP1, `(.L_x_385) ;  /* 0x0000000109047547 */ /* 0x000fea000b800000 */
[----:B------:R-:W-:Y:S05]  /*1fc60*/  BPT.TRAP 0x1 ;  /* 0x000000040000795c */ /* 0x000fea0000300000 */
.L_x_385:
[----:B------:R-:W-:Y:S04]  /*1fc70*/  BSSY.RECONVERGENT B0, `(.L_x_386) ;  /* 0x0000003000007945 */ /* 0x000fe80003800200 */
[----:B------:R-:W-:Y:S05]  /*1fc80*/  @P2 BRA `(.L_x_387) ;  /* 0x0000000000042947 */ /* 0x000fea0003800000 */
[----:B------:R-:W-:Y:S05]  /*1fc90*/  BPT.TRAP 0x1 ;  /* 0x000000040000795c */ /* 0x000fea0000300000 */
.L_x_387:
[----:B------:R-:W-:Y:S05]  /*1fca0*/  BSYNC.RECONVERGENT B0 ;  /* 0x0000000000007941 */ /* 0x000fea0003800200 */
.L_x_386:
        /* <DEDUP_REMOVED lines=23> */
[----:B------:R-:W-:Y:S02]  /*1fe20*/  UISETP.NE.AND UP2, UPT, UR6, 0x1, UPT ;  /* 0x000000010600788c */ /* 0x000fe4000bf45270 */
[----:B------:R-:W-:-:S07]  /*1fe30*/  ULOP3.LUT UR23, UR23, UR12, URZ, 0x3c, !UPT ;  /* 0x0000000c17177292 */ /* 0x000fce000f8e3cff */
[----:B---3--:R-:W-:Y:S05]  /*1fe40*/  BRA.U !UP2, `(.L_x_311) ;  /* 0x000000090a7c7547 */ /* 0x008fea000b800000 */
[----:B------:R-:W-:Y:S05]  /*1fe50*/  BRA.U !UP0, `(.L_x_388) ;  /* 0x0000000108047547 */ /* 0x000fea000b800000 */
[----:B------:R-:W-:Y:S05]  /*1fe60*/  BPT.TRAP 0x1 ;  /* 0x000000040000795c */ /* 0x000fea0000300000 */
.L_x_388:
[----:B------:R-:W-:Y:S01]  /*1fe70*/  ULEA UR25, UR15, UR8, 0x3 ;  /* 0x000000080f197291 */ /* 0x000fe2000f8e18ff */
[----:B-1----:R-:W-:Y:S01]  /*1fe80*/  IMAD.U32 R3, RZ, RZ, UR23 ;  /* 0x00000017ff037e24 */ /* 0x002fe2000f8e00ff */
[----:B--2---:R-:W-:-:S04]  /*1fe90*/  @!P0 MOV R2, 0x8000 ;  /* 0x0000800000028802 */ /* 0x004fc80000000f00 */
[----:B------:R-:W-:-:S04]  /*1fea0*/  SHF.L.U32 R3, R3, 0x1f, RZ ;  /* 0x0000001f03037819 */ /* 0x000fc800000006ff */
[----:B------:R-:W1:Y:S02]  /*1feb0*/  SYNCS.PHASECHK.TRANS64.TRYWAIT P1, [UR25+0x38038], R3 ;  /* 0x03803803ff0075a7 */ /* 0x000e640008021119 */
[----:B-1----:R-:W-:Y:S05]  /*1fec0*/  @!P1 BRA `(.L_x_389) ;  /* 0x0000004400789947 */ /* 0x002fea0003800000 */
.L_x_517:
[----:B------:R2:W-:Y:S01]  /*1fed0*/  @!P0 SYNCS.ARRIVE.TRANS64 RZ, [UR25+0x38020], R2 ;  /* 0x03802002ffff89a7 */ /* 0x0005e20008000019 */
[----:B------:R-:W-:Y:S05]  /*1fee0*/  BRA.U !UP1, `(.L_x_390) ;  /* 0x0000000109047547 */ /* 0x000fea000b800000 */
[----:B------:R-:W-:Y:S05]  /*1fef0*/  BPT.TRAP 0x1 ;  /* 0x000000040000795c */ /* 0x000fea0000300000 */
.L_x_390:
[----:B------:R-:W-:Y:S04]  /*1ff00*/  BSSY.RECONVERGENT B0, `(.L_x_391) ;  /* 0x0000003000007945 */ /* 0x000fe80003800200 */
[----:B------:R-:W-:Y:S05]  /*1ff10*/  @P2 BRA `(.L_x_392) ;  /* 0x0000000000042947 */ /* 0x000fea0003800000 */
[----:B------:R-:W-:Y:S05]  /*1ff20*/  BPT.TRAP 0x1 ;  /* 0x000000040000795c */ /* 0x000fea0000300000 */
.L_x_392:
[----:B------:R-:W-:Y:S05]  /*1ff30*/  BSYNC.RECONVERGENT B0 ;  /* 0x0000000000007941 */ /* 0x000fea0003800200 */
.L_x_391:
        /* <DEDUP_REMOVED lines=26> */
.L_x_393:
[----:B------:R-:W-:Y:S01]  /*200e0*/  ULEA UR25, UR9, UR8, 0x3 ;  /* 0x0000000809197291 */ /* 0x000fe2000f8e18ff */
[----:B-1----:R-:W-:Y:S01]  /*200f0*/  IMAD.U32 R3, RZ, RZ, UR23 ;  /* 0x00000017ff037e24 */ /* 0x002fe2000f8e00ff */
[----:B--2---:R-:W-:-:S04]  /*20100*/  @!P0 MOV R2, 0x8000 ;  /* 0x0000800000028802 */ /* 0x004fc80000000f00 */
[----:B------:R-:W-:-:S04]  /*20110*/  SHF.L.U32 R3, R3, 0x1f, RZ ;  /* 0x0000001f03037819 */ /* 0x000fc800000006ff */
[----:B------:R-:W1:Y:S02]  /*20120*/  SYNCS.PHASECHK.TRANS64.TRYWAIT P1, [UR25+0x38038], R3 ;  /* 0x03803803ff0075a7 */ /* 0x000e640008021119 */
[----:B-1----:R-:W-:Y:S05]  /*20130*/  @!P1 BRA `(.L_x_394) ;  /* 0x0000004000f49947 */ /* 0x002fea0003800000 */
.L_x_519:
[----:B------:R2:W-:Y:S01]  /*20140*/  @!P0 SYNCS.ARRIVE.TRANS64 RZ, [UR25+0x38020], R2 ;  /* 0x03802002ffff89a7 */ /* 0x0005e20008000019 */
[----:B------:R-:W-:Y:S05]  /*20150*/  BRA.U !UP1, `(.L_x_395) ;  /* 0x0000000109047547 */ /* 0x000fea000b800000 */
[----:B------:R-:W-:Y:S05]  /*20160*/  BPT.TRAP 0x1 ;  /* 0x000000040000795c */ /* 0x000fea0000300000 */
.L_x_395:
[----:B------:R-:W-:Y:S04]  /*20170*/  BSSY.RECONVERGENT B0, `(.L_x_396) ;  /* 0x0000003000007945 */ /* 0x000fe80003800200 */
[----:B------:R-:W-:Y:S05]  /*20180*/  @P2 BRA `(.L_x_397) ;  /* 0x0000000000042947 */ /* 0x000fea0003800000 */
[----:B------:R-:W-:Y:S05]  /*20190*/  BPT.TRAP 0x1 ;  /* 0x000000040000795c */ /* 0x000fea0000300000 */
.L_x_397:
[----:B------:R-:W-:Y:S05]  /*201a0*/  BSYNC.RECONVERGENT B0 ;  /* 0x0000000000007941 */ /* 0x000fea0003800200 */
.L_x_396:
        /* <DEDUP_REMOVED lines=26> */
[----:B------:R-:W-:Y:S01]  /*20350*/  UIADD3 UR7, UPT, UPT, UR7, 0x2, URZ ;  /* 0x0000000207077890 */ /* 0x000fe2000fffe0ff */
[----:B------:R-:W-:Y:S11]  /*20360*/  BRA.U !UP0, `(.L_x_398) ;  /* 0x0000000108047547 */ /* 0x000ff6000b800000 */
[----:B------:R-:W-:Y:S05]  /*20370*/  BPT.TRAP 0x1 ;  /* 0x000000040000795c */ /* 0x000fea0000300000 */
.L_x_398:
[----:B------:R-:W-:Y:S01]  /*20380*/  ULEA UR25, UR15, UR8, 0x3 ;  /* 0x000000080f197291 */ /* 0x000fe2000f8e18ff */
[----:B-1----:R-:W-:Y:S01]  /*20390*/  IMAD.U32 R3, RZ, RZ, UR23 ;  /* 0x00000017ff037e24 */ /* 0x002fe2000f8e00ff */
[----:B--2---:R-:W-:-:S04]  /*203a0*/  @!P0 MOV R2, 0x8000 ;  /* 0x0000800000028802 */ /* 0x004fc80000000f00 */
[----:B------:R-:W-:-:S04]  /*203b0*/  SHF.L.U32 R3, R3, 0x1f, RZ ;  /* 0x0000001f03037819 */ /* 0x000fc800000006ff */
[----:B------:R-:W1:Y:S02]  /*203c0*/  SYNCS.PHASECHK.TRANS64.TRYWAIT P1, [UR25+0x38038], R3 ;  /* 0x03803803ff0075a7 */ /* 0x000e640008021119 */
[----:B-1----:R-:W-:Y:S05]  /*203d0*/  @!P1 BRA `(.L_x_399) ;  /* 0x0000004000649947 */ /* 0x002fea0003800000 */
.L_x_521:
[----:B------:R2:W-:Y:S01]  /*203e0*/  @!P0 SYNCS.ARRIVE.TRANS64 RZ, [UR25+0x38020], R2 ;  /* 0x03802002ffff89a7 */ /* 0x0005e20008000019 */
[----:B------:R-:W-:Y:S05]  /*203f0*/  BRA.U !UP1, `(.L_x_400) ;  /* 0x0000000109047547 */ /* 0x000fea000b800000 */
[----:B------:R-:W-:Y:S05]  /*20400*/  BPT.TRAP 0x1 ;  /* 0x000000040000795c */ /* 0x000fea0000300000 */
.L_x_400:
[----:B------:R-:W-:Y:S04]  /*20410*/  BSSY.RECONVERGENT B0, `(.L_x_401) ;  /* 0x0000003000007945 */ /* 0x000fe80003800200 */
[----:B------:R-:W-:Y:S05]  /*20420*/  @P2 BRA `(.L_x_402) ;  /* 0x0000000000042947 */ /* 0x000fea0003800000 */
[----:B------:R-:W-:Y:S05]  /*20430*/  BPT.TRAP 0x1 ;  /* 0x000000040000795c */ /* 0x000fea0000300000 */
.L_x_402:
[----:B------:R-:W-:Y:S05]  /*20440*/  BSYNC.RECONVERGENT B0 ;  /* 0x0000000000007941 */ /* 0x000fea0003800200 */
.L_x_401:
        /* <DEDUP_REMOVED lines=26> */
.L_x_403:
[----:B------:R-:W-:Y:S01]  /*205f0*/  ULEA UR17, UR6, UR8, 0x3 ;  /* 0x0000000806117291 */ /* 0x000fe2000f8e18ff */
[----:B-1----:R-:W-:Y:S01]  /*20600*/  IMAD.U32 R3, RZ, RZ, UR23 ;  /* 0x00000017ff037e24 */ /* 0x002fe2000f8e00ff */
[----:B--2---:R-:W-:-:S04]  /*20610*/  @!P0 MOV R2, 0x8000 ;  /* 0x0000800000028802 */ /* 0x004fc80000000f00 */
[----:B------:R-:W-:-:S04]  /*20620*/  SHF.L.U32 R3, R3, 0x1f, RZ ;  /* 0x0000001f03037819 */ /* 0x000fc800000006ff */
[----:B------:R-:W1:Y:S02]  /*20630*/  SYNCS.PHASECHK.TRANS64.TRYWAIT P1, [UR17+0x38038], R3 ;  /* 0x03803803ff0075a7 */ /* 0x000e640008021111 */
[----:B-1----:R-:W-:Y:S05]  /*20640*/  @!P1 BRA `(.L_x_404) ;  /* 0x0000003c00e09947 */ /* 0x002fea0003800000 */
.L_x_523:
[----:B------:R2:W-:Y:S01]  /*20650*/  @!P0 SYNCS.ARRIVE.TRANS64 RZ, [UR17+0x38020], R2 ;  /* 0x03802002ffff89a7 */ /* 0x0005e20008000011 */
[----:B------:R-:W-:Y:S05]  /*20660*/  BRA.U !UP1, `(.L_x_405) ;  /* 0x0000000109047547 */ /* 0x000fea000b800000 */
[----:B------:R-:W-:Y:S05]  /*20670*/  BPT.TRAP 0x1 ;  /* 0x000000040000795c */ /* 0x000fea0000300000 */
.L_x_405:
[----:B------:R-:W-:Y:S04]  /*20680*/  BSSY.RECONVERGENT B0, `(.L_x_406) ;  /* 0x0000003000007945 */ /* 0x000fe80003800200 */
[----:B------:R-:W-:Y:S05]  /*20690*/  @P2 BRA `(.L_x_407) ;  /* 0x0000000000042947 */ /* 0x000fea0003800000 */
[----:B------:R-:W-:Y:S05]  /*206a0*/  BPT.TRAP 0x1 ;  /* 0x000000040000795c */ /* 0x000fea0000300000 */
.L_x_407:
[----:B------:R-:W-:Y:S05]  /*206b0*/  BSYNC.RECONVERGENT B0 ;  /* 0x0000000000007941 */ /* 0x000fea0003800200 */
.L_x_406:
        /* <DEDUP_REMOVED lines=23> */
[----:B---3--:R-:W-:-:S12]  /*20830*/  ULOP3.LUT UR23, UR23, UR7, URZ, 0x3c, !UPT ;  /* 0x0000000717177292 */ /* 0x008fd8000f8e3cff */
.L_x_311:
[----:B------:R-:W3:Y:S01]  /*20840*/  LDCU UR7, c[0x0][0x370] ;  /* 0x00006e00ff0777ac */ /* 0x000ee20008000800 */
[----:B------:R-:W4:Y:S01]  /*20850*/  LDCU UR6, c[0x0][0x900] ;  /* 0x00012000ff0677ac */ /* 0x000f220008000800 */
[----:B---3--:R-:W-:-:S04]  /*20860*/  UIADD3 UR38, UPT, UPT, UR7, UR38, URZ ;  /* 0x0000002607267290 */ /* 0x008fc8000fffe0ff */
[----:B----4-:R-:W-:-:S09]  /*20870*/  UISETP.GE.AND UP2, UPT, UR38, UR6, UPT ;  /* 0x000000062600728c */ /* 0x010fd2000bf46270 */
[----:B------:R-:W-:Y:S05]  /*20880*/  BRA.U !UP2, `(.L_x_408) ;  /* 0xffffffcd0a787547 */ /* 0x000fea000b83ffff */
[----:B-1----:R-:W-:Y:S05]  /*20890*/  EXIT ;  /* 0x000000000000794d */ /* 0x002fea0003800000 */
.L_x_542:
[----:B------:R-:W-:-:S08]  /*208a0*/  NOP ;  /* 0x0000000000007918 */ /* 0x000fd00000000000 */
[----:B------:R-:W1:-:S00]  /*208b0*/  USETMAXREG.DEALLOC.CTAPOOL 0x20 ;  /* 0x00000020000079c8 */ /* 0x000e4000080e0500 */
[----:B-1----:R-:W1:Y:S02]  /*208c0*/  LDC R0, c[0x0][0x900] ;  /* 0x00024000ff007b82 */ /* 0x002e640000000800 */
[----:B-1----:R-:W-:-:S13]  /*208d0*/  ISETP.LE.AND P0, PT, R0, UR38, PT ;  /* 0x0000002600007c0c */ /* 0x002fda000bf03270 */
[----:B------:R-:W-:Y:S05]  /*208e0*/  @P0 EXIT ;  /* 0x000000000000094d */ /* 0x000fea0003800000 */
[----:B------:R-:W-:Y:S01]  /*208f0*/  HFMA2 R2, -RZ, RZ, 0, 0 ;  /* 0x00000000ff027431 */ /* 0x000fe200000001ff */
[----:B------:R-:W-:Y:S01]  /*20900*/  PRMT R0, RZ, 0x7610, R0 ;  /* 0x00007610ff007816 */ /* 0x000fe20000000000 */
[----:B------:R-:W1:Y:S01]  /*20910*/  LDCU.64 UR62, c[0x0][0x348] ;  /* 0x00006900ff3e77ac */ /* 0x000e620008000a00 */
[----:B------:R-:W2:Y:S01]  /*20920*/  LDCU UR47, c[0x0][0x904] ;  /* 0x00012080ff2f77ac */ /* 0x000ea20008000800 */
[----:B------:R-:W3:Y:S01]  /*20930*/  LDCU UR22, c[0x0][0x900] ;  /* 0x00012000ff1677ac */ /* 0x000ee20008000800 */
[----:B------:R-:W4:Y:S01]  /*20940*/  LDCU UR46, c[0x0][0x380] ;  /* 0x00007000ff2e77ac */ /* 0x000f220008000800 */
[----:B------:R-:W1:Y:S01]  /*20950*/  LDCU UR31, c[0x0][0x38c] ;  /* 0x00007180ff1f77ac */ /* 0x000e620008000800 */
[----:B------:R-:W1:Y:S01]  /*20960*/  LDCU UR54, c[0x0][0x91c] ;  /* 0x00012380ff3677ac */ /* 0x000e620008000800 */
[----:B------:R-:W1:Y:S01]  /*20970*/  LDCU UR39, c[0x0][0x918] ;  /* 0x00012300ff2777ac */ /* 0x000e620008000800 */
[----:B------:R-:W1:Y:S01]  /*20980*/  LDCU.64 UR14, c[0x0][0x908] ;  /* 0x00012100ff0e77ac */ /* 0x000e620008000a00 */
[----:B------:R-:W1:Y:S01]  /*20990*/  LDCU.64 UR6, c[0x0][0x920] ;  /* 0x00012400ff0677ac */ /* 0x000e620008000a00 */
[----:B------:R-:W1:Y:S02]  /*209a0*/  LDCU.64 UR4, c[0x0][0x910] ;  /* 0x00012200ff0477ac */ /* 0x000e640008000a00 */
.L_x_420:
[----:B-1----:R-:W-:Y:S02]  /*209b0*/  UIMAD.WIDE.U32 UR8, UR38, UR14, URZ ;  /* 0x0000000e260872a5 */ /* 0x002fe4000f8e00ff */
[----:B--2---:R-:W-:Y:S02]  /*209c0*/  UISETP.NE.AND UP0, UPT, UR47, 0x1, UPT ;  /* 0x000000012f00788c */ /* 0x004fe4000bf05270 */
[----:B------:R-:W-:-:S04]  /*209d0*/  USHF.R.U32.HI UR10, URZ, UR15, UR9 ;  /* 0x0000000fff0a7299 */ /* 0x000fc80008011609 */
[----:B------:R-:W-:Y:S02]  /*209e0*/  USEL UR10, UR38, UR10, !UP0 ;  /* 0x0000000a260a7287 */ /* 0x000fe4000c000000 */
[----:B------:R-:W-:Y:S02]  /*209f0*/  UISETP.NE.AND UP0, UPT, UR54, 0x1, UPT ;  /* 0x000000013600788c */ /* 0x000fe4000bf05270 */
[----:B------:R-:W-:Y:S02]  /*20a00*/  UIADD3 UR11, UPT, UPT, -UR10, URZ, URZ ;  /* 0x000000ff0a0b7290 */ /* 0x000fe4000fffe1ff */
[----:B------:R-:W-:Y:S02]  /*20a10*/  UIMAD.WIDE.U32 UR8, UR10, UR6, URZ ;  /* 0x000000060a0872a5 */ /* 0x000fe4000f8e00ff */
[----:B------:R-:W-:Y:S02]  /*20a20*/  UIMAD UR11, UR47, UR11, UR38 ;  /* 0x0000000b2f0b72a4 */ /* 0x000fe4000f8e0226 */
[----:B------:R-:W-:-:S02]  /*20a30*/  USHF.R.U32.HI UR8, URZ, UR7, UR9 ;  /* 0x00000007ff087299 */ /* 0x000fc40008011609 */
[----:B------:R-:W-:Y:S02]  /*20a40*/  USHF.L.U32 UR12, UR11, 0x8, URZ ;  /* 0x000000080b0c7899 */ /* 0x000fe400080006ff */
[----:B------:R-:W-:Y:S02]  /*20a50*/  USEL UR8, UR10, UR8, !UP0 ;  /* 0x000000080a087287 */ /* 0x000fe4000c000000 */
[----:B----4-:R-:W-:Y:S02]  /*20a60*/  UISETP.GE.AND UP0, UPT, UR12, UR46, UPT ;  /* 0x0000002e0c00728c */ /* 0x010fe4000bf06270 */
[----:B------:R-:W-:Y:S01]  /*20a70*/  UIADD3 UR9, UPT, UPT, -UR8, URZ, URZ ;  /* 0x000000ff08097290 */ /* 0x000fe2000fffe1ff */
[----:B------:R-:W-:-:S03]  /*20a80*/  MOV R18, UR12 ;  /* 0x0000000c00127c02 */ /* 0x000fc60008000f00 */
[----:B------:R-:W-:-:S06]  /*20a90*/  UIMAD UR9, UR54, UR9, UR10 ;  /* 0x00000009360972a4 */ /* 0x000fcc000f8e020a */
[----:B------:R-:W-:Y:S01]  /*20aa0*/  MOV R19, UR9 ;  /* 0x0000000900137c02 */ /* 0x000fe20008000f00 */
[----:B------:R-:W-:Y:S06]  /*20ab0*/  BRA.U UP0, `(.L_x_409) ;  /* 0x0000002100cc7547 */ /* 0x000fec000b800000 */
[----:B------:R-:W-:Y:S01]  /*20ac0*/  IMAD.U32 R4, RZ, RZ, UR31 ;  /* 0x0000001fff047e24 */ /* 0x000fe2000f8e00ff */
[----:B------:R-:W-:Y:S02]  /*20ad0*/  UIMAD.WIDE.U32 UR10, UR8, UR5, URZ ;  /* 0x00000005080a72a5 */ /* 0x000fe4000f8e00ff */
[----:B------:R-:W-:Y:S02]  /*20ae0*/  UISETP.NE.AND UP0, UPT, UR4, 0x1, UPT ;  /* 0x000000010400788c */ /* 0x000fe4000bf05270 */
[----:B------:R-:W-:-:S03]  /*20af0*/  IABS R4, R4 ;  /* 0x0000000400047213 */ /* 0x000fc60000000000 */
[----:B------:R-:W-:Y:S01]  /*20b00*/  UMOV UR9, UR11 ;  /* 0x0000000b00097c82 */ /* 0x000fe20008000000 */
[----:B------:R-:W1:Y:S01]  /*20b10*/  I2F.RP R0, R4 ;  /* 0x0000000400007306 */ /* 0x000e620000209400 */
[----:B------:R-:W-:-:S04]  /*20b20*/  USHF.R.U32.HI UR9, URZ, UR39, UR9 ;  /* 0x00000027ff097299 */ /* 0x000fc80008011609 */
[----:B------:R-:W-:Y:S02]  /*20b30*/  USEL UR9, UR8, UR9, !UP0 ;  /* 0x0000000908097287 */ /* 0x000fe4000c000000 */
[----:B------:R-:W-:Y:S02]  /*20b40*/  UISETP.NE.AND UP0, UPT, UR31, URZ, UPT ;  /* 0x000000ff1f00728c */ /* 0x000fe4000bf05270 */
[----:B------:R-:W-:-:S04]  /*20b50*/  UIADD3 UR9, UPT, UPT, -UR9, URZ, URZ ;  /* 0x000000ff09097290 */ /* 0x000fc8000fffe1ff */
[----:B------:R-:W-:Y:S01]  /*20b60*/  UIMAD UR8, UR4, UR9, UR8 ;  /* 0x00000009040872a4 */ /* 0x000fe2000f8e0208 */
[----:B-1----:R-:W1:Y:S03]  /*20b70*/  MUFU.RCP R6, R0 ;  /* 0x0000000000067308 */ /* 0x002e660000001000 */
[----:B------:R-:W-:-:S04]  /*20b80*/  ULOP3.LUT UR9, UR8, UR31, URZ, 0x3c, !UPT ;  /* 0x0000001f08097292 */ /* 0x000fc8000f8e3cff */
[----:B------:R-:W-:Y:S01]  /*20b90*/  UISETP.GE.AND UP1, UPT, UR9, URZ, UPT ;  /* 0x000000ff0900728c */ /* 0x000fe2000bf26270 */
[----:B-1----:R-:W-:Y:S02]  /*20ba0*/  IADD3 R6, PT, PT, R6, 0xffffffe, RZ ;  /* 0x0ffffffe06067810 */ /* 0x002fe40007ffe0ff */
[----:B------:R-:W-:Y:S02]  /*20bb0*/  MOV R0, UR8 ;  /* 0x0000000800007c02 */ /* 0x000fe40008000f00 */
[----:B------:R-:W1:Y:S02]  /*20bc0*/  F2I.FTZ.U32.TRUNC.NTZ R7, R6 ;  /* 0x0000000600077305 */ /* 0x000e64000021f000 */
[----:B------:R-:W-:Y:S01]  /*20bd0*/  IABS R0, R0 ;  /* 0x0000000000007213 */ /* 0x000fe20000000000 */
[----:B-1----:R-:W-:Y:S02]  /*20be0*/  IMAD.MOV R3, RZ, RZ, -R7 ;  /* 0x000000ffff037224 */ /* 0x002fe400078e0a07 */
        /* <DEDUP_REMOVED lines=10> */
[----:B------:R-:W-:Y:S01]  /*20c90*/  @P1 VIADD R5, R5, 0x1 ;  /* 0x0000000105051836 */ /* 0x000fe20000000000 */
[----:B------:R-:W-:-:S04]  /*20ca0*/  ELECT P1, URZ, PT ;  /* 0x0000000000ff782f */ /* 0x000fc80003820000 */
[----:B------:R-:W-:-:S13]  /*20cb0*/  R2UR UR12, R5 ;  /* 0x00000000050c72ca */ /* 0x000fda00000e0000 */
[----:B------:R-:W-:Y:S02]  /*20cc0*/  @!UP1 UIADD3 UR12, UPT, UPT, -UR12, URZ, URZ ;  /* 0x000000ff0c0c9290 */ /* 0x000fe4000fffe1ff */
[----:B------:R-:W-:-:S04]  /*20cd0*/  @!UP0 ULOP3.LUT UR12, URZ, UR31, URZ, 0x33, !UPT ;  /* 0x0000001fff0c8292 */ /* 0x000fc8000f8e33ff */
[----:B------:R-:W-:Y:S02]  /*20ce0*/  UIADD3 UR9, UPT, UPT, -UR12, URZ, URZ ;  /* 0x000000ff0c097290 */ /* 0x000fe4000fffe1ff */
[----:B------:R-:W-:Y:S02]  /*20cf0*/  MOV R17, UR12 ;  /* 0x0000000c00117c02 */ /* 0x000fe40008000f00 */
[----:B------:R-:W-:-:S06]  /*20d00*/  UIMAD UR8, UR31, UR9, UR8 ;  /* 0x000000091f0872a4 */ /* 0x000fcc000f8e0208 */
[----:B------:R-:W-:Y:S01]  /*20d10*/  IMAD.U32 R16, RZ, RZ, UR8 ;  /* 0x00000008ff107e24 */ /* 0x000fe2000f8e00ff */
[----:B------:R-:W-:Y:S06]  /*20d20*/  BRA.U UP6, `(.L_x_410) ;  /* 0x0000000106047547 */ /* 0x000fec000b800000 */
[----:B---3--:R-:W-:Y:S05]  /*20d30*/  BPT.TRAP 0x1 ;  /* 0x000000040000795c */ /* 0x008fea0000300000 */
.L_x_410:
[----:B------:R-:W1:Y:S01]  /*20d40*/  S2UR UR30, SR_CgaCtaId ;  /* 0x00000000001e79c3 */ /* 0x000e620000008800 */
[----:B------:R-:W-:Y:S01]  /*20d50*/  UMOV UR23, 0x400 ;  /* 0x0000040000177882 */ /* 0x000fe20000000000 */
[----:B------:R-:W-:Y:S01]  /*20d60*/  SHF.L.U32 R0, R2, 0x1f, RZ ;  /* 0x0000001f02007819 */ /* 0x000fe200000006ff */
[----:B-1----:R-:W-:-:S09]  /*20d70*/  ULEA UR23, UR30, UR23, 0x18 ;  /* 0x000000171e177291 */ /* 0x002fd2000f8ec0ff */
[----:B------:R-:W1:Y:S02]  /*20d80*/  SYNCS.PHASECHK.TRANS64.TRYWAIT P0, [UR23+0x380b0], R0 ;  /* 0x0380b000ff0075a7 */ /* 0x000e640008001117 */
[----:B-1----:R-:W-:Y:S05]  /*20d90*/  @!P0 BRA `(.L_x_411) ;  /* 0x0000003800248947 */ /* 0x002fea0003800000 */
.L_x_525:
[----:B------:R-:W-:Y:S04]  /*20da0*/  BSSY.RECONVERGENT B0, `(.L_x_412) ;  /* 0x0000121000007945 */ /* 0x000fe80003800200 */
[----:B------:R-:W-:Y:S05]  /*20db0*/  @!P1 BRA `(.L_x_413) ;  /* 0x00000010007c9947 */ /* 0x000fea0003800000 */
[----:B------:R-:W-:Y:S01]  /*20dc0*/  R2UR UR50, R18 ;  /* 0x00000000123272ca */ /* 0x000fe200000e0000 */
[----:B------:R2:W-:Y:S01]  /*20dd0*/  STL [R1+0x84], R19 ;  /* 0x0000841301007387 */ /* 0x0005e20000100800 */
[----:B------:R-:W-:Y:S01]  /*20de0*/  R2UR UR53, R19 ;  /* 0x00000000133572ca */ /* 0x000fe200000e0000 */
[----:B------:R-:W-:Y:S01]  /*20df0*/  UIADD3 UR70, UP0, UPT, UR62, 0x400, URZ ;  /* 0x000004003e467890 */ /* 0x000fe2000ff1e0ff */
[----:B------:R-:W-:Y:S01]  /*20e00*/  R2UR UR51, R16 ;  /* 0x00000000103372ca */ /* 0x000fe200000e0000 */
[----:B------:R-:W-:Y:S01]  /*20e10*/  UIADD3 UR48, UPT, UPT, UR23, 0x28000, URZ ;  /* 0x0002800017307890 */ /* 0x000fe2000fffe0ff */
[----:B------:R-:W-:Y:S01]  /*20e20*/  R2UR UR52, R17 ;  /* 0x00000000113472ca */ /* 0x000fe200000e0000 */
[----:B------:R-:W-:Y:S01]  /*20e30*/  UIADD3.X UR71, UPT, UPT, URZ, UR63, URZ, UP0, !UPT ;  /* 0x0000003fff477290 */ /* 0x000fe200087fe4ff */
[----:B------:R-:W-:Y:S01]  /*20e40*/  MOV.SPILL R29, UR54 ;  /* 0x00000036001d7c02 */ /* 0x000fe20009000f00 */
[----:B------:R-:W-:Y:S01]  /*20e50*/  UIADD3 UR24, UPT, UPT, UR23, 0x28800, URZ ;  /* 0x0002880017187890 */ /* 0x000fe2000fffe0ff */
[----:B------:R1:W-:Y:S01]  /*20e60*/  STL [R1+0x70], R0 ;  /* 0x0000700001007387 */ /* 0x0003e20000100800 */
[----:B------:R-:W-:Y:S01]  /*20e70*/  UIADD3 UR16, UPT, UPT, UR23, 0x29000, URZ ;  /* 0x0002900017107890 */ /* 0x000fe2000fffe0ff */
[----:B------:R-:W-:Y:S01]  /*20e80*/  R2UR.FILL UR54, R29 ;  /* 0x000000001d3672ca */ /* 0x000fe200004e0000 */
[----:B------:R-:W-:Y:S01]  /*20e90*/  UIADD3 UR9, UPT, UPT, UR50, 0x20, URZ ;  /* 0x0000002032097890 */ /* 0x000fe2000fffe0ff */
[----:B------:R4:W-:Y:S01]  /*20ea0*/  STL [R1+0x7c], R16 ;  /* 0x00007c1001007387 */ /* 0x0009e20000100800 */
[----:B------:R-:W-:Y:S01]  /*20eb0*/  UIADD3 UR26, UPT, UPT, UR50, 0x8, URZ ;  /* 0x00000008321a7890 */ /* 0x000fe2000fffe0ff */
[----:B------:R-:W-:Y:S01]  /*20ec0*/  IMAD.U32 R25, RZ, RZ, UR53 ;  /* 0x00000035ff197e24 */ /* 0x000fe2000f8e00ff */
[----:B------:R-:W-:Y:S01]  /*20ed0*/  UIADD3 UR18, UPT, UPT, UR50, 0x10, URZ ;  /* 0x0000001032127890 */ /* 0x000fe2000fffe0ff */
[----:B------:R-:W-:Y:S01]  /*20ee0*/  IMAD.U32 R27, RZ, RZ, UR51 ;  /* 0x00000033ff1b7e24 */ /* 0x000fe2000f8e00ff */
[----:B------:R-:W-:Y:S01]  /*20ef0*/  UIADD3 UR10, UPT, UPT, UR50, 0x18, URZ ;  /* 0x00000018320a7890 */ /* 0x000fe2000fffe0ff */
[----:B------:R-:W-:Y:S01]  /*20f00*/  IMAD.U32 R28, RZ, RZ, UR9 ;  /* 0x00000009ff1c7e24 */ /* 0x000fe2000f8e00ff */
[----:B------:R-:W-:Y:S01]  /*20f10*/  UIADD3 UR9, UPT, UPT, UR50, 0x28, URZ ;  /* 0x0000002832097890 */ /* 0x000fe2000fffe0ff */
[----:B------:R-:W-:Y:S01]  /*20f20*/  IMAD.U32 R26, RZ, RZ, UR52 ;  /* 0x00000034ff1a7e24 */ /* 0x000fe2000f8e00ff */
[----:B------:R-:W-:Y:S01]  /*20f30*/  UIADD3 UR8, UPT, UPT, UR23, 0x29800, URZ ;  /* 0x0002980017087890 */ /* 0x000fe2000fffe0ff */
[----:B------:R3:W-:Y:S01]  /*20f40*/  STL [R1+0x74], R2 ;  /* 0x0000740201007387 */ /* 0x0007e20000100800 */
[----:B------:R-:W-:Y:S01]  /*20f50*/  UMOV UR49, URZ ;  /* 0x000000ff00317c82 */ /* 0x000fe20008000000 */
[----:B------:R-:W-:Y:S01]  /*20f60*/  UMOV UR41, URZ ;  /* 0x000000ff00297c82 */ /* 0x000fe20008000000 */
[----:B--2---:R-:W-:Y:S01]  /*20f70*/  IMAD.U32 R19, RZ, RZ, UR9 ;  /* 0x00000009ff137e24 */ /* 0x004fe2000f8e00ff */
[----:B------:R-:W-:Y:S01]  /*20f80*/  UIADD3 UR9, UPT, UPT, UR50, 0x30, URZ ;  /* 0x0000003032097890 */ /* 0x000fe2000fffe0ff */
[----:B------:R2:W-:Y:S01]  /*20f90*/  UTMASTG.5D [UR48], [UR70] ;  /* 0x00000030460073b5 */ /* 0x0005e20008020000 */
[----:B------:R-:W-:Y:S01]  /*20fa0*/  UMOV UR27, UR51 ;  /* 0x00000033001b7c82 */ /* 0x000fe20008000000 */
[----:B------:R-:W-:Y:S01]  /*20fb0*/  UMOV UR28, UR52 ;  /* 0x00000034001c7c82 */ /* 0x000fe20008000000 */
[----:B------:R-:W-:Y:S01]  /*20fc0*/  UMOV UR29, UR53 ;  /* 0x00000035001d7c82 */ /* 0x000fe20008000000 */
[----:B------:R-:W-:Y:S01]  /*20fd0*/  UMOV UR25, UR49 ;  /* 0x0000003100197c82 */ /* 0x000fe20008000000 */
[----:B------:R-:W-:Y:S01]  /*20fe0*/  IMAD.U32 R24, RZ, RZ, UR9 ;  /* 0x00000009ff187e24 */ /* 0x000fe2000f8e00ff */
[----:B------:R-:W-:Y:S01]  /*20ff0*/  UIADD3 UR9, UPT, UPT, UR50, 0x38, URZ ;  /* 0x0000003832097890 */ /* 0x000fe2000fffe0ff */
[----:B------:R-:W-:Y:S01]  /*21000*/  MOV.SPILL R29, UR10 ;  /* 0x0000000a001d7c02 */ /* 0x000fe20009000f00 */
[----:B------:R-:W-:Y:S01]  /*21010*/  UMOV UR19, UR51 ;  /* 0x0000003300137c82 */ /* 0x000fe20008000000 */
[----:B------:R-:W-:Y:S01]  /*21020*/  UMOV UR20, UR52 ;  /* 0x0000003400147c82 */ /* 0x000fe20008000000 */
[----:B------:R-:W-:Y:S01]  /*21030*/  UMOV UR21, UR53 ;  /* 0x0000003500157c82 */ /* 0x000fe20008000000 */
[----:B------:R-:W-:Y:S01]  /*21040*/  UMOV UR17, UR41 ;  /* 0x0000002900117c82 */ /* 0x000fe20008000000 */
[----:B------:R-:W-:Y:S01]  /*21050*/  IMAD.U32 R23, RZ, RZ, UR9 ;  /* 0x00000009ff177e24 */ /* 0x000fe2000f8e00ff */
[----:B------:R-:W-:Y:S01]  /*21060*/  UIADD3 UR9, UPT, UPT, UR50, 0x40, URZ ;  /* 0x0000004032097890 */ /* 0x000fe2000fffe0ff */
[----:B------:R-:W-:Y:S01]  /*21070*/  UTMASTG.5D [UR24], [UR70] ;  /* 0x00000018460073b5 */ /* 0x000fe20008020000 */
[----:B------:R-:W-:Y:S01]  /*21080*/  UMOV UR11, UR51 ;  /* 0x00000033000b7c82 */ /* 0x000fe20008000000 */
[----:B------:R-:W-:Y:S01]  /*21090*/  UMOV UR12, UR52 ;  /* 0x00000034000c7c82 */ /* 0x000fe20008000000 */
[----:B------:R-:W-:Y:S01]  /*210a0*/  UMOV UR13, UR53 ;  /* 0x00000035000d7c82 */ /* 0x000fe20008000000 */
[----:B------:R-:W-:Y:S01]  /*210b0*/  UMOV UR34, UR50 ;  /* 0x0000003200227c82 */ /* 0x000fe20008000000 */
[----:B------:R-:W-:Y:S01]  /*210c0*/  IMAD.U32 R22, RZ, RZ, UR9 ;  /* 0x00000009ff167e24 */ /* 0x000fe2000f8e00ff */
[----:B------:R-:W-:Y:S01]  /*210d0*/  UIADD3 UR9, UPT, UPT, UR50, 0x48, URZ ;  /* 0x0000004832097890 */ /* 0x000fe2000fffe0ff */
[----:B-1----:R-:W-:Y:S01]  /*210e0*/  MOV.SPILL R0, UR15 ;  /* 0x0000000f00007c02 */ /* 0x002fe20009000f00 */
[----:B------:R-:W-:Y:S01]  /*210f0*/  UTMASTG.5D [UR16], [UR70] ;  /* 0x00000010460073b5 */ /* 0x000fe20008020000 */
[----:B------:R-:W-:Y:S01]  /*21100*/  UIADD3 UR58, UPT, UPT, UR34, 0x68, URZ ;  /* 0x00000068223a7890 */ /* 0x000fe2000fffe0ff */
[----:B----4-:R-:W-:Y:S01]  /*21110*/  IMAD.U32 R16, RZ, RZ, UR52 ;  /* 0x00000034ff107e24 */ /* 0x010fe2000f8e00ff */
[----:B------:R-:W-:Y:S01]  /*21120*/  R2UR.FILL UR15, R0 ;  /* 0x00000000000f72ca */ /* 0x000fe200004e0000 */
[----:B------:R-:W-:Y:S01]  /*21130*/  IMAD.U32 R21, RZ, RZ, UR9 ;  /* 0x00000009ff157e24 */ /* 0x000fe2000f8e00ff */
[----:B------:R-:W-:Y:S01]  /*21140*/  UIADD3 UR9, UPT, UPT, UR50, 0x50, URZ ;  /* 0x0000005032097890 */ /* 0x000fe2000fffe0ff */
[----:B---3--:R-:W-:Y:S01]  /*21150*/  MOV.SPILL R2, UR14 ;  /* 0x0000000e00027c02 */ /* 0x008fe20009000f00 */
[----:B------:R-:W-:Y:S01]  /*21160*/  UMOV UR22, UR52 ;  /* 0x0000003400167c82 */ /* 0x000fe20008000000 */
[----:B------:R1:W-:Y:S01]  /*21170*/  STL [R1+0x80], R17 ;  /* 0x0000801101007387 */ /* 0x0003e20000100800 */
[----:B------:R-:W-:Y:S01]  /*21180*/  UMOV UR60, UR22 ;  /* 0x00000016003c7c82 */ /* 0x000fe20008000000 */
[----:B------:R-:W-:Y:S01]  /*21190*/  UMOV UR30, UR51 ;  /* 0x00000033001e7c82 */ /* 0x000fe20008000000 */
[----:B------:R-:W-:Y:S01]  /*211a0*/  IMAD.U32 R20, RZ, RZ, UR9 ;  /* 0x00000009ff147e24 */ /* 0x000fe2000f8e00ff */
[----:B------:R-:W-:Y:S01]  /*211b0*/  UMOV UR9, UR41 ;  /* 0x0000002900097c82 */ /* 0x000fe20008000000 */
[----:B------:R3:W-:Y:S01]  /*211c0*/  STL [R1+0x78], R18 ;  /* 0x0000781201007387 */ /* 0x0007e20000100800 */
[----:B------:R-:W-:Y:S01]  /*211d0*/  UMOV UR55, UR53 ;  /* 0x0000003500377c82 */ /* 0x000fe20008000000 */
[----:B------:R-:W-:Y:S01]  /*211e0*/  IMAD.U32 R15, RZ, RZ, UR51 ;  /* 0x00000033ff0f7e24 */ /* 0x000fe2000f8e00ff */
[----:B------:R-:W-:Y:S01]  /*211f0*/  UMOV UR59, UR30 ;  /* 0x0000001e003b7c82 */ /* 0x000fe20008000000 */
[----:B------:R4:W-:Y:S01]  /*21200*/  UTMASTG.5D [UR8], [UR70] ;  /* 0x00000008460073b5 */ /* 0x0009e20008020000 */
[----:B------:R-:W-:Y:S01]  /*21210*/  IMAD.U32 R14, RZ, RZ, UR52 ;  /* 0x00000034ff0e7e24 */ /* 0x000fe2000f8e00ff */
[----:B------:R-:W-:Y:S01]  /*21220*/  UIADD3 UR56, UPT, UPT, UR23, 0x2e800, URZ ;  /* 0x0002e80017387890 */ /* 0x000fe2000fffe0ff */
[----:B------:R-:W-:Y:S01]  /*21230*/  IMAD.U32 R13, RZ, RZ, UR53 ;  /* 0x00000035ff0d7e24 */ /* 0x000fe2000f8e00ff */
[----:B------:R-:W-:Y:S01]  /*21240*/  UMOV UR61, UR55 ;  /* 0x00000037003d7c82 */ /* 0x000fe20008000000 */
[----:B------:R-:W-:Y:S01]  /*21250*/  R2UR.FILL UR14, R2 ;  /* 0x00000000020e72ca */ /* 0x000fe200004e0000 */
[----:B------:R-:W-:Y:S01]  /*21260*/  UMOV UR57, UR41 ;  /* 0x0000002900397c82 */ /* 0x000fe20008000000 */
[----:B------:R-:W-:Y:S01]  /*21270*/  MOV.SPILL R2, UR63 ;  /* 0x0000003f00027c02 */ /* 0x000fe20009000f00 */
[----:B------:R-:W-:Y:S01]  /*21280*/  IMAD.U32 R3, RZ, RZ, UR51 ;  /* 0x00000033ff037e24 */ /* 0x000fe2000f8e00ff */
[----:B------:R-:W-:Y:S01]  /*21290*/  MOV.SPILL R0, UR62 ;  /* 0x0000003e00007c02 */ /* 0x000fe20009000f00 */
[----:B------:R-:W-:Y:S01]  /*212a0*/  IMAD.U32 R6, RZ, RZ, UR51 ;  /* 0x00000033ff067e24 */ /* 0x000fe2000f8e00ff */
[----:B------:R-:W-:Y:S01]  /*212b0*/  UIADD3 UR74, UPT, UPT, UR34, 0x58, URZ ;  /* 0x00000058224a7890 */ /* 0x000fe2000fffe0ff */
[----:B------:R-:W-:Y:S01]  /*212c0*/  IMAD.U32 R5, RZ, RZ, UR52 ;  /* 0x00000034ff057e24 */ /* 0x000fe2000f8e00ff */
[----:B------:R-:W-:Y:S01]  /*212d0*/  UIADD3 UR72, UPT, UPT, UR23, 0x2d800, URZ ;  /* 0x0002d80017487890 */ /* 0x000fe2000fffe0ff */
[----:B------:R-:W-:Y:S01]  /*212e0*/  IMAD.U32 R4, RZ, RZ, UR53 ;  /* 0x00000035ff047e24 */ /* 0x000fe2000f8e00ff */
[----:B------:R-:W-:Y:S01]  /*212f0*/  UIADD3 UR66, UPT, UPT, UR34, 0x60, URZ ;  /* 0x0000006022427890 */ /* 0x000fe2000fffe0ff */
[----:B-1----:R-:W-:Y:S01]  /*21300*/  IMAD.U32 R17, RZ, RZ, UR51 ;  /* 0x00000033ff117e24 */ /* 0x002fe2000f8e00ff */
[----:B------:R-:W-:Y:S01]  /*21310*/  UIADD3 UR64, UPT, UPT, UR23, 0x2e000, URZ ;  /* 0x0002e00017407890 */ /* 0x000fe2000fffe0ff */
[----:B------:R-:W-:Y:S01]  /*21320*/  IMAD.U32 R9, RZ, RZ, UR51 ;  /* 0x00000033ff097e24 */ /* 0x000fe2000f8e00ff */
[----:B------:R-:W-:Y:S01]  /*21330*/  UMOV UR75, UR30 ;  /* 0x0000001e004b7c82 */ /* 0x000fe20008000000 */
[----:B------:R-:W-:Y:S01]  /*21340*/  IMAD.U32 R8, RZ, RZ, UR52 ;  /* 0x00000034ff087e24 */ /* 0x000fe2000f8e00ff */
[----:B------:R-:W-:Y:S01]  /*21350*/  UMOV UR76, UR22 ;  /* 0x00000016004c7c82 */ /* 0x000fe20008000000 */
[----:B---3--:R-:W-:Y:S01]  /*21360*/  IMAD.U32 R18, RZ, RZ, UR53 ;  /* 0x00000035ff127e24 */ /* 0x008fe2000f8e00ff */
[----:B------:R-:W-:Y:S01]  /*21370*/  UMOV UR77, UR55 ;  /* 0x00000037004d7c82 */ /* 0x000fe20008000000 */
[----:B------:R-:W-:-:S02]  /*21380*/  IMAD.U32 R7, RZ, RZ, UR53 ;  /* 0x00000035ff077e24 */ /* 0x000fc4000f8e00ff */
[----:B------:R-:W-:Y:S02]  /*21390*/  IMAD.U32 R12, RZ, RZ, UR51 ;  /* 0x00000033ff0c7e24 */ /* 0x000fe4000f8e00ff */
[----:B------:R-:W-:Y:S02]  /*213a0*/  IMAD.U32 R11, RZ, RZ, UR52 ;  /* 0x00000034ff0b7e24 */ /* 0x000fe4000f8e00ff */
[----:B------:R-:W-:Y:S01]  /*213b0*/  IMAD.U32 R10, RZ, RZ, UR53 ;  /* 0x00000035ff0a7e24 */ /* 0x000fe2000f8e00ff */
[----:B--2---:R-:W-:Y:S02]  /*213c0*/  UIADD3 UR50, UPT, UPT, UR34, 0x70, URZ ;  /* 0x0000007022327890 */ /* 0x004fe4000fffe0ff */
[----:B------:R-:W-:Y:S01]  /*213d0*/  UIADD3 UR48, UPT, UPT, UR23, 0x2f000, URZ ;  /* 0x0002f00017307890 */ /* 0x000fe2000fffe0ff */
[----:B------:R-:W-:Y:S01]  /*213e0*/  UMOV UR73, UR41 ;  /* 0x0000002900497c82 */ /* 0x000fe20008000000 */
[----:B------:R-:W-:Y:S01]  /*213f0*/  UMOV UR67, UR30 ;  /* 0x0000001e00437c82 */ /* 0x000fe20008000000 */
[----:B----4-:R-:W-:Y:S01]  /*21400*/  R2UR UR10, R28 ;  /* 0x000000001c0a72ca */ /* 0x010fe200000e0000 */
[----:B------:R-:W-:Y:S01]  /*21410*/  UIADD3 UR8, UPT, UPT, UR23, 0x2a000, URZ ;  /* 0x0002a00017087890 */ /* 0x000fe2000fffe0ff */
[----:B------:R-:W-:Y:S01]  /*21420*/  R2UR UR11, R27 ;  /* 0x000000001b0b72ca */ /* 0x000fe200000e0000 */
[----:B------:R-:W-:Y:S01]  /*21430*/  UMOV UR68, UR22 ;  /* 0x0000001600447c82 */ /* 0x000fe20008000000 */
[----:B------:R-:W-:Y:S01]  /*21440*/  R2UR UR12, R26 ;  /* 0x000000001a0c72ca */ /* 0x000fe200000e0000 */
[----:B------:R-:W-:Y:S01]  /*21450*/  UMOV UR69, UR55 ;  /* 0x0000003700457c82 */ /* 0x000fe20008000000 */
[----:B------:R-:W-:-:S02]  /*21460*/  R2UR UR13, R25 ;  /* 0x00000000190d72ca */ /* 0x000fc400000e0000 */
[----:B------:R-:W-:Y:S02]  /*21470*/  MOV.SPILL R26, UR58 ;  /* 0x0000003a001a7c02 */ /* 0x000fe40009000f00 */
[----:B------:R-:W-:Y:S02]  /*21480*/  R2UR UR58, R19 ;  /* 0x00000000133a72ca */ /* 0x000fe400000e0000 */
[----:B------:R-:W-:Y:S02]  /*21490*/  MOV.SPILL R28, UR60 ;  /* 0x0000003c001c7c02 */ /* 0x000fe40009000f00 */
[----:B------:R-:W-:Y:S02]  /*214a0*/  R2UR UR60, R16 ;  /* 0x00000000103c72ca */ /* 0x000fe400000e0000 */
[----:B------:R-:W-:Y:S02]  /*214b0*/  MOV.SPILL R16, UR15 ;  /* 0x0000000f00107c02 */ /* 0x000fe40009000f00 */
[----:B------:R-:W-:Y:S01]  /*214c0*/  MOV.SPILL R27, UR59 ;  /* 0x0000003b001b7c02 */ /* 0x000fe20009000f00 */
[----:B------:R1:W-:Y:S01]  /*214d0*/  UTMASTG.5D [UR8], [UR70] ;  /* 0x00000008460073b5 */ /* 0x0003e20008020000 */
[----:B------:R-:W-:-:S02]  /*214e0*/  R2UR UR59, R17 ;  /* 0x00000000113b72ca */ /* 0x000fc400000e0000 */
[----:B------:R-:W-:Y:S01]  /*214f0*/  MOV.SPILL R25, UR56 ;  /* 0x0000003800197c02 */ /* 0x000fe20009000f00 */
[----:B------:R-:W-:Y:S01]  /*21500*/  UIADD3 UR56, UPT, UPT, UR23, 0x2a800, URZ ;  /* 0x0002a80017387890 */ /* 0x000fe2000fffe0ff */
[----:B------:R-:W-:Y:S01]  /*21510*/  MOV.SPILL R19, UR14 ;  /* 0x0000000e00137c02 */ /* 0x000fe20009000f00 */
[----:B------:R2:W-:Y:S01]  /*21520*/  STL [R1+0x28], R16 ;  /* 0x0000281001007387 */ /* 0x0005e20000100800 */
[----:B-1----:R-:W-:Y:S01]  /*21530*/  UMOV UR8, UR10 ;  /* 0x0000000a00087c82 */ /* 0x002fe20008000000 */
[----:B------:R-:W-:Y:S01]  /*21540*/  R2UR.FILL UR10, R29 ;  /* 0x000000001d0a72ca */ /* 0x000fe200004e0000 */
[----:B------:R-:W-:Y:S01]  /*21550*/  UMOV UR11, UR58 ;  /* 0x0000003a000b7c82 */ /* 0x000fe20008000000 */
[----:B------:R-:W-:Y:S02]  /*21560*/  MOV.SPILL R29, UR61 ;  /* 0x0000003d001d7c02 */ /* 0x000fe40009000f00 */
[----:B------:R-:W-:Y:S02]  /*21570*/  R2UR UR61, R18 ;  /* 0x00000000123d72ca */ /* 0x000fe400000e0000 */
[----:B------:R-:W-:-:S02]  /*21580*/  MOV.SPILL R17, UR11 ;  /* 0x0000000b00117c02 */ /* 0x000fc40009000f00 */
[----:B------:R-:W-:Y:S02]  /*21590*/  R2UR UR11, R15 ;  /* 0x000000000f0b72ca */ /* 0x000fe400000e0000 */
[----:B------:R-:W-:Y:S02]  /*215a0*/  R2UR UR12, R14 ;  /* 0x000000000e0c72ca */ /* 0x000fe400000e0000 */
[----:B------:R-:W-:Y:S02]  /*215b0*/  R2UR UR13, R13 ;  /* 0x000000000d0d72ca */ /* 0x000fe400000e0000 */
[----:B--2---:R-:W-:Y:S02]  /*215c0*/  MOV.SPILL R16, UR10 ;  /* 0x0000000a00107c02 */ /* 0x004fe40009000f00 */
[----:B------:R-:W-:Y:S01]  /*215d0*/  R2UR UR10, R24 ;  /* 0x00000000180a72ca */ /* 0x000fe200000e0000 */
[----:B------:R1:W-:Y:S01]  /*215e0*/  UTMASTG.5D [UR56], [UR70] ;  /* 0x00000038460073b5 */ /* 0x0003e20008020000 */
[----:B------:R-:W-:Y:S01]  /*215f0*/  MOV.SPILL R18, UR8 ;  /* 0x0000000800127c02 */ /* 0x000fe20009000f00 */
[----:B------:R-:W-:Y:S01]  /*21600*/  UIADD3 UR8, UPT, UPT, UR23, 0x2b000, URZ ;  /* 0x0002b00017087890 */ /* 0x000fe2000fffe0ff */
[----:B------:R-:W2:Y:S01]  /*21610*/  LDL.LU R24, [R1+0x28] ;  /* 0x0000280001187983 */ /* 0x000ea20000300800 */
[----:B------:R-:W-:Y:S01]  /*21620*/  R2UR.FILL UR14, R19 ;  /* 0x00000000130e72ca */ /* 0x000fe200004e0000 */
[----:B------:R-:W-:-:S07]  /*21630*/  UIADD3 UR42, UPT, UPT, UR34, 0x78, URZ ;  /* 0x00000078222a7890 */ /* 0x000fce000fffe0ff */
[----:B------:R3:W-:Y:S01]  /*21640*/  UTMASTG.5D [UR8], [UR70] ;  /* 0x00000008460073b5 */ /* 0x0007e20008020000 */
[----:B------:R-:W-:Y:S01]  /*21650*/  R2UR.FILL UR63, R2 ;  /* 0x00000000023f72ca */ /* 0x000fe200004e0000 */
[----:B------:R-:W-:Y:S01]  /*21660*/  UIADD3 UR40, UPT, UPT, UR23, 0x2f800, URZ ;  /* 0x0002f80017287890 */ /* 0x000fe2000fffe0ff */
[----:B------:R-:W-:Y:S01]  /*21670*/  R2UR.FILL UR62, R0 ;  /* 0x00000000003e72ca */ /* 0x000fe200004e0000 */
[----:B------:R-:W-:Y:S01]  /*21680*/  UMOV UR65, UR41 ;  /* 0x0000002900417c82 */ /* 0x000fe20008000000 */
[----:B------:R-:W-:Y:S02]  /*21690*/  UIADD3 UR32, UPT, UPT, UR23, 0x28400, URZ ;  /* 0x0002840017207890 */ /* 0x000fe4000fffe0ff */
[----:B------:R-:W-:Y:S01]  /*216a0*/  UIADD3 UR24, UPT, UPT, UR23, 0x28c00, URZ ;  /* 0x00028c0017187890 */ /* 0x000fe2000fffe0ff */
[----:B------:R4:W5:Y:S01]  /*216b0*/  LDL.LU R19, [R1+0x84] ;  /* 0x0000840001137983 */ /* 0x0009620000300800 */
[----:B------:R-:W-:Y:S01]  /*216c0*/  UMOV UR51, UR30 ;  /* 0x0000001e00337c82 */ /* 0x000fe20008000000 */
[----:B------:R-:W-:-:S02]  /*216d0*/  UMOV UR52, UR22 ;  /* 0x0000001600347c82 */ /* 0x000fc40008000000 */
[----:B------:R4:W5:Y:S04]  /*216e0*/  LDL.LU R2, [R1+0x74] ;  /* 0x0000740001027983 */ /* 0x0009680000300800 */
[----:B------:R4:W5:Y:S01]  /*216f0*/  LDL.LU R0, [R1+0x70] ;  /* 0x0000700001007983 */ /* 0x0009620000300800 */
[----:B-1----:R-:W-:Y:S02]  /*21700*/  R2UR UR58, R20 ;  /* 0x00000000143a72ca */ /* 0x002fe400000e0000 */
[----:B------:R-:W-:Y:S02]  /*21710*/  R2UR UR59, R3 ;  /* 0x00000000033b72ca */ /* 0x000fe400000e0000 */
[----:B------:R-:W-:Y:S02]  /*21720*/  R2UR UR60, R5 ;  /* 0x00000000053c72ca */ /* 0x000fe400000e0000 */
[----:B------:R-:W-:Y:S01]  /*21730*/  R2UR UR61, R4 ;  /* 0x00000000043d72ca */ /* 0x000fe200000e0000 */
[----:B---3--:R-:W-:Y:S01]  /*21740*/  UMOV UR13, UR10 ;  /* 0x0000000a000d7c82 */ /* 0x008fe20008000000 */
[----:B------:R-:W-:-:S02]  /*21750*/  R2UR.FILL UR11, R17 ;  /* 0x00000000110b72ca */ /* 0x000fc400004e0000 */
[----:B------:R-:W-:Y:S01]  /*21760*/  R2UR.FILL UR10, R16 ;  /* 0x00000000100a72ca */ /* 0x000fe200004e0000 */
[----:B------:R4:W5:Y:S01]  /*21770*/  LDL.LU R17, [R1+0x80] ;  /* 0x0000800001117983 */ /* 0x0009620000300800 */
[----:B------:R-:W-:-:S03]  /*21780*/  R2UR.FILL UR8, R18 ;  /* 0x00000000120872ca */ /* 0x000fc600004e0000 */
[----:B------:R-:W-:Y:S01]  /*21790*/  MOV.SPILL R13, UR59 ;  /* 0x0000003b000d7c02 */ /* 0x000fe20009000f00 */
[----:B------:R4:W5:Y:S01]  /*217a0*/  LDL.LU R16, [R1+0x7c] ;  /* 0x00007c0001107983 */ /* 0x0009620000300800 */
[----:B------:R-:W-:Y:S02]  /*217b0*/  MOV.SPILL R3, UR58 ;  /* 0x0000003a00037c02 */ /* 0x000fe40009000f00 */
[----:B------:R-:W-:Y:S01]  /*217c0*/  R2UR UR58, R21 ;  /* 0x00000000153a72ca */ /* 0x000fe200000e0000 */
[----:B------:R4:W5:Y:S01]  /*217d0*/  LDL.LU R18, [R1+0x78] ;  /* 0x0000780001127983 */ /* 0x0009620000300800 */
[----:B------:R-:W-:Y:S02]  /*217e0*/  R2UR UR59, R6 ;  /* 0x00000000063b72ca */ /* 0x000fe400000e0000 */
[----:B------:R-:W-:Y:S02]  /*217f0*/  MOV.SPILL R14, UR61 ;  /* 0x0000003d000e7c02 */ /* 0x000fe40009000f00 */
[----:B------:R-:W-:-:S02]  /*21800*/  MOV.SPILL R6, UR60 ;  /* 0x0000003c00067c02 */ /* 0x000fc40009000f00 */
[----:B------:R-:W-:Y:S02]  /*21810*/  R2UR UR60, R8 ;  /* 0x00000000083c72ca */ /* 0x000fe400000e0000 */
[----:B------:R-:W-:-:S03]  /*21820*/  R2UR UR61, R7 ;  /* 0x00000000073d72ca */ /* 0x000fc600000e0000 */
[----:B------:R-:W-:Y:S02]  /*21830*/  MOV.SPILL R4, UR58 ;  /* 0x0000003a00047c02 */ /* 0x000fe40009000f00 */
[----:B------:R-:W-:Y:S02]  /*21840*/  MOV.SPILL R5, UR59 ;  /* 0x0000003b00057c02 */ /* 0x000fe40009000f00 */
[----:B------:R-:W-:Y:S02]  /*21850*/  R2UR UR58, R22 ;  /* 0x00000000163a72ca */ /* 0x000fe400000e0000 */
        /* <DEDUP_REMOVED lines=8> */
[----:B------:R-:W-:Y:S01]  /*218e0*/  R2UR UR59, R12 ;  /* 0x000000000c3b72ca */ /* 0x000fe200000e0000 */
[----:B------:R-:W-:-:S10]  /*218f0*/  UIADD3 UR56, UPT, UPT, UR23, 0x2b800, URZ ;  /* 0x0002b80017387890 */ /* 0x000fd4000fffe0ff */
[----:B------:R-:W-:Y:S02]  /*21900*/  UMOV UR31, UR58 ;  /* 0x0000003a001f7c82 */ /* 0x000fe40008000000 */
[----:B------:R1:W-:Y:S02]  /*21910*/  UTMASTG.5D [UR56], [UR70] ;  /* 0x00000038460073b5 */ /* 0x0003e40008020000 */
[----:B-1----:R-:W-:Y:S02]  /*21920*/  R2UR.FILL UR61, R15 ;  /* 0x000000000f3d72ca */ /* 0x002fe400004e0000 */
[----:B------:R-:W-:Y:S02]  /*21930*/  R2UR.FILL UR60, R9 ;  /* 0x00000000093c72ca */ /* 0x000fe400004e0000 */
[----:B------:R-:W-:Y:S02]  /*21940*/  R2UR.FILL UR59, R8 ;  /* 0x00000000083b72ca */ /* 0x000fe400004e0000 */
[----:B------:R-:W-:Y:S01]  /*21950*/  R2UR.FILL UR58, R7 ;  /* 0x00000000073a72ca */ /* 0x000fe200004e0000 */
[----:B------:R-:W-:-:S12]  /*21960*/  UIADD3 UR56, UPT, UPT, UR23, 0x2c000, URZ ;  /* 0x0002c00017387890 */ /* 0x000fd8000fffe0ff */
[----:B------:R1:W-:Y:S01]  /*21970*/  UTMASTG.5D [UR56], [UR70] ;  /* 0x00000038460073b5 */ /* 0x0003e20008020000 */
[----:B------:R-:W-:Y:S01]  /*21980*/  UMOV UR16, UR58 ;  /* 0x0000003a00107c82 */ /* 0x000fe20008000000 */
[----:B-1----:R-:W-:Y:S02]  /*21990*/  R2UR.FILL UR61, R14 ;  /* 0x000000000e3d72ca */ /* 0x002fe400004e0000 */
[----:B------:R-:W-:Y:S02]  /*219a0*/  R2UR.FILL UR60, R6 ;  /* 0x00000000063c72ca */ /* 0x000fe400004e0000 */
[----:B------:R-:W-:Y:S02]  /*219b0*/  R2UR.FILL UR59, R5 ;  /* 0x00000000053b72ca */ /* 0x000fe400004e0000 */
[----:B------:R-:W-:Y:S01]  /*219c0*/  R2UR.FILL UR58, R4 ;  /* 0x00000000043a72ca */ /* 0x000fe200004e0000 */
[----:B------:R-:W-:-:S12]  /*219d0*/  UIADD3 UR56, UPT, UPT, UR23, 0x2c800, URZ ;  /* 0x0002c80017387890 */ /* 0x000fd8000fffe0ff */
[----:B------:R1:W-:Y:S01]  /*219e0*/  UTMASTG.5D [UR56], [UR70] ;  /* 0x00000038460073b5 */ /* 0x0003e20008020000 */
[----:B------:R-:W-:Y:S01]  /*219f0*/  UMOV UR9, UR58 ;  /* 0x0000003a00097c82 */ /* 0x000fe20008000000 */
[----:B------:R-:W-:Y:S01]  /*21a00*/  UMOV UR53, UR55 ;  /* 0x0000003700357c82 */ /* 0x000fe20008000000 */
[----:B------:R-:W-:Y:S01]  /*21a10*/  UMOV UR49, UR41 ;  /* 0x0000002900317c82 */ /* 0x000fe20008000000 */
[----:B------:R-:W-:Y:S01]  /*21a20*/  UMOV UR43, UR30 ;  /* 0x0000001e002b7c82 */ /* 0x000fe20008000000 */
[----:B------:R-:W-:Y:S01]  /*21a30*/  UMOV UR44, UR22 ;  /* 0x00000016002c7c82 */ /* 0x000fe20008000000 */
[----:B------:R-:W-:Y:S01]  /*21a40*/  UMOV UR45, UR55 ;  /* 0x00000037002d7c82 */ /* 0x000fe20008000000 */
[----:B------:R-:W-:Y:S01]  /*21a50*/  UMOV UR33, 0x40 ;  /* 0x0000004000217882 */ /* 0x000fe20000000000 */
[----:B------:R-:W-:Y:S01]  /*21a60*/  UMOV UR35, UR30 ;  /* 0x0000001e00237c82 */ /* 0x000fe20008000000 */
[----:B------:R-:W-:Y:S01]  /*21a70*/  UMOV UR36, UR22 ;  /* 0x0000001600247c82 */ /* 0x000fe20008000000 */
[----:B-1----:R-:W-:-:S02]  /*21a80*/  R2UR.FILL UR59, R13 ;  /* 0x000000000d3b72ca */ /* 0x002fc400004e0000 */
[----:B------:R-:W-:Y:S01]  /*21a90*/  R2UR.FILL UR58, R3 ;  /* 0x00000000033a72ca */ /* 0x000fe200004e0000 */
[----:B------:R-:W-:Y:S01]  /*21aa0*/  UIADD3 UR56, UPT, UPT, UR23, 0x2d000, URZ ;  /* 0x0002d00017387890 */ /* 0x000fe2000fffe0ff */
[----:B------:R-:W-:Y:S01]  /*21ab0*/  UMOV UR60, UR22 ;  /* 0x00000016003c7c82 */ /* 0x000fe20008000000 */
[----:B------:R-:W-:-:S10]  /*21ac0*/  UMOV UR61, UR55 ;  /* 0x00000037003d7c82 */ /* 0x000fd40008000000 */
[----:B------:R1:W-:Y:S01]  /*21ad0*/  UTMASTG.5D [UR56], [UR70] ;  /* 0x00000038460073b5 */ /* 0x0003e20008020000 */
[----:B------:R-:W-:Y:S01]  /*21ae0*/  UMOV UR12, UR58 ;  /* 0x0000003a000c7c82 */ /* 0x000fe20008000000 */
[----:B------:R3:W-:Y:S01]  /*21af0*/  UTMASTG.5D [UR72], [UR70] ;  /* 0x00000048460073b5 */ /* 0x0007e20008020000 */
[----:B------:R-:W-:Y:S01]  /*21b00*/  UMOV UR37, UR55 ;  /* 0x0000003700257c82 */ /* 0x000fe20008000000 */
[----:B------:R4:W-:Y:S01]  /*21b10*/  UTMASTG.5D [UR64], [UR70] ;  /* 0x00000040460073b5 */ /* 0x0009e20008020000 */
[----:B------:R-:W-:Y:S01]  /*21b20*/  UMOV UR25, 0x40 ;  /* 0x0000004000197882 */ /* 0x000fe20000000000 */
[----:B------:R-:W-:Y:S01]  /*21b30*/  UMOV UR27, UR30 ;  /* 0x0000001e001b7c82 */ /* 0x000fe20008000000 */
[----:B------:R-:W-:Y:S01]  /*21b40*/  UMOV UR28, UR22 ;  /* 0x00000016001c7c82 */ /* 0x000fe20008000000 */
[----:B------:R-:W-:Y:S01]  /*21b50*/  UMOV UR29, UR55 ;  /* 0x00000037001d7c82 */ /* 0x000fe20008000000 */
[----:B------:R-:W-:Y:S01]  /*21b60*/  UMOV UR17, 0x40 ;  /* 0x0000004000117882 */ /* 0x000fe20000000000 */
[----:B------:R-:W-:Y:S01]  /*21b70*/  UMOV UR19, UR30 ;  /* 0x0000001e00137c82 */ /* 0x000fe20008000000 */
[----:B------:R-:W-:Y:S01]  /*21b80*/  UMOV UR20, UR22 ;  /* 0x0000001600147c82 */ /* 0x000fe20008000000 */
[----:B------:R-:W-:Y:S01]  /*21b90*/  UMOV UR21, UR55 ;  /* 0x0000003700157c82 */ /* 0x000fe20008000000 */
[----:B--2---:R-:W-:-:S02]  /*21ba0*/  R2UR.FILL UR15, R24 ;  /* 0x00000000180f72ca */ /* 0x004fc400004e0000 */
[----:B-1----:R-:W-:Y:S02]  /*21bb0*/  R2UR.FILL UR61, R29 ;  /* 0x000000001d3d72ca */ /* 0x002fe400004e0000 */
[----:B------:R-:W-:Y:S02]  /*21bc0*/  R2UR.FILL UR60, R28 ;  /* 0x000000001c3c72ca */ /* 0x000fe400004e0000 */
[----:B------:R-:W-:Y:S02]  /*21bd0*/  R2UR.FILL UR59, R27 ;  /* 0x000000001b3b72ca */ /* 0x000fe400004e0000 */
[----:B------:R-:W-:Y:S02]  /*21be0*/  R2UR.FILL UR58, R26 ;  /* 0x000000001a3a72ca */ /* 0x000fe400004e0000 */
[----:B------:R-:W-:Y:S01]  /*21bf0*/  R2UR.FILL UR56, R25 ;  /* 0x00000000193872ca */ /* 0x000fe200004e0000 */
[----:B---3--:R-:W-:Y:S01]  /*21c00*/  UMOV UR75, UR16 ;  /* 0x00000010004b7c82 */ /* 0x008fe20008000000 */
[----:B------:R-:W-:Y:S01]  /*21c10*/  UIADD3 UR16, UPT, UPT, UR23, 0x29400, URZ ;  /* 0x0002940017107890 */ /* 0x000fe2000fffe0ff */
[----:B----4-:R-:W-:Y:S01]  /*21c20*/  UMOV UR69, UR8 ;  /* 0x0000000800457c82 */ /* 0x010fe20008000000 */
[----:B------:R-:W-:-:S09]  /*21c30*/  UIADD3 UR8, UPT, UPT, UR23, 0x29c00, URZ ;  /* 0x00029c0017087890 */ /* 0x000fd2000fffe0ff */
[----:B------:R-:W-:Y:S01]  /*21c40*/  UTMASTG.5D [UR56], [UR70] ;  /* 0x00000038460073b5 */ /* 0x000fe20008020000 */
[----:B------:R-:W-:Y:S01]  /*21c50*/  UMOV UR73, UR13 ;  /* 0x0000000d00497c82 */ /* 0x000fe20008000000 */
[----:B------:R-:W-:Y:S01]  /*21c60*/  UMOV UR77, UR12 ;  /* 0x0000000c004d7c82 */ /* 0x000fe20008000000 */
[----:B------:R-:W-:Y:S01]  /*21c70*/  UMOV UR72, UR11 ;  /* 0x0000000b00487c82 */ /* 0x000fe20008000000 */
[----:B------:R-:W-:Y:S01]  /*21c80*/  UMOV UR76, UR9 ;  /* 0x00000009004c7c82 */ /* 0x000fe20008000000 */
[----:B------:R-:W-:Y:S01]  /*21c90*/  UMOV UR9, 0x40 ;  /* 0x0000004000097882 */ /* 0x000fe20000000000 */
[----:B------:R-:W-:Y:S01]  /*21ca0*/  UTMASTG.5D [UR48], [UR70] ;  /* 0x00000030460073b5 */ /* 0x000fe20008020000 */
[----:B------:R-:W-:Y:S01]  /*21cb0*/  UMOV UR11, UR30 ;  /* 0x0000001e000b7c82 */ /* 0x000fe20008000000 */
[----:B------:R-:W-:Y:S01]  /*21cc0*/  UMOV UR12, UR22 ;  /* 0x00000016000c7c82 */ /* 0x000fe20008000000 */
[----:B------:R-:W-:Y:S01]  /*21cd0*/  UMOV UR13, UR55 ;  /* 0x00000037000d7c82 */ /* 0x000fe20008000000 */
[----:B------:R-:W-:Y:S01]  /*21ce0*/  UTMASTG.5D [UR40], [UR70] ;  /* 0x00000028460073b5 */ /* 0x000fe20008020000 */
[----:B------:R-:W2:Y:S01]  /*21cf0*/  S2UR UR30, SR_CgaCtaId ;  /* 0x00000000001e79c3 */ /* 0x000ea20000008800 */
[----:B------:R-:W4:Y:S01]  /*21d00*/  LDCU UR22, c[0x0][0x900] ;  /* 0x00012000ff1677ac */ /* 0x000f220008000800 */
[----:B------:R1:W-:Y:S01]  /*21d10*/  UTMASTG.5D [UR32], [UR70] ;  /* 0x00000020460073b5 */ /* 0x0003e20008020000 */
[----:B------:R3:W-:Y:S01]  /*21d20*/  UTMASTG.5D [UR24], [UR70] ;  /* 0x00000018460073b5 */ /* 0x0007e20008020000 */
[----:B------:R3:W-:Y:S01]  /*21d30*/  UTMASTG.5D [UR16], [UR70] ;  /* 0x00000010460073b5 */ /* 0x0007e20008020000 */
[----:B------:R3:W-:Y:S01]  /*21d40*/  UTMASTG.5D [UR8], [UR70] ;  /* 0x00000008460073b5 */ /* 0x0007e20008020000 */
[----:B-1----:R-:W-:Y:S01]  /*21d50*/  UIADD3 UR32, UPT, UPT, UR23, 0x2a400, URZ ;  /* 0x0002a40017207890 */ /* 0x002fe2000fffe0ff */
[----:B------:R-:W-:Y:S01]  /*21d60*/  UMOV UR34, UR69 ;  /* 0x0000004500227c82 */ /* 0x000fe20008000000 */
[----:B---3--:R-:W-:-:S07]  /*21d70*/  UIADD3 UR24, UPT, UPT, UR23, 0x2ac00, URZ ;  /* 0x0002ac0017187890 */ /* 0x008fce000fffe0ff */
[----:B------:R1:W-:Y:S01]  /*21d80*/  UTMASTG.5D [UR32], [UR70] ;  /* 0x00000020460073b5 */ /* 0x0003e20008020000 */
[----:B------:R-:W-:Y:S01]  /*21d90*/  UMOV UR26, UR72 ;  /* 0x00000048001a7c82 */ /* 0x000fe20008000000 */
[----:B------:R-:W-:Y:S01]  /*21da0*/  UIADD3 UR16, UPT, UPT, UR23, 0x2b400, URZ ;  /* 0x0002b40017107890 */ /* 0x000fe2000fffe0ff */
[----:B------:R3:W-:Y:S01]  /*21db0*/  UTMASTG.5D [UR24], [UR70] ;  /* 0x00000018460073b5 */ /* 0x0007e20008020000 */
[----:B------:R-:W-:Y:S01]  /*21dc0*/  UMOV UR18, UR73 ;  /* 0x0000004900127c82 */ /* 0x000fe20008000000 */
[----:B------:R-:W-:-:S06]  /*21dd0*/  UIADD3 UR8, UPT, UPT, UR23, 0x2bc00, URZ ;  /* 0x0002bc0017087890 */ /* 0x000fcc000fffe0ff */
[----:B------:R4:W-:Y:S01]  /*21de0*/  UTMASTG.5D [UR16], [UR70] ;  /* 0x00000010460073b5 */ /* 0x0009e20008020000 */
[----:B------:R-:W-:Y:S01]  /*21df0*/  UMOV UR10, UR31 ;  /* 0x0000001f000a7c82 */ /* 0x000fe20008000000 */
[----:B------:R-:W2:Y:S01]  /*21e00*/  LDCU UR31, c[0x0][0x38c] ;  /* 0x00007180ff1f77ac */ /* 0x000ea20008000800 */
[----:B------:R4:W-:Y:S01]  /*21e10*/  UTMASTG.5D [UR8], [UR70] ;  /* 0x00000008460073b5 */ /* 0x0009e20008020000 */
[----:B-1----:R-:W-:Y:S01]  /*21e20*/  UIADD3 UR32, UPT, UPT, UR23, 0x2c400, URZ ;  /* 0x0002c40017207890 */ /* 0x002fe2000fffe0ff */
[----:B------:R-:W-:Y:S01]  /*21e30*/  UMOV UR34, UR75 ;  /* 0x0000004b00227c82 */ /* 0x000fe20008000000 */
[----:B---3--:R-:W-:-:S07]  /*21e40*/  UIADD3 UR24, UPT, UPT, UR23, 0x2cc00, URZ ;  /* 0x0002cc0017187890 */ /* 0x008fce000fffe0ff */
[----:B------:R1:W-:Y:S01]  /*21e50*/  UTMASTG.5D [UR32], [UR70] ;  /* 0x00000020460073b5 */ /* 0x0003e20008020000 */
[----:B------:R-:W-:Y:S01]  /*21e60*/  UMOV UR26, UR76 ;  /* 0x0000004c001a7c82 */ /* 0x000fe20008000000 */
[----:B----4-:R-:W-:Y:S01]  /*21e70*/  UIADD3 UR16, UPT, UPT, UR23, 0x2d400, URZ ;  /* 0x0002d40017107890 */ /* 0x010fe2000fffe0ff */
[----:B------:R3:W-:Y:S01]  /*21e80*/  UTMASTG.5D [UR24], [UR70] ;  /* 0x00000018460073b5 */ /* 0x0007e20008020000 */
[----:B------:R-:W-:Y:S01]  /*21e90*/  UMOV UR18, UR77 ;  /* 0x0000004d00127c82 */ /* 0x000fe20008000000 */
[----:B------:R-:W-:-:S06]  /*21ea0*/  UIADD3 UR8, UPT, UPT, UR23, 0x2dc00, URZ ;  /* 0x0002dc0017087890 */ /* 0x000fcc000fffe0ff */
[----:B------:R4:W-:Y:S01]  /*21eb0*/  UTMASTG.5D [UR16], [UR70] ;  /* 0x00000010460073b5 */ /* 0x0009e20008020000 */
[----:B------:R-:W-:Y:S02]  /*21ec0*/  UMOV UR10, UR74 ;  /* 0x0000004a000a7c82 */ /* 0x000fe40008000000 */
        /* <DEDUP_REMOVED lines=9> */
[----:B--2---:R-:W-:-:S06]  /*21f60*/  UIADD3 UR8, UPT, UPT, UR23, 0x2fc00, URZ ;  /* 0x0002fc0017087890 */ /* 0x004fcc000fffe0ff */
[----:B------:R1:W-:Y:S01]  /*21f70*/  UTMASTG.5D [UR16], [UR70] ;  /* 0x00000010460073b5 */ /* 0x0003e20008020000 */
[----:B------:R-:W-:Y:S02]  /*21f80*/  UMOV UR10, UR42 ;  /* 0x0000002a000a7c82 */ /* 0x000fe40008000000 */
[----:B------:R1:W-:Y:S02]  /*21f90*/  UTMASTG.5D [UR8], [UR70] ;  /* 0x00000008460073b5 */ /* 0x0003e40008020000 */
[----:B-1----:R-:W-:Y:S01]  /*21fa0*/  NOP ;  /* 0x0000000000007918 */ /* 0x002fe20000000000 */
.L_x_413:
[----:B---3--:R-:W-:Y:S05]  /*21fb0*/  BSYNC.RECONVERGENT B0 ;  /* 0x0000000000007941 */ /* 0x008fea0003800200 */
.L_x_412:
[----:B------:R0:W-:Y:S01]  /*21fc0*/  UTMACMDFLUSH ;  /* 0x00000000000079b7 */ /* 0x0001e20000000000 */
[----:B------:R-:W-:Y:S05]  /*21fd0*/  BRA.U UP6, `(.L_x_414) ;  /* 0x0000000106047547 */ /* 0x000fea000b800000 */
[----:B------:R-:W-:Y:S05]  /*21fe0*/  BPT.TRAP 0x1 ;  /* 0x000000040000795c */ /* 0x000fea0000300000 */
.L_x_414:
[----:B-----5:R-:W2:Y:S02]  /*21ff0*/  SYNCS.PHASECHK.TRANS64.TRYWAIT P0, [UR23+0x380b8], R0 ;  /* 0x0380b800ff0075a7 */ /* 0x020ea40008001117 */
[----:B--2---:R-:W-:Y:S05]  /*22000*/  @!P0 BRA `(.L_x_415) ;  /* 0x0000002400a08947 */ /* 0x004fea0003800000 */
.L_x_527:
[----:B------:R-:W-:Y:S04]  /*22010*/  BSSY.RECONVERGENT B0, `(.L_x_416) ;  /* 0x00000ce000007945 */ /* 0x000fe80003800200 */
[----:B------:R-:W-:Y:S05]  /*22020*/  @!P1 BRA `(.L_x_417) ;  /* 0x0000000c00309947 */ /* 0x000fea0003800000 */
[----:B------:R-:W-:Y:S01]  /*22030*/  R2UR UR33, R18 ;  /* 0x00000000122172ca */ /* 0x000fe200000e0000 */
[----:B------:R-:W-:Y:S01]  /*22040*/  UIADD3 UR70, UP0, UPT, UR62, 0x400, URZ ;  /* 0x000004003e467890 */ /* 0x000fe2000ff1e0ff */
[----:B------:R-:W-:Y:S01]  /*22050*/  R2UR UR30, R16 ;  /* 0x00000000101e72ca */ /* 0x000fe200000e0000 */
[----:B------:R-:W-:Y:S01]  /*22060*/  UIADD3 UR56, UPT, UPT, UR23, 0x30000, URZ ;  /* 0x0003000017387890 */ /* 0x000fe2000fffe0ff */
[----:B------:R-:W-:Y:S01]  /*22070*/  R2UR UR22, R17 ;  /* 0x00000000111672ca */ /* 0x000fe200000e0000 */
[----:B------:R-:W-:Y:S01]  /*22080*/  UIADD3.X UR71, UPT, UPT, URZ, UR63, URZ, UP0, !UPT ;  /* 0x0000003fff477290 */ /* 0x000fe200087fe4ff */
[----:B------:R-:W-:Y:S01]  /*22090*/  R2UR UR55, R19 ;  /* 0x00000000133772ca */ /* 0x000fe200000e0000 */
[----:B------:R-:W-:Y:S01]  /*220a0*/  UIADD3 UR24, UPT, UPT, UR23, 0x30800, URZ ;  /* 0x0003080017187890 */ /* 0x000fe2000fffe0ff */
[----:B------:R-:W-:Y:S01]  /*220b0*/  MOV.SPILL R6, UR62 ;  /* 0x0000003e00067c02 */ /* 0x000fe20009000f00 */
[----:B------:R-:W-:Y:S01]  /*220c0*/  UMOV UR57, URZ ;  /* 0x000000ff00397c82 */ /* 0x000fe20008000000 */
[----:B------:R-:W-:Y:S01]  /*220d0*/  UIADD3 UR16, UPT, UPT, UR23, 0x31000, URZ ;  /* 0x0003100017107890 */ /* 0x000fe2000fffe0ff */
[----:B------:R-:W-:Y:S01]  /*220e0*/  MOV.SPILL R7, UR63 ;  /* 0x0000003f00077c02 */ /* 0x000fe20009000f00 */
[----:B------:R-:W-:Y:S01]  /*220f0*/  UIADD3 UR8, UPT, UPT, UR23, 0x31800, URZ ;  /* 0x0003180017087890 */ /* 0x000fe2000fffe0ff */
[----:B------:R-:W-:Y:S01]  /*22100*/  R2UR.FILL UR62, R6 ;  /* 0x00000000063e72ca */ /* 0x000fe200004e0000 */
[----:B------:R-:W-:Y:S01]  /*22110*/  UIADD3 UR58, UPT, UPT, UR33, 0x80, URZ ;  /* 0x00000080213a7890 */ /* 0x000fe2000fffe0ff */
[----:B------:R-:W-:Y:S01]  /*22120*/  R2UR.FILL UR63, R7 ;  /* 0x00000000073f72ca */ /* 0x000fe200004e0000 */
[----:B------:R-:W-:Y:S01]  /*22130*/  UIADD3 UR9, UPT, UPT, UR33, 0xc8, URZ ;  /* 0x000000c821097890 */ /* 0x000fe2000fffe0ff */
[----:B------:R-:W-:Y:S01]  /*22140*/  MOV.SPILL R14, UR39 ;  /* 0x00000027000e7c02 */ /* 0x000fe20009000f00 */
[----:B------:R-:W-:Y:S01]  /*22150*/  UIADD3 UR26, UPT, UPT, UR33, 0x88, URZ ;  /* 0x00000088211a7890 */ /* 0x000fe2000fffe0ff */
[----:B------:R-:W-:Y:S01]  /*22160*/  MOV.SPILL R13, UR38 ;  /* 0x00000026000d7c02 */ /* 0x000fe20009000f00 */
[----:B------:R-:W-:Y:S01]  /*22170*/  UIADD3 UR25, UPT, UPT, UR33, 0xb8, URZ ;  /* 0x000000b821197890 */ /* 0x000fe2000fffe0ff */
[----:B------:R-:W-:Y:S01]  /*22180*/  MOV.SPILL R22, UR15 ;  /* 0x0000000f00167c02 */ /* 0x000fe20009000f00 */
[----:B------:R-:W-:Y:S01]  /*22190*/  UMOV UR59, UR30 ;  /* 0x0000001e003b7c82 */ /* 0x000fe20008000000 */
[----:B------:R-:W-:Y:S01]  /*221a0*/  UMOV UR60, UR22 ;  /* 0x00000016003c7c82 */ /* 0x000fe20008000000 */
[----:B------:R-:W-:Y:S01]  /*221b0*/  UMOV UR61, UR55 ;  /* 0x00000037003d7c82 */ /* 0x000fe20008000000 */
[----:B------:R-:W-:Y:S01]  /*221c0*/  UIADD3 UR18, UPT, UPT, UR33, 0x90, URZ ;  /* 0x0000009021127890 */ /* 0x000fe2000fffe0ff */
[----:B-1----:R-:W-:Y:S01]  /*221d0*/  IMAD.U32 R3, RZ, RZ, UR9 ;  /* 0x00000009ff037e24 */ /* 0x002fe2000f8e00ff */
[----:B------:R-:W-:Y:S01]  /*221e0*/  UIADD3 UR17, UPT, UPT, UR33, 0xc0, URZ ;  /* 0x000000c021117890 */ /* 0x000fe2000fffe0ff */
[----:B------:R1:W-:Y:S01]  /*221f0*/  UTMASTG.5D [UR56], [UR70] ;  /* 0x00000038460073b5 */ /* 0x0003e20008020000 */
[----:B------:R-:W-:Y:S01]  /*22200*/  UIADD3 UR10, UPT, UPT, UR33, 0x98, URZ ;  /* 0x00000098210a7890 */ /* 0x000fe2000fffe0ff */
[----:B------:R-:W-:Y:S01]  /*22210*/  IMAD.U32 R5, RZ, RZ, UR25 ;  /* 0x00000019ff057e24 */ /* 0x000fe2000f8e00ff */
[----:B------:R-:W-:Y:S01]  /*22220*/  UMOV UR34, UR58 ;  /* 0x0000003a00227c82 */ /* 0x000fe20008000000 */
[----:B------:R-:W-:Y:S01]  /*22230*/  UIADD3 UR9, UPT, UPT, UR33, 0xd0, URZ ;  /* 0x000000d021097890 */ /* 0x000fe2000fffe0ff */
[----:B------:R-:W-:Y:S01]  /*22240*/  IMAD.U32 R4, RZ, RZ, UR17 ;  /* 0x00000011ff047e24 */ /* 0x000fe2000f8e00ff */
[----:B------:R-:W-:Y:S01]  /*22250*/  UMOV UR41, URZ ;  /* 0x000000ff00297c82 */ /* 0x000fe20008000000 */
[----:B------:R-:W-:Y:S01]  /*22260*/  UMOV UR27, UR30 ;  /* 0x0000001e001b7c82 */ /* 0x000fe20008000000 */
[----:B------:R-:W-:Y:S01]  /*22270*/  UMOV UR28, UR22 ;  /* 0x00000016001c7c82 */ /* 0x000fe20008000000 */
[----:B------:R-:W-:Y:S01]  /*22280*/  UMOV UR29, UR55 ;  /* 0x00000037001d7c82 */ /* 0x000fe20008000000 */
[----:B------:R-:W-:Y:S01]  /*22290*/  UMOV UR25, UR41 ;  /* 0x0000002900197c82 */ /* 0x000fe20008000000 */
[----:B------:R-:W-:Y:S01]  /*222a0*/  UMOV UR19, UR30 ;  /* 0x0000001e00137c82 */ /* 0x000fe20008000000 */
[----:B------:R-:W-:Y:S01]  /*222b0*/  UMOV UR20, UR22 ;  /* 0x0000001600147c82 */ /* 0x000fe20008000000 */
[----:B------:R-:W-:Y:S01]  /*222c0*/  UMOV UR21, UR55 ;  /* 0x0000003700157c82 */ /* 0x000fe20008000000 */
[----:B------:R-:W-:Y:S01]  /*222d0*/  IMAD.U32 R0, RZ, RZ, UR9 ;  /* 0x00000009ff007e24 */ /* 0x000fe2000f8e00ff */
[----:B------:R-:W-:Y:S01]  /*222e0*/  UMOV UR17, UR41 ;  /* 0x0000002900117c82 */ /* 0x000fe20008000000 */
[----:B------:R-:W-:Y:S01]  /*222f0*/  UMOV UR11, UR30 ;  /* 0x0000001e000b7c82 */ /* 0x000fe20008000000 */
[----:B------:R-:W-:Y:S01]  /*22300*/  UMOV UR12, UR22 ;  /* 0x00000016000c7c82 */ /* 0x000fe20008000000 */
[----:B------:R-:W-:Y:S01]  /*22310*/  UMOV UR13, UR55 ;  /* 0x00000037000d7c82 */ /* 0x000fe20008000000 */
[----:B------:R2:W-:Y:S01]  /*22320*/  UTMASTG.5D [UR24], [UR70] ;  /* 0x00000018460073b5 */ /* 0x0005e20008020000 */
[----:B------:R-:W-:Y:S01]  /*22330*/  UMOV UR9, UR41 ;  /* 0x0000002900097c82 */ /* 0x000fe20008000000 */
[----:B------:R-:W-:Y:S01]  /*22340*/  MOV.SPILL R20, UR10 ;  /* 0x0000000a00147c02 */ /* 0x000fe20009000f00 */
[----:B------:R-:W-:Y:S01]  /*22350*/  UIADD3 UR32, UPT, UPT, UR23, 0x33800, URZ ;  /* 0x0003380017207890 */ /* 0x000fe2000fffe0ff */
[----:B------:R-:W-:Y:S01]  /*22360*/  MOV.SPILL R12, UR34 ;  /* 0x00000022000c7c02 */ /* 0x000fe20009000f00 */
[----:B------:R-:W-:Y:S01]  /*22370*/  UIADD3 UR74, UPT, UPT, UR33, 0xd8, URZ ;  /* 0x000000d8214a7890 */ /* 0x000fe2000fffe0ff */
[----:B------:R-:W-:Y:S01]  /*22380*/  R2UR UR34, R5 ;  /* 0x00000000052272ca */ /* 0x000fe200000e0000 */
[----:B------:R-:W-:Y:S01]  /*22390*/  UIADD3 UR66, UPT, UPT, UR33, 0xe0, URZ ;  /* 0x000000e021427890 */ /* 0x000fe2000fffe0ff */
[----:B------:R3:W-:Y:S01]  /*223a0*/  UTMASTG.5D [UR16], [UR70] ;  /* 0x00000010460073b5 */ /* 0x0007e20008020000 */
[----:B------:R-:W-:Y:S01]  /*223b0*/  UIADD3 UR50, UPT, UPT, UR33, 0xf0, URZ ;  /* 0x000000f021327890 */ /* 0x000fe2000fffe0ff */
[----:B------:R-:W-:Y:S01]  /*223c0*/  MOV.SPILL R9, UR61 ;  /* 0x0000003d00097c02 */ /* 0x000fe20009000f00 */
[----:B------:R-:W-:Y:S01]  /*223d0*/  UIADD3 UR42, UPT, UPT, UR33, 0xf8, URZ ;  /* 0x000000f8212a7890 */ /* 0x000fe2000fffe0ff */
[----:B------:R-:W-:Y:S01]  /*223e0*/  MOV.SPILL R8, UR60 ;  /* 0x0000003c00087c02 */ /* 0x000fe20009000f00 */
[----:B------:R-:W-:Y:S01]  /*223f0*/  UMOV UR35, UR30 ;  /* 0x0000001e00237c82 */ /* 0x000fe20008000000 */
[----:B------:R-:W-:Y:S01]  /*22400*/  UMOV UR36, UR22 ;  /* 0x0000001600247c82 */ /* 0x000fe20008000000 */
[----:B------:R-:W-:Y:S01]  /*22410*/  UMOV UR37, UR55 ;  /* 0x0000003700257c82 */ /* 0x000fe20008000000 */
[----:B------:R4:W-:Y:S01]  /*22420*/  UTMASTG.5D [UR8], [UR70] ;  /* 0x00000008460073b5 */ /* 0x0009e20008020000 */
[----:B------:R-:W-:Y:S01]  /*22430*/  MOV.SPILL R7, UR59 ;  /* 0x0000003b00077c02 */ /* 0x000fe20009000f00 */
[----:B-1----:R-:W-:Y:S01]  /*22440*/  UIADD3 UR56, UPT, UPT, UR23, 0x32000, URZ ;  /* 0x0003200017387890 */ /* 0x002fe2000fffe0ff */
[----:B------:R-:W-:Y:S01]  /*22450*/  MOV.SPILL R21, UR14 ;  /* 0x0000000e00157c02 */ /* 0x000fe20009000f00 */
[----:B------:R-:W-:Y:S01]  /*22460*/  UIADD3 UR58, UPT, UPT, UR33, 0xa0, URZ ;  /* 0x000000a0213a7890 */ /* 0x000fe2000fffe0ff */
[----:B------:R-:W-:Y:S01]  /*22470*/  MOV.SPILL R11, UR63 ;  /* 0x0000003f000b7c02 */ /* 0x000fe20009000f00 */
[----:B------:R-:W-:Y:S01]  /*22480*/  UMOV UR57, UR41 ;  /* 0x0000002900397c82 */ /* 0x000fe20008000000 */
[----:B------:R-:W-:Y:S01]  /*22490*/  UIADD3 UR72, UPT, UPT, UR23, 0x35800, URZ ;  /* 0x0003580017487890 */ /* 0x000fe2000fffe0ff */
[----:B------:R-:W-:Y:S01]  /*224a0*/  MOV.SPILL R10, UR62 ;  /* 0x0000003e000a7c02 */ /* 0x000fe20009000f00 */
[----:B------:R-:W-:Y:S01]  /*224b0*/  UIADD3 UR64, UPT, UPT, UR23, 0x36000, URZ ;  /* 0x0003600017407890 */ /* 0x000fe2000fffe0ff */
[----:B------:R-:W-:Y:S01]  /*224c0*/  R2UR.FILL UR15, R22 ;  /* 0x00000000160f72ca */ /* 0x000fe200004e0000 */
[----:B------:R-:W-:Y:S01]  /*224d0*/  UMOV UR75, UR30 ;  /* 0x0000001e004b7c82 */ /* 0x000fe20008000000 */
[----:B------:R-:W-:Y:S01]  /*224e0*/  UMOV UR76, UR22 ;  /* 0x00000016004c7c82 */ /* 0x000fe20008000000 */
[----:B------:R1:W-:Y:S01]  /*224f0*/  UTMASTG.5D [UR56], [UR70] ;  /* 0x00000038460073b5 */ /* 0x0003e20008020000 */
[----:B------:R-:W-:Y:S01]  /*22500*/  UMOV UR77, UR55 ;  /* 0x00000037004d7c82 */ /* 0x000fe20008000000 */
[----:B------:R-:W-:Y:S01]  /*22510*/  UIADD3 UR48, UPT, UPT, UR23, 0x37000, URZ ;  /* 0x0003700017307890 */ /* 0x000fe2000fffe0ff */
[----:B------:R-:W-:Y:S01]  /*22520*/  R2UR.FILL UR14, R21 ;  /* 0x00000000150e72ca */ /* 0x000fe200004e0000 */
[----:B------:R-:W-:Y:S01]  /*22530*/  UMOV UR73, UR41 ;  /* 0x0000002900497c82 */ /* 0x000fe20008000000 */
[----:B------:R-:W-:Y:S01]  /*22540*/  UMOV UR67, UR30 ;  /* 0x0000001e00437c82 */ /* 0x000fe20008000000 */
[----:B------:R-:W-:Y:S01]  /*22550*/  UMOV UR68, UR22 ;  /* 0x0000001600447c82 */ /* 0x000fe20008000000 */
[----:B------:R-:W-:Y:S01]  /*22560*/  UMOV UR69, UR55 ;  /* 0x0000003700457c82 */ /* 0x000fe20008000000 */
[----:B------:R-:W-:Y:S01]  /*22570*/  UIADD3 UR40, UPT, UPT, UR23, 0x37800, URZ ;  /* 0x0003780017287890 */ /* 0x000fe2000fffe0ff */
[----:B------:R-:W-:Y:S01]  /*22580*/  R2UR.FILL UR39, R14 ;  /* 0x000000000e2772ca */ /* 0x000fe200004e0000 */
[----:B------:R-:W-:Y:S01]  /*22590*/  UMOV UR65, UR41 ;  /* 0x0000002900417c82 */ /* 0x000fe20008000000 */
[----:B--2---:R-:W-:Y:S01]  /*225a0*/  UIADD3 UR24, UPT, UPT, UR23, 0x30c00, URZ ;  /* 0x00030c0017187890 */ /* 0x004fe2000fffe0ff */
[----:B------:R-:W-:Y:S01]  /*225b0*/  R2UR.FILL UR38, R13 ;  /* 0x000000000d2672ca */ /* 0x000fe200004e0000 */
[----:B------:R-:W-:Y:S01]  /*225c0*/  UMOV UR51, UR30 ;  /* 0x0000001e00337c82 */ /* 0x000fe20008000000 */
[----:B------:R-:W-:Y:S01]  /*225d0*/  UMOV UR52, UR22 ;  /* 0x0000001600347c82 */ /* 0x000fe20008000000 */
[----:B------:R-:W-:Y:S01]  /*225e0*/  UMOV UR53, UR55 ;  /* 0x0000003700357c82 */ /* 0x000fe20008000000 */
[----:B------:R-:W-:Y:S01]  /*225f0*/  UMOV UR49, UR41 ;  /* 0x0000002900317c82 */ /* 0x000fe20008000000 */
[----:B------:R-:W-:Y:S01]  /*22600*/  UMOV UR43, UR30 ;  /* 0x0000001e002b7c82 */ /* 0x000fe20008000000 */
[----:B------:R-:W-:Y:S01]  /*22610*/  UMOV UR44, UR22 ;  /* 0x00000016002c7c82 */ /* 0x000fe20008000000 */
[----:B------:R-:W-:Y:S01]  /*22620*/  UMOV UR45, UR55 ;  /* 0x00000037002d7c82 */ /* 0x000fe20008000000 */
[----:B------:R-:W-:Y:S01]  /*22630*/  UMOV UR25, 0x40 ;  /* 0x0000004000197882 */ /* 0x000fe20000000000 */
[----:B---3--:R-:W-:Y:S01]  /*22640*/  UMOV UR17, 0x40 ;  /* 0x0000004000117882 */ /* 0x008fe20000000000 */
[----:B------:R-:W-:Y:S01]  /*22650*/  R2UR.FILL UR63, R11 ;  /* 0x000000000b3f72ca */ /* 0x000fe200004e0000 */
[----:B----4-:R-:W-:Y:S01]  /*22660*/  UMOV UR8, UR58 ;  /* 0x0000003a00087c82 */ /* 0x010fe20008000000 */
[----:B------:R-:W-:Y:S01]  /*22670*/  UIADD3 UR10, UPT, UPT, UR33, 0xa8, URZ ;  /* 0x000000a8210a7890 */ /* 0x000fe2000fffe0ff */
[----:B------:R-:W-:Y:S01]  /*22680*/  MOV.SPILL R15, UR8 ;  /* 0x00000008000f7c02 */ /* 0x000fe20009000f00 */
[----:B------:R-:W-:Y:S01]  /*22690*/  UIADD3 UR8, UPT, UPT, UR23, 0x32800, URZ ;  /* 0x0003280017087890 */ /* 0x000fe2000fffe0ff */
[----:B------:R-:W-:-:S04]  /*226a0*/  R2UR.FILL UR62, R10 ;  /* 0x000000000a3e72ca */ /* 0x000fc800004e0000 */
[----:B------:R-:W-:-:S04]  /*226b0*/  UMOV UR31, UR10 ;  /* 0x0000000a001f7c82 */ /* 0x000fc80008000000 */
[----:B------:R2:W-:Y:S01]  /*226c0*/  UTMASTG.5D [UR8], [UR70] ;  /* 0x00000008460073b5 */ /* 0x0005e20008020000 */
[----:B-1----:R-:W-:Y:S02]  /*226d0*/  UIADD3 UR58, UPT, UPT, UR33, 0xe8, URZ ;  /* 0x000000e8213a7890 */ /* 0x002fe4000fffe0ff */
[----:B------:R-:W-:-:S04]  /*226e0*/  UIADD3 UR56, UPT, UPT, UR23, 0x36800, URZ ;  /* 0x0003680017387890 */ /* 0x000fc8000fffe0ff */
[----:B------:R-:W-:Y:S02]  /*226f0*/  MOV.SPILL R6, UR58 ;  /* 0x0000003a00067c02 */ /* 0x000fe40009000f00 */
[----:B------:R-:W-:Y:S02]  /*22700*/  R2UR UR58, R0 ;  /* 0x00000000003a72ca */ /* 0x000fe400000e0000 */
[----:B------:R-:W-:Y:S01]  /*22710*/  MOV.SPILL R5, UR56 ;  /* 0x0000003800057c02 */ /* 0x000fe20009000f00 */
[----:B------:R-:W-:-:S10]  /*22720*/  UIADD3 UR56, UPT, UPT, UR23, 0x34000, URZ ;  /* 0x0003400017387890 */ /* 0x000fd4000fffe0ff */
[----:B------:R-:W-:Y:S02]  /*22730*/  MOV.SPILL R0, UR58 ;  /* 0x0000003a00007c02 */ /* 0x000fe40009000f00 */
[----:B------:R-:W-:-:S13]  /*22740*/  R2UR UR58, R3 ;  /* 0x00000000033a72ca */ /* 0x000fda00000e0000 */
[----:B------:R-:W-:Y:S01]  /*22750*/  MOV.SPILL R3, UR58 ;  /* 0x0000003a00037c02 */ /* 0x000fe20009000f00 */
[----:B--2---:R-:W-:Y:S01]  /*22760*/  UIADD3 UR8, UPT, UPT, UR23, 0x33000, URZ ;  /* 0x0003300017087890 */ /* 0x004fe2000fffe0ff */
[----:B------:R-:W-:Y:S01]  /*22770*/  R2UR UR58, R4 ;  /* 0x00000000043a72ca */ /* 0x000fe200000e0000 */
[----:B------:R-:W-:-:S03]  /*22780*/  UIADD3 UR10, UPT, UPT, UR33, 0xb0, URZ ;  /* 0x000000b0210a7890 */ /* 0x000fc6000fffe0ff */
[----:B------:R-:W-:-:S06]  /*22790*/  UMOV UR33, UR41 ;  /* 0x0000002900217c82 */ /* 0x000fcc0008000000 */
[----:B------:R1:W-:Y:S03]  /*227a0*/  UTMASTG.5D [UR8], [UR70] ;  /* 0x00000008460073b5 */ /* 0x0003e60008020000 */
[----:B------:R-:W-:Y:S01]  /*227b0*/  UMOV UR16, UR58 ;  /* 0x0000003a00107c82 */ /* 0x000fe20008000000 */
[----:B------:R2:W-:Y:S01]  /*227c0*/  UTMASTG.5D [UR32], [UR70] ;  /* 0x00000020460073b5 */ /* 0x0005e20008020000 */
[----:B------:R3:W-:Y:S01]  /*227d0*/  UTMASTG.5D [UR56], [UR70] ;  /* 0x00000038460073b5 */ /* 0x0007e20008020000 */
[----:B-1----:R-:W-:Y:S01]  /*227e0*/  R2UR.FILL UR8, R15 ;  /* 0x000000000f0872ca */ /* 0x002fe200004e0000 */
[----:B------:R-:W-:Y:S01]  /*227f0*/  UMOV UR13, UR34 ;  /* 0x00000022000d7c82 */ /* 0x000fe20008000000 */
[----:B------:R-:W-:Y:S01]  /*22800*/  UMOV UR12, UR10 ;  /* 0x0000000a000c7c82 */ /* 0x000fe20008000000 */
[----:B------:R-:W-:Y:S02]  /*22810*/  R2UR.FILL UR10, R20 ;  /* 0x00000000140a72ca */ /* 0x000fe400004e0000 */
[----:B--2---:R-:W-:Y:S01]  /*22820*/  R2UR.FILL UR34, R12 ;  /* 0x000000000c2272ca */ /* 0x004fe200004e0000 */
[----:B------:R-:W-:Y:S01]  /*22830*/  UIADD3 UR32, UPT, UPT, UR23, 0x30400, URZ ;  /* 0x0003040017207890 */ /* 0x000fe2000fffe0ff */
[----:B------:R-:W-:Y:S01]  /*22840*/  UMOV UR33, 0x40 ;  /* 0x0000004000217882 */ /* 0x000fe20000000000 */
[----:B---3--:R-:W-:Y:S01]  /*22850*/  R2UR.FILL UR58, R3 ;  /* 0x00000000033a72ca */ /* 0x008fe200004e0000 */
[----:B------:R-:W-:-:S12]  /*22860*/  UIADD3 UR56, UPT, UPT, UR23, 0x34800, URZ ;  /* 0x0003480017387890 */ /* 0x000fd8000fffe0ff */
[----:B------:R1:W-:Y:S01]  /*22870*/  UTMASTG.5D [UR56], [UR70] ;  /* 0x00000038460073b5 */ /* 0x0003e20008020000 */
[----:B------:R-:W-:Y:S01]  /*22880*/  UMOV UR9, UR58 ;  /* 0x0000003a00097c82 */ /* 0x000fe20008000000 */
[----:B-1----:R-:W-:Y:S01]  /*22890*/  R2UR.FILL UR58, R0 ;  /* 0x00000000003a72ca */ /* 0x002fe200004e0000 */
[----:B------:R-:W-:-:S12]  /*228a0*/  UIADD3 UR56, UPT, UPT, UR23, 0x35000, URZ ;  /* 0x0003500017387890 */ /* 0x000fd8000fffe0ff */
[----:B------:R1:W-:Y:S01]  /*228b0*/  UTMASTG.5D [UR56], [UR70] ;  /* 0x00000038460073b5 */ /* 0x0003e20008020000 */
[----:B------:R-:W-:Y:S01]  /*228c0*/  UMOV UR11, UR58 ;  /* 0x0000003a000b7c82 */ /* 0x000fe20008000000 */
[----:B------:R2:W-:Y:S01]  /*228d0*/  UTMASTG.5D [UR72], [UR70] ;  /* 0x00000048460073b5 */ /* 0x0005e20008020000 */
[----:B------:R3:W-:Y:S01]  /*228e0*/  UTMASTG.5D [UR64], [UR70] ;  /* 0x00000040460073b5 */ /* 0x0007e20008020000 */
[----:B-1----:R-:W-:Y:S02]  /*228f0*/  R2UR.FILL UR61, R9 ;  /* 0x00000000093d72ca */ /* 0x002fe400004e0000 */
[----:B------:R-:W-:Y:S02]  /*22900*/  R2UR.FILL UR60, R8 ;  /* 0x00000000083c72ca */ /* 0x000fe400004e0000 */
[----:B------:R-:W-:Y:S02]  /*22910*/  R2UR.FILL UR59, R7 ;  /* 0x00000000073b72ca */ /* 0x000fe400004e0000 */
[----:B------:R-:W-:-:S02]  /*22920*/  R2UR.FILL UR58, R6 ;  /* 0x00000000063a72ca */ /* 0x000fc400004e0000 */
[----:B------:R-:W-:Y:S01]  /*22930*/  R2UR.FILL UR56, R5 ;  /* 0x00000000053872ca */ /* 0x000fe200004e0000 */
[----:B--2---:R-:W-:Y:S01]  /*22940*/  UMOV UR75, UR16 ;  /* 0x00000010004b7c82 */ /* 0x004fe20008000000 */
[----:B------:R-:W-:Y:S01]  /*22950*/  UIADD3 UR16, UPT, UPT, UR23, 0x31400, URZ ;  /* 0x0003140017107890 */ /* 0x000fe2000fffe0ff */
[----:B------:R-:W-:Y:S01]  /*22960*/  UMOV UR73, UR13 ;  /* 0x0000000d00497c82 */ /* 0x000fe20008000000 */
[----:B------:R-:W-:Y:S01]  /*22970*/  UMOV UR72, UR12 ;  /* 0x0000000c00487c82 */ /* 0x000fe20008000000 */
[----:B------:R-:W-:Y:S01]  /*22980*/  UMOV UR77, UR11 ;  /* 0x0000000b004d7c82 */ /* 0x000fe20008000000 */
[----:B------:R-:W-:Y:S01]  /*22990*/  UMOV UR76, UR9 ;  /* 0x00000009004c7c82 */ /* 0x000fe20008000000 */
[----:B---3--:R-:W-:Y:S01]  /*229a0*/  UMOV UR69, UR8 ;  /* 0x0000000800457c82 */ /* 0x008fe20008000000 */
[----:B------:R-:W-:Y:S01]  /*229b0*/  UIADD3 UR8, UPT, UPT, UR23, 0x31c00, URZ ;  /* 0x00031c0017087890 */ /* 0x000fe2000fffe0ff */
[----:B------:R-:W-:Y:S01]  /*229c0*/  UMOV UR9, 0x40 ;  /* 0x0000004000097882 */ /* 0x000fe20000000000 */
[----:B------:R-:W-:-:S03]  /*229d0*/  UMOV UR11, UR30 ;  /* 0x0000001e000b7c82 */ /* 0x000fc60008000000 */
[----:B------:R-:W-:Y:S01]  /*229e0*/  UTMASTG.5D [UR56], [UR70] ;  /* 0x00000038460073b5 */ /* 0x000fe20008020000 */
[----:B------:R-:W-:Y:S01]  /*229f0*/  UMOV UR12, UR22 ;  /* 0x00000016000c7c82 */ /* 0x000fe20008000000 */
[----:B------:R-:W-:Y:S01]  /*22a00*/  UMOV UR13, UR55 ;  /* 0x00000037000d7c82 */ /* 0x000fe20008000000 */
[----:B------:R-:W2:Y:S01]  /*22a10*/  S2UR UR30, SR_CgaCtaId ;  /* 0x00000000001e79c3 */ /* 0x000ea20000008800 */
[----:B------:R-:W3:Y:S01]  /*22a20*/  LDCU UR22, c[0x0][0x900] ;  /* 0x00012000ff1677ac */ /* 0x000ee20008000800 */
[----:B------:R-:W-:Y:S01]  /*22a30*/  UTMASTG.5D [UR48], [UR70] ;  /* 0x00000030460073b5 */ /* 0x000fe20008020000 */
[----:B------:R-:W-:Y:S01]  /*22a40*/  UTMASTG.5D [UR40], [UR70] ;  /* 0x00000028460073b5 */ /* 0x000fe20008020000 */
[----:B------:R1:W-:Y:S01]  /*22a50*/  UTMASTG.5D [UR32], [UR70] ;  /* 0x00000020460073b5 */ /* 0x0003e20008020000 */
[----:B------:R4:W-:Y:S01]  /*22a60*/  UTMASTG.5D [UR24], [UR70] ;  /* 0x00000018460073b5 */ /* 0x0009e20008020000 */
[----:B------:R5:W-:Y:S01]  /*22a70*/  UTMASTG.5D [UR16], [UR70] ;  /* 0x00000010460073b5 */ /* 0x000be20008020000 */
[----:B------:R5:W-:Y:S01]  /*22a80*/  UTMASTG.5D [UR8], [UR70] ;  /* 0x00000008460073b5 */ /* 0x000be20008020000 */
[----:B-1----:R-:W-:Y:S01]  /*22a90*/  UIADD3 UR32, UPT, UPT, UR23, 0x32400, URZ ;  /* 0x0003240017207890 */ /* 0x002fe2000fffe0ff */
[----:B------:R-:W-:Y:S01]  /*22aa0*/  UMOV UR34, UR69 ;  /* 0x0000004500227c82 */ /* 0x000fe20008000000 */
[----:B----4-:R-:W-:-:S07]  /*22ab0*/  UIADD3 UR24, UPT, UPT, UR23, 0x32c00, URZ ;  /* 0x00032c0017187890 */ /* 0x010fce000fffe0ff */
[----:B------:R1:W-:Y:S01]  /*22ac0*/  UTMASTG.5D [UR32], [UR70] ;  /* 0x00000020460073b5 */ /* 0x0003e20008020000 */
[----:B------:R-:W-:Y:S01]  /*22ad0*/  UMOV UR26, UR31 ;  /* 0x0000001f001a7c82 */ /* 0x000fe20008000000 */
[----:B------:R-:W4:Y:S01]  /*22ae0*/  LDCU UR31, c[0x0][0x38c] ;  /* 0x00007180ff1f77ac */ /* 0x000f220008000800 */
[----:B-----5:R-:W-:Y:S01]  /*22af0*/  UIADD3 UR16, UPT, UPT, UR23, 0x33400, URZ ;  /* 0x0003340017107890 */ /* 0x020fe2000fffe0ff */
        /* <DEDUP_REMOVED lines=8> */
[----:B-----5:R-:W-:-:S07]  /*22b80*/  UIADD3 UR24, UPT, UPT, UR23, 0x34c00, URZ ;  /* 0x00034c0017187890 */ /* 0x020fce000fffe0ff */
[----:B------:R1:W-:Y:S01]  /*22b90*/  UTMASTG.5D [UR32], [UR70] ;  /* 0x00000020460073b5 */ /* 0x0003e20008020000 */
[----:B------:R-:W-:Y:S01]  /*22ba0*/  UMOV UR26, UR76 ;  /* 0x0000004c001a7c82 */ /* 0x000fe20008000000 */
[----:B---3--:R-:W-:Y:S01]  /*22bb0*/  UIADD3 UR16, UPT, UPT, UR23, 0x35400, URZ ;  /* 0x0003540017107890 */ /* 0x008fe2000fffe0ff */
[----:B------:R3:W-:Y:S01]  /*22bc0*/  UTMASTG.5D [UR24], [UR70] ;  /* 0x00000018460073b5 */ /* 0x0007e20008020000 */
[----:B------:R-:W-:Y:S01]  /*22bd0*/  UMOV UR18, UR77 ;  /* 0x0000004d00127c82 */ /* 0x000fe20008000000 */
[----:B--2---:R-:W-:-:S06]  /*22be0*/  UIADD3 UR8, UPT, UPT, UR23, 0x35c00, URZ ;  /* 0x00035c0017087890 */ /* 0x004fcc000fffe0ff */
        /* <DEDUP_REMOVED lines=8> */
[----:B--2---:R-:W-:Y:S01]  /*22c70*/  UIADD3 UR16, UPT, UPT, UR23, 0x37400, URZ ;  /* 0x0003740017107890 */ /* 0x004fe2000fffe0ff */
[----:B------:R3:W-:Y:S01]  /*22c80*/  UTMASTG.5D [UR24], [UR70] ;  /* 0x00000018460073b5 */ /* 0x0007e20008020000 */
[----:B------:R-:W-:Y:S01]  /*22c90*/  UMOV UR18, UR50 ;  /* 0x0000003200127c82 */ /* 0x000fe20008000000 */
[----:B-----5:R-:W-:-:S06]  /*22ca0*/  UIADD3 UR8, UPT, UPT, UR23, 0x37c00, URZ ;  /* 0x00037c0017087890 */ /* 0x020fcc000fffe0ff */
[----:B------:R3:W-:Y:S01]  /*22cb0*/  UTMASTG.5D [UR16], [UR70] ;  /* 0x00000010460073b5 */ /* 0x0007e20008020000 */
[----:B------:R-:W-:Y:S02]  /*22cc0*/  UMOV UR10, UR42 ;  /* 0x0000002a000a7c82 */ /* 0x000fe40008000000 */
[----:B------:R3:W-:Y:S02]  /*22cd0*/  UTMASTG.5D [UR8], [UR70] ;  /* 0x00000008460073b5 */ /* 0x0007e40008020000 */
[----:B---34-:R-:W-:Y:S01]  /*22ce0*/  NOP ;  /* 0x0000000000007918 */ /* 0x018fe20000000000 */
.L_x_417:
[----:B------:R-:W-:Y:S05]  /*22cf0*/  BSYNC.RECONVERGENT B0 ;  /* 0x0000000000007941 */ /* 0x000fea0003800200 */
.L_x_416:
[----:B------:R0:W-:Y:S01]  /*22d00*/  UTMACMDFLUSH ;  /* 0x00000000000079b7 */ /* 0x0001e20000000000 */
[----:B------:R-:W-:-:S04]  /*22d10*/  DEPBAR.LE SB0, 0x1 ;  /* 0x000080400000791a */ /* 0x000fc80000000000 */
[----:B------:R-:W-:Y:S05]  /*22d20*/  BRA.U UP6, `(.L_x_418) ;  /* 0x0000000106047547 */ /* 0x000fea000b800000 */
[----:B------:R-:W-:Y:S05]  /*22d30*/  BPT.TRAP 0x1 ;  /* 0x000000040000795c */ /* 0x000fea0000300000 */
.L_x_418:
[----:B------:R-:W-:-:S04]  /*22d40*/  UIADD3 UR8, UPT, UPT, UR23, 0x380c0, URZ ;  /* 0x000380c017087890 */ /* 0x000fc8000fffe0ff */
[----:B------:R-:W-:-:S09]  /*22d50*/  UPRMT UR8, UR30, 0x654, UR8 ;  /* 0x000006541e087896 */ /* 0x000fd20008000008 */
[----:B------:R-:W-:Y:S01]  /*22d60*/  SYNCS.ARRIVE.TRANS64.RED.A1T0 RZ, [UR8], RZ ;  /* 0x000000ffffff79a7 */ /* 0x000fe20008100408 */
[----:B------:R-:W-:-:S04]  /*22d70*/  DEPBAR.LE SB0, 0x0 ;  /* 0x000080000000791a */ /* 0x000fc80000000000 */
[----:B------:R-:W-:Y:S05]  /*22d80*/  BRA.U UP6, `(.L_x_419) ;  /* 0x0000000106047547 */ /* 0x000fea000b800000 */
[----:B------:R-:W-:Y:S05]  /*22d90*/  BPT.TRAP 0x1 ;  /* 0x000000040000795c */ /* 0x000fea0000300000 */
.L_x_419:
[----:B------:R-:W-:Y:S01]  /*22da0*/  UIADD3 UR23, UPT, UPT, UR23, 0x380c8, URZ ;  /* 0x000380c817177890 */ /* 0x000fe2000fffe0ff */
[----:B-1----:R-:W-:Y:S01]  /*22db0*/  HFMA2 R0, -RZ, RZ, 0, 5.9604644775390625e-08 ;  /* 0x00000001ff007431 */ /* 0x002fe200000001ff */
[----:B------:R-:W-:Y:S02]  /*22dc0*/  LOP3.LUT R2, R2, 0x1, RZ, 0x3c, !PT ;  /* 0x0000000102027812 */ /* 0x000fe400078e3cff */
[----:B------:R-:W-:-:S09]  /*22dd0*/  UPRMT UR23, UR30, 0x654, UR23 ;  /* 0x000006541e177896 */ /* 0x000fd20008000017 */
[----:B------:R-:W-:Y:S03]  /*22de0*/  SYNCS.ARRIVE.TRANS64.RED.A1T0 RZ, [UR23], RZ ;  /* 0x000000ffffff79a7 */ /* 0x000fe60008100417 */
.L_x_409:
[----:B------:R-:W1:Y:S02]  /*22df0*/  LDCU UR8, c[0x0][0x370] ;  /* 0x00006e00ff0877ac */ /* 0x000e640008000800 */
[----:B-1----:R-:W-:-:S04]  /*22e00*/  UIADD3 UR38, UPT, UPT, UR8, UR38, URZ ;  /* 0x0000002608267290 */ /* 0x002fc8000fffe0ff */
[----:B---3--:R-:W-:-:S09]  /*22e10*/  UISETP.GE.AND UP0, UPT, UR38, UR22, UPT ;  /* 0x000000162600728c */ /* 0x008fd2000bf06270 */
[----:B------:R-:W-:Y:S05]  /*22e20*/  BRA.U !UP0, `(.L_x_420) ;  /* 0xffffffd908e07547 */ /* 0x000fea000b83ffff */
[----:B------:R-:W-:-:S13]  /*22e30*/  LOP3.LUT P0, RZ, R0, 0xff, RZ, 0xc0, !PT ;  /* 0x000000ff00ff7812 */ /* 0x000fda000780c0ff */
[----:B------:R-:W-:Y:S05]  /*22e40*/  @!P0 EXIT ;  /* 0x000000000000894d */ /* 0x000fea0003800000 */
[----:B------:R-:W1:Y:S01]  /*22e50*/  S2UR UR4, SR_CgaCtaId ;  /* 0x00000000000479c3 */ /* 0x000e620000008800 */
[----:B------:R-:W-:Y:S01]  /*22e60*/  UMOV UR5, 0x400 ;  /* 0x0000040000057882 */ /* 0x000fe20000000000 */
[----:B------:R-:W-:Y:S01]  /*22e70*/  UMOV UR6, 0x40 ;  /* 0x0000004000067882 */ /* 0x000fe20000000000 */
[----:B------:R-:W-:Y:S02]  /*22e80*/  IMAD.MOV.U32 R2, RZ, RZ, 0xffff ;  /* 0x0000ffffff027424 */ /* 0x000fe400078e00ff */
[----:B------:R-:W-:Y:S01]  /*22e90*/  IMAD.MOV.U32 R0, RZ, RZ, 0x1 ;  /* 0x00000001ff007424 */ /* 0x000fe200078e00ff */
[----:B-1----:R-:W-:Y:S02]  /*22ea0*/  ULEA UR5, UR4, UR5, 0x18 ;  /* 0x0000000504057291 */ /* 0x002fe4000f8ec0ff */
[----:B------:R-:W-:-:S07]  /*22eb0*/  ULEA UR6, UR4, UR6, 0x18 ;  /* 0x0000000604067291 */ /* 0x000fce000f8ec0ff */
[----:B------:R-:W1:Y:S01]  /*22ec0*/  LDS R3, [UR5+0x380e0] ;  /* 0x0380e005ff037984 */ /* 0x000e620008000800 */
[----:B------:R-:W-:-:S03]  /*22ed0*/  NOP ;  /* 0x0000000000007918 */ /* 0x000fc60000000000 */
[----:B------:R-:W2:Y:S01]  /*22ee0*/  LDS R5, [UR6+0x14] ;  /* 0x00001406ff057984 */ /* 0x000ea20008000800 */
[----:B-1----:R-:W-:-:S04]  /*22ef0*/  LOP3.LUT R3, R3, 0xffff, RZ, 0xc0, !PT ;  /* 0x0000ffff03037812 */ /* 0x002fc800078ec0ff */
[----:B------:R-:W-:-:S04]  /*22f00*/  SHF.R.U32.HI R3, RZ, 0x5, R3 ;  /* 0x00000005ff037819 */ /* 0x000fc80000011603 */
[-C--:B------:R-:W-:Y:S02]  /*22f10*/  SHF.L.U32 R2, R2, R3.reuse, RZ ;  /* 0x0000000302027219 */ /* 0x080fe400000006ff */
[----:B------:R-:W-:Y:S02]  /*22f20*/  SHF.L.U32 R0, R0, R3, RZ ;  /* 0x0000000300007219 */ /* 0x000fe400000006ff */
[----:B--2---:R-:W-:-:S04]  /*22f30*/  LOP3.LUT R5, R5, R2, RZ, 0xc0, !PT ;  /* 0x0000000205057212 */ /* 0x004fc800078ec0ff */
[----:B------:R-:W-:-:S13]  /*22f40*/  ISETP.NE.AND P0, PT, R5, R2, PT ;  /* 0x000000020500720c */ /* 0x000fda0003f05270 */
[----:B------:R-:W-:Y:S05]  /*22f50*/  @P0 BRA `(.L_x_421) ;  /* 0x00000000005c0947 */ /* 0x000fea0003800000 */
[----:B------:R-:W1:Y:S02]  /*22f60*/  LDS R3, [UR6+0x18] ;  /* 0x00001806ff037984 */ /* 0x000e640008000800 */
[----:B-1----:R-:W-:-:S04]  /*22f70*/  LOP3.LUT R3, R3, R0, RZ, 0xc0, !PT ;  /* 0x0000000003037212 */ /* 0x002fc800078ec0ff */
[----:B------:R-:W-:-:S13]  /*22f80*/  ISETP.NE.AND P0, PT, R3, R0, PT ;  /* 0x000000000300720c */ /* 0x000fda0003f05270 */
[----:B------:R-:W-:Y:S05]  /*22f90*/  @P0 BRA `(.L_x_422) ;  /* 0x0000000000400947 */ /* 0x000fea0003800000 */
[----:B------:R-:W-:Y:S01]  /*22fa0*/  R2UR UR8, R2 ;  /* 0x00000000020872ca */ /* 0x000fe200000e0000 */
[----:B------:R-:W1:Y:S01]  /*22fb0*/  S2R R3, SR_LANEID ;  /* 0x0000000000037919 */ /* 0x000e620000000000 */
[----:B------:R-:W-:Y:S01]  /*22fc0*/  LOP3.LUT R4, RZ, R0, RZ, 0x33, !PT ;  /* 0x00000000ff047212 */ /* 0x000fe200078e33ff */
[----:B------:R-:W-:Y:S02]  /*22fd0*/  VOTEU.ANY UR7, UPT, PT ;  /* 0x0000000000077886 */ /* 0x000fe400038e0100 */
[----:B------:R-:W-:Y:S01]  /*22fe0*/  UFLO.U32 UR7, UR7 ;  /* 0x00000007000772bd */ /* 0x000fe200080e0000 */
[----:B------:R-:W2:Y:S07]  /*22ff0*/  REDUX UR4, R4 ;  /* 0x00000000040473c4 */ /* 0x000eae0000000000 */
[----:B------:R-:W-:-:S06]  /*23000*/  ULOP3.LUT UR8, URZ, UR8, URZ, 0x33, !UPT ;  /* 0x00000008ff087292 */ /* 0x000fcc000f8e33ff */
[----:B------:R-:W-:-:S04]  /*23010*/  IMAD.U32 R2, RZ, RZ, UR8 ;  /* 0x00000008ff027e24 */ /* 0x000fc8000f8e00ff */
[----:B------:R-:W3:Y:S02]  /*23020*/  REDUX UR5, R2 ;  /* 0x00000000020573c4 */ /* 0x000ee40000000000 */
[----:B------:R4:W-:Y:S01]  /*23030*/  UTCATOMSWS.AND URZ, UR8 ;  /* 0x0000000800ff79e3 */ /* 0x0009e20008000000 */
[----:B--2---:R-:W-:Y:S01]  /*23040*/  IMAD.U32 R0, RZ, RZ, UR4 ;  /* 0x00000004ff007e24 */ /* 0x004fe2000f8e00ff */
[----:B-1----:R-:W-:Y:S01]  /*23050*/  ISETP.EQ.U32.AND P0, PT, R3, UR7, PT ;  /* 0x0000000703007c0c */ /* 0x002fe2000bf02070 */
[----:B---3--:R-:W-:-:S12]  /*23060*/  IMAD.U32 R3, RZ, RZ, UR5 ;  /* 0x00000005ff037e24 */ /* 0x008fd8000f8e00ff */
[----:B------:R4:W-:Y:S04]  /*23070*/  @P0 ATOMS.AND RZ, [UR6+0x14], R3 ;  /* 0x00001403ffff098c */ /* 0x0009e8000a800006 */
[----:B------:R4:W-:Y:S01]  /*23080*/  @P0 ATOMS.AND RZ, [UR6+0x18], R0 ;  /* 0x00001800ffff098c */ /* 0x0009e2000a800006 */
[----:B------:R-:W-:Y:S05]  /*23090*/  BRA `(.L_x_423) ;  /* 0x0000000000147947 */ /* 0x000fea0003800000 */
.L_x_422:
[----:B------:R-:W-:Y:S02]  /*230a0*/  MOV R2, 0x230c0 ;  /* 0x000230c000027802 */ /* 0x000fe40000000f00 */
[----:B------:R-:W-:Y:S05]  /*230b0*/  CALL.REL.NOINC `($__internal_0_$__cuda_sm10x_tcgen05_guardrail_trap_col_being_dealloced_not_returned_by_alloc) ;  /* 0x00000014008c7944 */ /* 0x000fea0003c00000 */
[----:B------:R-:W-:Y:S05]  /*230c0*/  BRA `(.L_x_423) ;  /* 0x0000000000087947 */ /* 0x000fea0003800000 */
.L_x_421:
[----:B------:R-:W-:Y:S02]  /*230d0*/  MOV R2, 0x230f0 ;  /* 0x000230f000027802 */ /* 0x000fe40000000f00 */
[----:B------:R-:W-:Y:S05]  /*230e0*/  CALL.REL.NOINC `($__internal_2_$__cuda_sm10x_tcgen05_guardrail_trap_unallocated_columns_being_dealloced) ;  /* 0x0000001400987944 */ /* 0x000fea0003c00000 */
.L_x_423:
[----:B------:R-:W-:Y:S01]  /*230f0*/  NOP ;  /* 0x0000000000007918 */ /* 0x000fe20000000000 */
[----:B----4-:R-:W-:Y:S05]  /*23100*/  EXIT ;  /* 0x000000000000794d */ /* 0x010fea0003800000 */
.L_x_37:
[----:B-1----:R-:W-:-:S07]  /*23110*/  MOV R0, UR21 ;  /* 0x0000001500007c02 */ /* 0x002fce0008000f00 */
.L_x_424:
[----:B-1----:R1:W2:Y:S02]  /*23120*/  SYNCS.PHASECHK.TRANS64.TRYWAIT P0, [R0+URZ+0x38000], R7 ;  /* 0x03800007000075a7 */ /* 0x0022a400080011ff */
[----:B--2---:R-:W-:Y:S05]  /*23130*/  @!P0 NANOSLEEP.SYNCS 0x989680 ;  /* 0x009896800000895d */ /* 0x004fea0003900000 */
[----:B------:R-:W2:Y:S02]  /*23140*/  @!P0 SYNCS.PHASECHK.TRANS64 P0, [R0+URZ+0x38000], R7 ;  /* 0x03800007000085a7 */ /* 0x000ea400080010ff */
[----:B--2---:R-:W-:Y:S05]  /*23150*/  @!P0 BRA `(.L_x_424) ;  /* 0xfffffffc00f08947 */ /* 0x004fea000383ffff */
[----:B------:R-:W-:Y:S05]  /*23160*/  BRA `(.L_x_425) ;  /* 0xfffffdec00107947 */ /* 0x000fea000383ffff */
.L_x_39:
[----:B------:R-:W-:-:S07]  /*23170*/  MOV R0, UR4 ;  /* 0x0000000400007c02 */ /* 0x000fce0008000f00 */
.L_x_426:
[----:B-1----:R1:W2:Y:S02]  /*23180*/  SYNCS.PHASECHK.TRANS64.TRYWAIT P0, [R0+URZ+0x38020], R3 ;  /* 0x03802003000075a7 */ /* 0x0022a400080011ff */
[----:B--2---:R-:W-:Y:S05]  /*23190*/  @!P0 NANOSLEEP.SYNCS 0x989680 ;  /* 0x009896800000895d */ /* 0x004fea0003900000 */
[----:B------:R-:W2:Y:S02]  /*231a0*/  @!P0 SYNCS.PHASECHK.TRANS64 P0, [R0+URZ+0x38020], R3 ;  /* 0x03802003000085a7 */ /* 0x000ea400080010ff */
[----:B--2---:R-:W-:Y:S05]  /*231b0*/  @!P0 BRA `(.L_x_426) ;  /* 0xfffffffc00f08947 */ /* 0x004fea000383ffff */
[----:B------:R-:W-:Y:S05]  /*231c0*/  BRA `(.L_x_427) ;  /* 0xfffffdec00187947 */ /* 0x000fea000383ffff */
.L_x_41:
[----:B------:R-:W-:-:S07]  /*231d0*/  MOV R0, UR21 ;  /* 0x0000001500007c02 */ /* 0x000fce0008000f00 */
.L_x_428:
[----:B-1----:R1:W2:Y:S02]  /*231e0*/  SYNCS.PHASECHK.TRANS64.TRYWAIT P0, [R0+URZ+0x38058], R9 ;  /* 0x03805809000075a7 */ /* 0x0022a400080011ff */
[----:B--2---:R-:W-:Y:S05]  /*231f0*/  @!P0 NANOSLEEP.SYNCS 0x989680 ;  /* 0x009896800000895d */ /* 0x004fea0003900000 */
[----:B------:R-:W2:Y:S02]  /*23200*/  @!P0 SYNCS.PHASECHK.TRANS64 P0, [R0+URZ+0x38058], R9 ;  /* 0x03805809000085a7 */ /* 0x000ea400080010ff */
[----:B--2---:R-:W-:Y:S05]  /*23210*/  @!P0 BRA `(.L_x_428) ;  /* 0xfffffffc00f08947 */ /* 0x004fea000383ffff */
[----:B------:R-:W-:Y:S05]  /*23220*/  BRA `(.L_x_429) ;  /* 0xfffffdec00407947 */ /* 0x000fea000383ffff */
.L_x_45:
[----:B------:R-:W-:-:S07]  /*23230*/  MOV R0, UR21 ;  /* 0x0000001500007c02 */ /* 0x000fce0008000f00 */
.L_x_430:
[----:B-1----:R1:W2:Y:S02]  /*23240*/  SYNCS.PHASECHK.TRANS64.TRYWAIT P0, [R0+URZ+0x38008], R7 ;  /* 0x03800807000075a7 */ /* 0x0022a400080011ff */
[----:B--2---:R-:W-:Y:S05]  /*23250*/  @!P0 NANOSLEEP.SYNCS 0x989680 ;  /* 0x009896800000895d */ /* 0x004fea0003900000 */
[----:B------:R-:W2:Y:S02]  /*23260*/  @!P0 SYNCS.PHASECHK.TRANS64 P0, [R0+URZ+0x38008], R7 ;  /* 0x03800807000085a7 */ /* 0x000ea400080010ff */
[----:B--2---:R-:W-:Y:S05]  /*23270*/  @!P0 BRA `(.L_x_430) ;  /* 0xfffffffc00f08947 */ /* 0x004fea000383ffff */
[----:B------:R-:W-:Y:S05]  /*23280*/  BRA `(.L_x_431) ;  /* 0xfffffdf0005c7947 */ /* 0x000fea000383ffff */
.L_x_47:
[----:B------:R-:W-:-:S07]  /*23290*/  MOV R0, UR21 ;  /* 0x0000001500007c02 */ /* 0x000fce0008000f00 */
.L_x_432:
[----:B-1----:R1:W2:Y:S02]  /*232a0*/  SYNCS.PHASECHK.TRANS64.TRYWAIT P0, [R0+URZ+0x38068], R7 ;  /* 0x03806807000075a7 */ /* 0x0022a400080011ff */
[----:B--2---:R-:W-:Y:S05]  /*232b0*/  @!P0 NANOSLEEP.SYNCS 0x989680 ;  /* 0x009896800000895d */ /* 0x004fea0003900000 */
[----:B------:R-:W2:Y:S02]  /*232c0*/  @!P0 SYNCS.PHASECHK.TRANS64 P0, [R0+URZ+0x38068], R7 ;  /* 0x03806807000085a7 */ /* 0x000ea400080010ff */
[----:B--2---:R-:W-:Y:S05]  /*232d0*/  @!P0 BRA `(.L_x_432) ;  /* 0xfffffffc00f08947 */ /* 0x004fea000383ffff */
[----:B------:R-:W-:Y:S05]  /*232e0*/  BRA `(.L_x_433) ;  /* 0xfffffdf000647947 */ /* 0x000fea000383ffff */
.L_x_51:
[----:B------:R-:W-:-:S07]  /*232f0*/  MOV R0, UR4 ;  /* 0x0000000400007c02 */ /* 0x000fce0008000f00 */
.L_x_434:
[----:B--2---:R2:W3:Y:S02]  /*23300*/  SYNCS.PHASECHK.TRANS64.TRYWAIT P0, [R0+URZ+0x38020], R3 ;  /* 0x03802003000075a7 */ /* 0x0044e400080011ff */
[----:B---3--:R-:W-:Y:S05]  /*23310*/  @!P0 NANOSLEEP.SYNCS 0x989680 ;  /* 0x009896800000895d */ /* 0x008fea0003900000 */
[----:B------:R-:W3:Y:S02]  /*23320*/  @!P0 SYNCS.PHASECHK.TRANS64 P0, [R0+URZ+0x38020], R3 ;  /* 0x03802003000085a7 */ /* 0x000ee400080010ff */
[----:B---3--:R-:W-:Y:S05]  /*23330*/  @!P0 BRA `(.L_x_434) ;  /* 0xfffffffc00f08947 */ /* 0x008fea000383ffff */
[----:B------:R-:W-:Y:S05]  /*23340*/  BRA `(.L_x_435) ;  /* 0xfffffdf4007c7947 */ /* 0x000fea000383ffff */
.L_x_53:
[----:B------:R-:W-:-:S07]  /*23350*/  MOV R0, UR21 ;  /* 0x0000001500007c02 */ /* 0x000fce0008000f00 */
.L_x_436:
[----:B--2---:R2:W3:Y:S02]  /*23360*/  SYNCS.PHASECHK.TRANS64.TRYWAIT P0, [R0+URZ+0x380a0], R3 ;  /* 0x0380a003000075a7 */ /* 0x0044e400080011ff */
[----:B---3--:R-:W-:Y:S05]  /*23370*/  @!P0 NANOSLEEP.SYNCS 0x989680 ;  /* 0x009896800000895d */ /* 0x008fea0003900000 */
[----:B------:R-:W3:Y:S02]  /*23380*/  @!P0 SYNCS.PHASECHK.TRANS64 P0, [R0+URZ+0x380a0], R3 ;  /* 0x0380a003000085a7 */ /* 0x000ee400080010ff */
[----:B---3--:R-:W-:Y:S05]  /*23390*/  @!P0 BRA `(.L_x_436) ;  /* 0xfffffffc00f08947 */ /* 0x008fea000383ffff */
[----:B------:R-:W-:Y:S05]  /*233a0*/  BRA `(.L_x_437) ;  /* 0xfffffdf400907947 */ /* 0x000fea000383ffff */
.L_x_55:
[----:B------:R-:W-:Y:S01]  /*233b0*/  IMAD.U32 R7, RZ, RZ, UR7 ;  /* 0x00000007ff077e24 */ /* 0x000fe2000f8e00ff */
[----:B------:R-:W-:-:S04]  /*233c0*/  MOV R8, UR21 ;  /* 0x0000001500087c02 */ /* 0x000fc80008000f00 */
[----:B------:R-:W-:-:S07]  /*233d0*/  SHF.L.U32 R7, R7, 0x1f, RZ ;  /* 0x0000001f07077819 */ /* 0x000fce00000006ff */
.L_x_438:
[----:B--2---:R2:W3:Y:S02]  /*233e0*/  SYNCS.PHASECHK.TRANS64.TRYWAIT P0, [R8+URZ+0x38058], R7 ;  /* 0x03805807080075a7 */ /* 0x0044e400080011ff */
[----:B---3--:R-:W-:Y:S05]  /*233f0*/  @!P0 NANOSLEEP.SYNCS 0x989680 ;  /* 0x009896800000895d */ /* 0x008fea0003900000 */
[----:B------:R-:W3:Y:S02]  /*23400*/  @!P0 SYNCS.PHASECHK.TRANS64 P0, [R8+URZ+0x38058], R7 ;  /* 0x03805807080085a7 */ /* 0x000ee400080010ff */
[----:B---3--:R-:W-:Y:S05]  /*23410*/  @!P0 BRA `(.L_x_438) ;  /* 0xfffffffc00f08947 */ /* 0x008fea000383ffff */
[----:B------:R-:W-:Y:S05]  /*23420*/  BRA `(.L_x_439) ;  /* 0xfffffdf4009c7947 */ /* 0x000fea000383ffff */
.L_x_59:
[----:B------:R-:W-:Y:S07]  /*23430*/  MOV R3, UR7 ;  /* 0x0000000700037c02 */ /* 0x000fee0008000f00 */
.L_x_440:
[----:B-1----:R1:W3:Y:S02]  /*23440*/  SYNCS.PHASECHK.TRANS64.TRYWAIT P0, [R3+URZ+0x38020], R4 ;  /* 0x03802004030075a7 */ /* 0x0022e400080011ff */
[----:B---3--:R-:W-:Y:S05]  /*23450*/  @!P0 NANOSLEEP.SYNCS 0x989680 ;  /* 0x009896800000895d */ /* 0x008fea0003900000 */
[----:B------:R-:W3:Y:S02]  /*23460*/  @!P0 SYNCS.PHASECHK.TRANS64 P0, [R3+URZ+0x38020], R4 ;  /* 0x03802004030085a7 */ /* 0x000ee400080010ff */
[----:B---3--:R-:W-:Y:S05]  /*23470*/  @!P0 BRA `(.L_x_440) ;  /* 0xfffffffc00f08947 */ /* 0x008fea000383ffff */
[----:B------:R-:W-:Y:S05]  /*23480*/  BRA `(.L_x_441) ;  /* 0xfffffdfc00047947 */ /* 0x000fea000383ffff */
.L_x_62:
[----:B------:R-:W-:Y:S07]  /*23490*/  MOV R0, UR21 ;  /* 0x0000001500007c02 */ /* 0x000fee0008000f00 */
.L_x_442:
[----:B-1----:R1:W3:Y:S02]  /*234a0*/  SYNCS.PHASECHK.TRANS64.TRYWAIT P0, [R0+URZ+0x380a8], R3 ;  /* 0x0380a803000075a7 */ /* 0x0022e400080011ff */
[----:B---3--:R-:W-:Y:S05]  /*234b0*/  @!P0 NANOSLEEP.SYNCS 0x989680 ;  /* 0x009896800000895d */ /* 0x008fea0003900000 */
[----:B------:R-:W3:Y:S02]  /*234c0*/  @!P0 SYNCS.PHASECHK.TRANS64 P0, [R0+URZ+0x380a8], R3 ;  /* 0x0380a803000085a7 */ /* 0x000ee400080010ff */
[----:B---3--:R-:W-:Y:S05]  /*234d0*/  @!P0 BRA `(.L_x_442) ;  /* 0xfffffffc00f08947 */ /* 0x008fea000383ffff */
[----:B------:R-:W-:Y:S05]  /*234e0*/  BRA `(.L_x_443) ;  /* 0xfffffe0000487947 */ /* 0x000fea000383ffff */
.L_x_64:
[----:B------:R-:W-:Y:S07]  /*234f0*/  MOV R0, UR21 ;  /* 0x0000001500007c02 */ /* 0x000fee0008000f00 */
.L_x_444:
[----:B-1----:R1:W3:Y:S02]  /*23500*/  SYNCS.PHASECHK.TRANS64.TRYWAIT P0, [R0+URZ+0x38068], R7 ;  /* 0x03806807000075a7 */ /* 0x0022e400080011ff */
[----:B---3--:R-:W-:Y:S05]  /*23510*/  @!P0 NANOSLEEP.SYNCS 0x989680 ;  /* 0x009896800000895d */ /* 0x008fea0003900000 */
[----:B------:R-:W3:Y:S02]  /*23520*/  @!P0 SYNCS.PHASECHK.TRANS64 P0, [R0+URZ+0x38068], R7 ;  /* 0x03806807000085a7 */ /* 0x000ee400080010ff */
[----:B---3--:R-:W-:Y:S05]  /*23530*/  @!P0 BRA `(.L_x_444) ;  /* 0xfffffffc00f08947 */ /* 0x008fea000383ffff */
[----:B------:R-:W-:Y:S05]  /*23540*/  BRA `(.L_x_445) ;  /* 0xfffffe0000507947 */ /* 0x000fea000383ffff */
.L_x_70:
[----:B------:R-:W-:Y:S07]  /*23550*/  MOV R0, UR4 ;  /* 0x0000000400007c02 */ /* 0x000fee0008000f00 */
.L_x_446:
[----:B-1----:R1:W2:Y:S02]  /*23560*/  SYNCS.PHASECHK.TRANS64.TRYWAIT P0, [R0+URZ+0x38020], R3 ;  /* 0x03802003000075a7 */ /* 0x0022a400080011ff */
[----:B--2---:R-:W-:Y:S05]  /*23570*/  @!P0 NANOSLEEP.SYNCS 0x989680 ;  /* 0x009896800000895d */ /* 0x004fea0003900000 */
[----:B------:R-:W2:Y:S02]  /*23580*/  @!P0 SYNCS.PHASECHK.TRANS64 P0, [R0+URZ+0x38020], R3 ;  /* 0x03802003000085a7 */ /* 0x000ea400080010ff */
[----:B--2---:R-:W-:Y:S05]  /*23590*/  @!P0 BRA `(.L_x_446) ;  /* 0xfffffffc00f08947 */ /* 0x004fea000383ffff */
[----:B------:R-:W-:Y:S05]  /*235a0*/  BRA `(.L_x_447) ;  /* 0xfffffe0800c87947 */ /* 0x000fea000383ffff */
.L_x_72:
[----:B------:R-:W-:Y:S07]  /*235b0*/  MOV R0, UR21 ;  /* 0x0000001500007c02 */ /* 0x000fee0008000f00 */
.L_x_448:
[----:B-1----:R1:W2:Y:S02]  /*235c0*/  SYNCS.PHASECHK.TRANS64.TRYWAIT P0, [R0+URZ+0x380a0], R3 ;  /* 0x0380a003000075a7 */ /* 0x0022a400080011ff */
[----:B--2---:R-:W-:Y:S05]  /*235d0*/  @!P0 NANOSLEEP.SYNCS 0x989680 ;  /* 0x009896800000895d */ /* 0x004fea0003900000 */
[----:B------:R-:W2:Y:S02]  /*235e0*/  @!P0 SYNCS.PHASECHK.TRANS64 P0, [R0+URZ+0x380a0], R3 ;  /* 0x0380a003000085a7 */ /* 0x000ea400080010ff */
[----:B--2---:R-:W-:Y:S05]  /*235f0*/  @!P0 BRA `(.L_x_448) ;  /* 0xfffffffc00f08947 */ /* 0x004fea000383ffff */
[----:B------:R-:W-:Y:S05]  /*23600*/  BRA `(.L_x_449) ;  /* 0xfffffe0800dc7947 */ /* 0x000fea000383ffff */
.L_x_74:
[----:B------:R-:W-:Y:S01]  /*23610*/  MOV R8, UR21 ;  /* 0x0000001500087c02 */ /* 0x000fe20008000f00 */
[----:B------:R-:W-:Y:S05]  /*23620*/  IMAD.U32 R7, RZ, RZ, UR7 ;  /* 0x00000007ff077e24 */ /* 0x000fea000f8e00ff */
[----:B------:R-:W-:Y:S07]  /*23630*/  SHF.L.U32 R7, R7, 0x1f, RZ ;  /* 0x0000001f07077819 */ /* 0x000fee00000006ff */
.L_x_450:
[----:B-1----:R1:W2:Y:S02]  /*23640*/  SYNCS.PHASECHK.TRANS64.TRYWAIT P0, [R8+URZ+0x38058], R7 ;  /* 0x03805807080075a7 */ /* 0x0022a400080011ff */
[----:B--2---:R-:W-:Y:S05]  /*23650*/  @!P0 NANOSLEEP.SYNCS 0x989680 ;  /* 0x009896800000895d */ /* 0x004fea0003900000 */
[----:B------:R-:W2:Y:S02]  /*23660*/  @!P0 SYNCS.PHASECHK.TRANS64 P0, [R8+URZ+0x38058], R7 ;  /* 0x03805807080085a7 */ /* 0x000ea400080010ff */
[----:B--2---:R-:W-:Y:S05]  /*23670*/  @!P0 BRA `(.L_x_450) ;  /* 0xfffffffc00f08947 */ /* 0x004fea000383ffff */
[----:B------:R-:W-:Y:S05]  /*23680*/  BRA `(.L_x_451) ;  /* 0xfffffe0800e87947 */ /* 0x000fea000383ffff */
.L_x_82:
[----:B------:R-:W-:-:S07]  /*23690*/  MOV R0, UR21 ;  /* 0x0000001500007c02 */ /* 0x000fce0008000f00 */
.L_x_452:
[----:B---3--:R3:W4:Y:S02]  /*236a0*/  SYNCS.PHASECHK.TRANS64.TRYWAIT P0, [R0+URZ+0x380a8], R3 ;  /* 0x0380a803000075a7 */ /* 0x00872400080011ff */
[----:B----4-:R-:W-:Y:S05]  /*236b0*/  @!P0 NANOSLEEP.SYNCS 0x989680 ;  /* 0x009896800000895d */ /* 0x010fea0003900000 */
[----:B------:R-:W4:Y:S02]  /*236c0*/  @!P0 SYNCS.PHASECHK.TRANS64 P0, [R0+URZ+0x380a8], R3 ;  /* 0x0380a803000085a7 */ /* 0x000f2400080010ff */
[----:B----4-:R-:W-:Y:S05]  /*236d0*/  @!P0 BRA `(.L_x_452) ;  /* 0xfffffffc00f08947 */ /* 0x010fea000383ffff */
[----:B------:R-:W-:Y:S05]  /*236e0*/  BRA `(.L_x_453) ;  /* 0xfffffe1000387947 */ /* 0x000fea000383ffff */
.L_x_84:
[----:B------:R-:W-:-:S07]  /*236f0*/  MOV R0, UR21 ;  /* 0x0000001500007c02 */ /* 0x000fce0008000f00 */
.L_x_454:
[----:B--2---:R2:W3:Y:S02]  /*23700*/  SYNCS.PHASECHK.TRANS64.TRYWAIT P0, [R0+URZ+0x38068], R7 ;  /* 0x03806807000075a7 */ /* 0x0044e400080011ff */
[----:B---3--:R-:W-:Y:S05]  /*23710*/  @!P0 NANOSLEEP.SYNCS 0x989680 ;  /* 0x009896800000895d */ /* 0x008fea0003900000 */
[----:B------:R-:W3:Y:S02]  /*23720*/  @!P0 SYNCS.PHASECHK.TRANS64 P0, [R0+URZ+0x38068], R7 ;  /* 0x03806807000085a7 */ /* 0x000ee400080010ff */
[----:B---3--:R-:W-:Y:S05]  /*23730*/  @!P0 BRA `(.L_x_454) ;  /* 0xfffffffc00f08947 */ /* 0x008fea000383ffff */
[----:B------:R-:W-:Y:S05]  /*23740*/  BRA `(.L_x_455) ;  /* 0xfffffe1000407947 */ /* 0x000fea000383ffff */
.L_x_96:
[----:B-1----:R1:W2:Y:S02]  /*23750*/  SYNCS.PHASECHK.TRANS64.TRYWAIT P0, [R16+URZ+0x380c0], R3 ;  /* 0x0380c003100075a7 */ /* 0x0022a400080011ff */
[----:B--2---:R-:W-:Y:S05]  /*23760*/  @!P0 NANOSLEEP.SYNCS 0x989680 ;  /* 0x009896800000895d */ /* 0x004fea0003900000 */
[----:B------:R-:W2:Y:S02]  /*23770*/  @!P0 SYNCS.PHASECHK.TRANS64 P0, [R16+URZ+0x380c0], R3 ;  /* 0x0380c003100085a7 */ /* 0x000ea400080010ff */
[----:B--2---:R-:W-:Y:S05]  /*23780*/  @!P0 BRA `(.L_x_96) ;  /* 0xfffffffc00f08947 */ /* 0x004fea000383ffff */
[----:B------:R-:W-:Y:S05]  /*23790*/  BRA `(.L_x_456) ;  /* 0xfffffe1800a07947 */ /* 0x000fea000383ffff */
.L_x_163:
[----:B-1----:R1:W3:Y:S02]  /*237a0*/  SYNCS.PHASECHK.TRANS64.TRYWAIT P0, [R0+URZ+0x380c8], R3 ;  /* 0x0380c803000075a7 */ /* 0x0022e400080011ff */
[----:B---3--:R-:W-:Y:S05]  /*237b0*/  @!P0 NANOSLEEP.SYNCS 0x989680 ;  /* 0x009896800000895d */ /* 0x008fea0003900000 */
[----:B------:R-:W3:Y:S02]  /*237c0*/  @!P0 SYNCS.PHASECHK.TRANS64 P0, [R0+URZ+0x380c8], R3 ;  /* 0x0380c803000085a7 */ /* 0x000ee400080010ff */
[----:B---3--:R-:W-:Y:S05]  /*237d0*/  @!P0 BRA `(.L_x_163) ;  /* 0xfffffffc00f08947 */ /* 0x008fea000383ffff */
[----:B------:R-:W-:Y:S05]  /*237e0*/  BRA `(.L_x_457) ;  /* 0xfffffe6c008c7947 */ /* 0x000fea000383ffff */
.L_x_169:
[----:B-1----:R1:W2:Y:S02]  /*237f0*/  SYNCS.PHASECHK.TRANS64.TRYWAIT P0, [R59+URZ+0x38070], R0 ;  /* 0x038070003b0075a7 */ /* 0x0022a400080011ff */
[----:B--2---:R-:W-:Y:S05]  /*23800*/  @!P0 NANOSLEEP.SYNCS 0x989680 ;  /* 0x009896800000895d */ /* 0x004fea0003900000 */
[----:B------:R-:W2:Y:S02]  /*23810*/  @!P0 SYNCS.PHASECHK.TRANS64 P0, [R59+URZ+0x38070], R0 ;  /* 0x038070003b0085a7 */ /* 0x000ea400080010ff */
[----:B--2---:R-:W-:Y:S05]  /*23820*/  @!P0 BRA `(.L_x_169) ;  /* 0xfffffffc00f08947 */ /* 0x004fea000383ffff */
[----:B------:R-:W-:Y:S05]  /*23830*/  BRA `(.L_x_458) ;  /* 0xfffffe7000d07947 */ /* 0x000fea000383ffff */
.L_x_172:
[----:B--2---:R2:W3:Y:S02]  /*23840*/  SYNCS.PHASECHK.TRANS64.TRYWAIT P1, [R59+URZ+0x38080], R4 ;  /* 0x038080043b0075a7 */ /* 0x0044e400080211ff */
[----:B---3--:R-:W-:Y:S05]  /*23850*/  @!P1 NANOSLEEP.SYNCS 0x989680 ;  /* 0x009896800000995d */ /* 0x008fea0003900000 */
[----:B------:R-:W3:Y:S02]  /*23860*/  @!P1 SYNCS.PHASECHK.TRANS64 P1, [R59+URZ+0x38080], R4 ;  /* 0x038080043b0095a7 */ /* 0x000ee400080210ff */
[----:B---3--:R-:W-:Y:S05]  /*23870*/  @!P1 BRA `(.L_x_172) ;  /* 0xfffffffc00f09947 */ /* 0x008fea000383ffff */
[----:B------:R-:W-:Y:S05]  /*23880*/  BRA `(.L_x_459) ;  /* 0xfffffe7000f87947 */ /* 0x000fea000383ffff */
.L_x_175:
[----:B-1----:R1:W3:Y:S02]  /*23890*/  SYNCS.PHASECHK.TRANS64.TRYWAIT P0, [R59+URZ+0x38070], R0 ;  /* 0x038070003b0075a7 */ /* 0x0022e400080011ff */
[----:B---3--:R-:W-:Y:S05]  /*238a0*/  @!P0 NANOSLEEP.SYNCS 0x989680 ;  /* 0x009896800000895d */ /* 0x008fea0003900000 */
[----:B------:R-:W3:Y:S02]  /*238b0*/  @!P0 SYNCS.PHASECHK.TRANS64 P0, [R59+URZ+0x38070], R0 ;  /* 0x038070003b0085a7 */ /* 0x000ee400080010ff */
[----:B---3--:R-:W-:Y:S05]  /*238c0*/  @!P0 BRA `(.L_x_175) ;  /* 0xfffffffc00f08947 */ /* 0x008fea000383ffff */
[----:B------:R-:W-:Y:S05]  /*238d0*/  BRA `(.L_x_460) ;  /* 0xfffffe7400247947 */ /* 0x000fea000383ffff */
.L_x_177:
[----:B-1----:R1:W2:Y:S02]  /*238e0*/  SYNCS.PHASECHK.TRANS64.TRYWAIT P0, [R59+URZ+0x38090], R0 ;  /* 0x038090003b0075a7 */ /* 0x0022a400080011ff */
[----:B--2---:R-:W-:Y:S05]  /*238f0*/  @!P0 NANOSLEEP.SYNCS 0x989680 ;  /* 0x009896800000895d */ /* 0x004fea0003900000 */
[----:B------:R-:W2:Y:S02]  /*23900*/  @!P0 SYNCS.PHASECHK.TRANS64 P0, [R59+URZ+0x38090], R0 ;  /* 0x038090003b0085a7 */ /* 0x000ea400080010ff */
[----:B--2---:R-:W-:Y:S05]  /*23910*/  @!P0 BRA `(.L_x_177) ;  /* 0xfffffffc00f08947 */ /* 0x004fea000383ffff */
[----:B------:R-:W-:Y:S05]  /*23920*/  BRA `(.L_x_461) ;  /* 0xfffffe74006c7947 */ /* 0x000fea000383ffff */
.L_x_196:
[----:B-1----:R1:W4:Y:S02]  /*23930*/  SYNCS.PHASECHK.TRANS64.TRYWAIT P0, [R59+URZ+0x38080], R0 ;  /* 0x038080003b0075a7 */ /* 0x00232400080011ff */
[----:B----4-:R-:W-:Y:S05]  /*23940*/  @!P0 NANOSLEEP.SYNCS 0x989680 ;  /* 0x009896800000895d */ /* 0x010fea0003900000 */
[----:B------:R-:W4:Y:S02]  /*23950*/  @!P0 SYNCS.PHASECHK.TRANS64 P0, [R59+URZ+0x38080], R0 ;  /* 0x038080003b0085a7 */ /* 0x000f2400080010ff */
[----:B----4-:R-:W-:Y:S05]  /*23960*/  @!P0 BRA `(.L_x_196) ;  /* 0xfffffffc00f08947 */ /* 0x010fea000383ffff */
[----:B------:R-:W-:Y:S05]  /*23970*/  BRA `(.L_x_462) ;  /* 0xfffffe8400d07947 */ /* 0x000fea000383ffff */
.L_x_198:
[----:B-1----:R1:W2:Y:S02]  /*23980*/  SYNCS.PHASECHK.TRANS64.TRYWAIT P0, [R59+URZ+0x38098], R0 ;  /* 0x038098003b0075a7 */ /* 0x0022a400080011ff */
[----:B--2---:R-:W-:Y:S05]  /*23990*/  @!P0 NANOSLEEP.SYNCS 0x989680 ;  /* 0x009896800000895d */ /* 0x004fea0003900000 */
[----:B------:R-:W2:Y:S02]  /*239a0*/  @!P0 SYNCS.PHASECHK.TRANS64 P0, [R59+URZ+0x38098], R0 ;  /* 0x038098003b0085a7 */ /* 0x000ea400080010ff */
[----:B--2---:R-:W-:Y:S05]  /*239b0*/  @!P0 BRA `(.L_x_198) ;  /* 0xfffffffc00f08947 */ /* 0x004fea000383ffff */
[----:B------:R-:W-:Y:S05]  /*239c0*/  BRA `(.L_x_463) ;  /* 0xfffffe8800147947 */ /* 0x000fea000383ffff */
.L_x_219:
[----:B--2---:R2:W4:Y:S02]  /*239d0*/  SYNCS.PHASECHK.TRANS64.TRYWAIT P0, [R59+URZ+0x38070], R4 ;  /* 0x038070043b0075a7 */ /* 0x00452400080011ff */
[----:B----4-:R-:W-:Y:S05]  /*239e0*/  @!P0 NANOSLEEP.SYNCS 0x989680 ;  /* 0x009896800000895d */ /* 0x010fea0003900000 */
[----:B------:R-:W4:Y:S02]  /*239f0*/  @!P0 SYNCS.PHASECHK.TRANS64 P0, [R59+URZ+0x38070], R4 ;  /* 0x038070043b0085a7 */ /* 0x000f2400080010ff */
[----:B----4-:R-:W-:Y:S05]  /*23a00*/  @!P0 BRA `(.L_x_219) ;  /* 0xfffffffc00f08947 */ /* 0x010fea000383ffff */
[----:B------:R-:W-:Y:S05]  /*23a10*/  BRA `(.L_x_464) ;  /* 0xfffffe98009c7947 */ /* 0x000fea000383ffff */
.L_x_222:
[----:B-1----:R1:W4:Y:S02]  /*23a20*/  SYNCS.PHASECHK.TRANS64.TRYWAIT P0, [R59+URZ+0x38090], R0 ;  /* 0x038090003b0075a7 */ /* 0x00232400080011ff */
[----:B----4-:R-:W-:Y:S05]  /*23a30*/  @!P0 NANOSLEEP.SYNCS 0x989680 ;  /* 0x009896800000895d */ /* 0x010fea0003900000 */
[----:B------:R-:W4:Y:S02]  /*23a40*/  @!P0 SYNCS.PHASECHK.TRANS64 P0, [R59+URZ+0x38090], R0 ;  /* 0x038090003b0085a7 */ /* 0x000f2400080010ff */
[----:B----4-:R-:W-:Y:S05]  /*23a50*/  @!P0 BRA `(.L_x_222) ;  /* 0xfffffffc00f08947 */ /* 0x010fea000383ffff */
[----:B------:R-:W-:Y:S05]  /*23a60*/  BRA `(.L_x_465) ;  /* 0xfffffe9800c07947 */ /* 0x000fea000383ffff */
.L_x_225:
[----:B-1----:R1:W4:Y:S02]  /*23a70*/  SYNCS.PHASECHK.TRANS64.TRYWAIT P0, [R59+URZ+0x380c0], R0 ;  /* 0x0380c0003b0075a7 */ /* 0x00232400080011ff */
[----:B----4-:R-:W-:Y:S05]  /*23a80*/  @!P0 NANOSLEEP.SYNCS 0x989680 ;  /* 0x009896800000895d */ /* 0x010fea0003900000 */
[----:B------:R-:W4:Y:S02]  /*23a90*/  @!P0 SYNCS.PHASECHK.TRANS64 P0, [R59+URZ+0x380c0], R0 ;  /* 0x0380c0003b0085a7 */ /* 0x000f2400080010ff */
[----:B----4-:R-:W-:Y:S05]  /*23aa0*/  @!P0 BRA `(.L_x_225) ;  /* 0xfffffffc00f08947 */ /* 0x010fea000383ffff */
[----:B------:R-:W-:Y:S05]  /*23ab0*/  BRA `(.L_x_466) ;  /* 0xfffffe9800cc7947 */ /* 0x000fea000383ffff */
.L_x_239:
[----:B--2---:R2:W4:Y:S02]  /*23ac0*/  SYNCS.PHASECHK.TRANS64.TRYWAIT P0, [R59+URZ+0x38080], R4 ;  /* 0x038080043b0075a7 */ /* 0x00452400080011ff */
[----:B----4-:R-:W-:Y:S05]  /*23ad0*/  @!P0 NANOSLEEP.SYNCS 0x989680 ;  /* 0x009896800000895d */ /* 0x010fea0003900000 */
[----:B------:R-:W4:Y:S02]  /*23ae0*/  @!P0 SYNCS.PHASECHK.TRANS64 P0, [R59+URZ+0x38080], R4 ;  /* 0x038080043b0085a7 */ /* 0x000f2400080010ff */
[----:B----4-:R-:W-:Y:S05]  /*23af0*/  @!P0 BRA `(.L_x_239) ;  /* 0xfffffffc00f08947 */ /* 0x010fea000383ffff */
[----:B------:R-:W-:Y:S05]  /*23b00*/  BRA `(.L_x_467) ;  /* 0xfffffeb800f87947 */ /* 0x000fea000383ffff */
.L_x_242:
[----:B------:R1:W1:Y:S02]  /*23b10*/  SYNCS.PHASECHK.TRANS64.TRYWAIT P0, [R59+URZ+0x38098], R0 ;  /* 0x038098003b0075a7 */ /* 0x00026400080011ff */
[----:B-1----:R-:W-:Y:S05]  /*23b20*/  @!P0 NANOSLEEP.SYNCS 0x989680 ;  /* 0x009896800000895d */ /* 0x002fea0003900000 */
[----:B------:R-:W1:Y:S02]  /*23b30*/  @!P0 SYNCS.PHASECHK.TRANS64 P0, [R59+URZ+0x38098], R0 ;  /* 0x038098003b0085a7 */ /* 0x000e6400080010ff */
[----:B-1----:R-:W-:Y:S05]  /*23b40*/  @!P0 BRA `(.L_x_242) ;  /* 0xfffffffc00f08947 */ /* 0x002fea000383ffff */
[----:B------:R-:W-:Y:S05]  /*23b50*/  BRA `(.L_x_468) ;  /* 0xfffffebc001c7947 */ /* 0x000fea000383ffff */
.L_x_245:
[----:B------:R1:W1:Y:S02]  /*23b60*/  SYNCS.PHASECHK.TRANS64.TRYWAIT P0, [R59+URZ+0x380c8], R0 ;  /* 0x0380c8003b0075a7 */ /* 0x00026400080011ff */
[----:B-1----:R-:W-:Y:S05]  /*23b70*/  @!P0 NANOSLEEP.SYNCS 0x989680 ;  /* 0x009896800000895d */ /* 0x002fea0003900000 */
[----:B------:R-:W1:Y:S02]  /*23b80*/  @!P0 SYNCS.PHASECHK.TRANS64 P0, [R59+URZ+0x380c8], R0 ;  /* 0x0380c8003b0085a7 */ /* 0x000e6400080010ff */
[----:B-1----:R-:W-:Y:S05]  /*23b90*/  @!P0 BRA `(.L_x_245) ;  /* 0xfffffffc00f08947 */ /* 0x002fea000383ffff */
[----:B------:R-:W-:Y:S05]  /*23ba0*/  BRA `(.L_x_469) ;  /* 0xfffffebc00287947 */ /* 0x000fea000383ffff */
.L_x_261:
[----:B------:R-:W-:-:S07]  /*23bb0*/  MOV R0, UR6 ;  /* 0x0000000600007c02 */ /* 0x000fce0008000f00 */
.L_x_470:
[----:B-1----:R1:W2:Y:S02]  /*23bc0*/  SYNCS.PHASECHK.TRANS64.TRYWAIT P0, [R0+URZ], R3 ;  /* 0x00000003000075a7 */ /* 0x0022a400080011ff */
[----:B--2---:R-:W-:Y:S05]  /*23bd0*/  @!P0 NANOSLEEP.SYNCS 0x989680 ;  /* 0x009896800000895d */ /* 0x004fea0003900000 */
[----:B------:R-:W2:Y:S02]  /*23be0*/  @!P0 SYNCS.PHASECHK.TRANS64 P0, [R0+URZ], R3 ;  /* 0x00000003000085a7 */ /* 0x000ea400080010ff */
[----:B--2---:R-:W-:Y:S05]  /*23bf0*/  @!P0 BRA `(.L_x_470) ;  /* 0xfffffffc00f08947 */ /* 0x004fea000383ffff */
[----:B------:R-:W-:Y:S05]  /*23c00*/  BRA `(.L_x_471) ;  /* 0xfffffee000307947 */ /* 0x000fea000383ffff */
.L_x_264:
[----:B------:R-:W-:-:S07]  /*23c10*/  MOV R0, UR5 ;  /* 0x0000000500007c02 */ /* 0x000fce0008000f00 */
.L_x_472:
[----:B-1----:R1:W3:Y:S02]  /*23c20*/  SYNCS.PHASECHK.TRANS64.TRYWAIT P1, [R0+URZ], R3 ;  /* 0x00000003000075a7 */ /* 0x0022e400080211ff */
[----:B---3--:R-:W-:Y:S05]  /*23c30*/  @!P1 NANOSLEEP.SYNCS 0x989680 ;  /* 0x009896800000995d */ /* 0x008fea0003900000 */
[----:B------:R-:W3:Y:S02]  /*23c40*/  @!P1 SYNCS.PHASECHK.TRANS64 P1, [R0+URZ], R3 ;  /* 0x00000003000095a7 */ /* 0x000ee400080210ff */
[----:B---3--:R-:W-:Y:S05]  /*23c50*/  @!P1 BRA `(.L_x_472) ;  /* 0xfffffffc00f09947 */ /* 0x008fea000383ffff */
[----:B------:R-:W-:Y:S05]  /*23c60*/  BRA `(.L_x_473) ;  /* 0xfffffee000b47947 */ /* 0x000fea000383ffff */
.L_x_271:
[----:B-1----:R-:W-:-:S04]  /*23c70*/  MOV R4, UR46 ;  /* 0x0000002e00047c02 */ /* 0x002fc80008000f00 */
[----:B------:R1:W2:Y:S03]  /*23c80*/  SYNCS.PHASECHK.TRANS64.TRYWAIT P5, [R4+URZ], R3 ;  /* 0x00000003040075a7 */ /* 0x0002a600080a11ff */
[----:B--2---:R-:W-:Y:S05]  /*23c90*/  @!P5 NANOSLEEP.SYNCS 0x989680 ;  /* 0x009896800000d95d */ /* 0x004fea0003900000 */
[----:B------:R-:W2:Y:S02]  /*23ca0*/  @!P5 SYNCS.PHASECHK.TRANS64 P5, [R4+URZ], R3 ;  /* 0x000000030400d5a7 */ /* 0x000ea400080a10ff */
[----:B--2---:R-:W-:Y:S05]  /*23cb0*/  @!P5 BRA `(.L_x_271) ;  /* 0xfffffffc00ecd947 */ /* 0x004fea000383ffff */
[----:B------:R-:W-:Y:S05]  /*23cc0*/  BRA `(.L_x_474) ;  /* 0xfffffeec00ec7947 */ /* 0x000fea000383ffff */
.L_x_276:
[----:B------:R-:W-:-:S07]  /*23cd0*/  MOV R5, UR6 ;  /* 0x0000000600057c02 */ /* 0x000fce0008000f00 */
.L_x_475:
[----:B---3--:R3:W4:Y:S02]  /*23ce0*/  SYNCS.PHASECHK.TRANS64.TRYWAIT P2, [R5+URZ], R0 ;  /* 0x00000000050075a7 */ /* 0x00872400080411ff */
[----:B----4-:R-:W-:Y:S05]  /*23cf0*/  @!P2 NANOSLEEP.SYNCS 0x989680 ;  /* 0x009896800000a95d */ /* 0x010fea0003900000 */
[----:B------:R-:W4:Y:S02]  /*23d00*/  @!P2 SYNCS.PHASECHK.TRANS64 P2, [R5+URZ], R0 ;  /* 0x000000000500a5a7 */ /* 0x000f2400080410ff */
[----:B----4-:R-:W-:Y:S05]  /*23d10*/  @!P2 BRA `(.L_x_475) ;  /* 0xfffffffc00f0a947 */ /* 0x010fea000383ffff */
[----:B------:R-:W-:Y:S05]  /*23d20*/  BRA `(.L_x_476) ;  /* 0xffffff1c00847947 */ /* 0x000fea000383ffff */
.L_x_281:
[----:B------:R-:W-:-:S07]  /*23d30*/  MOV R3, UR6 ;  /* 0x0000000600037c02 */ /* 0x000fce0008000f00 */
.L_x_477:
[----:B-1----:R1:W2:Y:S02]  /*23d40*/  SYNCS.PHASECHK.TRANS64.TRYWAIT P1, [R3+URZ], R0 ;  /* 0x00000000030075a7 */ /* 0x0022a400080211ff */
[----:B--2---:R-:W-:Y:S05]  /*23d50*/  @!P1 NANOSLEEP.SYNCS 0x989680 ;  /* 0x009896800000995d */ /* 0x004fea0003900000 */
[----:B------:R-:W2:Y:S02]  /*23d60*/  @!P1 SYNCS.PHASECHK.TRANS64 P1, [R3+URZ], R0 ;  /* 0x00000000030095a7 */ /* 0x000ea400080210ff */
[----:B--2---:R-:W-:Y:S05]  /*23d70*/  @!P1 BRA `(.L_x_477) ;  /* 0xfffffffc00f09947 */ /* 0x004fea000383ffff */
[----:B------:R-:W-:Y:S05]  /*23d80*/  BRA `(.L_x_478) ;  /* 0xffffff2000e47947 */ /* 0x000fea000383ffff */
.L_x_286:
[----:B------:R-:W-:-:S07]  /*23d90*/  MOV R0, UR4 ;  /* 0x0000000400007c02 */ /* 0x000fce0008000f00 */
.L_x_479:
[----:B------:R1:W1:Y:S02]  /*23da0*/  SYNCS.PHASECHK.TRANS64.TRYWAIT P1, [R0+URZ], R3 ;  /* 0x00000003000075a7 */ /* 0x00026400080211ff */
[----:B-1----:R-:W-:Y:S05]  /*23db0*/  @!P1 NANOSLEEP.SYNCS 0x989680 ;  /* 0x009896800000995d */ /* 0x002fea0003900000 */
[----:B------:R-:W1:Y:S02]  /*23dc0*/  @!P1 SYNCS.PHASECHK.TRANS64 P1, [R0+URZ], R3 ;  /* 0x00000003000095a7 */ /* 0x000e6400080210ff */
[----:B-1----:R-:W-:Y:S05]  /*23dd0*/  @!P1 BRA `(.L_x_479) ;  /* 0xfffffffc00f09947 */ /* 0x002fea000383ffff */
[----:B------:R-:W-:Y:S05]  /*23de0*/  BRA `(.L_x_480) ;  /* 0xffffff2400bc7947 */ /* 0x000fea000383ffff */
.L_x_293:
[----:B-1----:R-:W-:-:S04]  /*23df0*/  MOV R4, UR46 ;  /* 0x0000002e00047c02 */ /* 0x002fc80008000f00 */
[----:B------:R1:W4:Y:S03]  /*23e00*/  SYNCS.PHASECHK.TRANS64.TRYWAIT P5, [R4+URZ], R3 ;  /* 0x00000003040075a7 */ /* 0x00032600080a11ff */
[----:B----4-:R-:W-:Y:S05]  /*23e10*/  @!P5 NANOSLEEP.SYNCS 0x989680 ;  /* 0x009896800000d95d */ /* 0x010fea0003900000 */
[----:B------:R-:W4:Y:S02]  /*23e20*/  @!P5 SYNCS.PHASECHK.TRANS64 P5, [R4+URZ], R3 ;  /* 0x000000030400d5a7 */ /* 0x000f2400080a10ff */
[----:B----4-:R-:W-:Y:S05]  /*23e30*/  @!P5 BRA `(.L_x_293) ;  /* 0xfffffffc00ecd947 */ /* 0x010fea000383ffff */
[----:B------:R-:W-:Y:S05]  /*23e40*/  BRA `(.L_x_481) ;  /* 0xffffff5c00447947 */ /* 0x000fea000383ffff */
.L_x_298:
[----:B------:R-:W-:-:S07]  /*23e50*/  MOV R9, UR6 ;  /* 0x0000000600097c02 */ /* 0x000fce0008000f00 */
.L_x_482:
[----:B-1----:R1:W2:Y:S02]  /*23e60*/  SYNCS.PHASECHK.TRANS64.TRYWAIT P2, [R9+URZ], R0 ;  /* 0x00000000090075a7 */ /* 0x0022a400080411ff */
[----:B--2---:R-:W-:Y:S05]  /*23e70*/  @!P2 NANOSLEEP.SYNCS 0x989680 ;  /* 0x009896800000a95d */ /* 0x004fea0003900000 */
[----:B------:R-:W2:Y:S02]  /*23e80*/  @!P2 SYNCS.PHASECHK.TRANS64 P2, [R9+URZ], R0 ;  /* 0x000000000900a5a7 */ /* 0x000ea400080410ff */
[----:B--2---:R-:W-:Y:S05]  /*23e90*/  @!P2 BRA `(.L_x_482) ;  /* 0xfffffffc00f0a947 */ /* 0x004fea000383ffff */
[----:B------:R-:W-:Y:S05]  /*23ea0*/  BRA `(.L_x_483) ;  /* 0xffffff8c00307947 */ /* 0x000fea000383ffff */
.L_x_303:
[----:B------:R-:W-:-:S07]  /*23eb0*/  MOV R3, UR6 ;  /* 0x0000000600037c02 */ /* 0x000fce0008000f00 */
.L_x_484:
[----:B-1----:R1:W2:Y:S02]  /*23ec0*/  SYNCS.PHASECHK.TRANS64.TRYWAIT P1, [R3+URZ], R0 ;  /* 0x00000000030075a7 */ /* 0x0022a400080211ff */
[----:B--2---:R-:W-:Y:S05]  /*23ed0*/  @!P1 NANOSLEEP.SYNCS 0x989680 ;  /* 0x009896800000995d */ /* 0x004fea0003900000 */
[----:B------:R-:W2:Y:S02]  /*23ee0*/  @!P1 SYNCS.PHASECHK.TRANS64 P1, [R3+URZ], R0 ;  /* 0x00000000030095a7 */ /* 0x000ea400080210ff */
[----:B--2---:R-:W-:Y:S05]  /*23ef0*/  @!P1 BRA `(.L_x_484) ;  /* 0xfffffffc00f09947 */ /* 0x004fea000383ffff */
[----:B------:R-:W-:Y:S05]  /*23f00*/  BRA `(.L_x_485) ;  /* 0xffffff90006c7947 */ /* 0x000fea000383ffff */
.L_x_308:
[----:B------:R-:W-:-:S07]  /*23f10*/  MOV R0, UR4 ;  /* 0x0000000400007c02 */ /* 0x000fce0008000f00 */
.L_x_486:
[----:B------:R1:W1:Y:S02]  /*23f20*/  SYNCS.PHASECHK.TRANS64.TRYWAIT P0, [R0+URZ], R3 ;  /* 0x00000003000075a7 */ /* 0x00026400080011ff */
[----:B-1----:R-:W-:Y:S05]  /*23f30*/  @!P0 NANOSLEEP.SYNCS 0x989680 ;  /* 0x009896800000895d */ /* 0x002fea0003900000 */
[----:B------:R-:W1:Y:S02]  /*23f40*/  @!P0 SYNCS.PHASECHK.TRANS64 P0, [R0+URZ], R3 ;  /* 0x00000003000085a7 */ /* 0x000e6400080010ff */
[----:B-1----:R-:W-:Y:S05]  /*23f50*/  @!P0 BRA `(.L_x_486) ;  /* 0xfffffffc00f08947 */ /* 0x002fea000383ffff */
[----:B------:R-:W-:Y:S05]  /*23f60*/  BRA `(.L_x_487) ;  /* 0xffffff9400207947 */ /* 0x000fea000383ffff */
.L_x_314:
[----:B------:R-:W-:-:S07]  /*23f70*/  MOV R0, UR8 ;  /* 0x0000000800007c02 */ /* 0x000fce0008000f00 */
.L_x_488:
[----:B-1----:R1:W2:Y:S02]  /*23f80*/  SYNCS.PHASECHK.TRANS64.TRYWAIT P1, [R0+URZ+0x38010], R5 ;  /* 0x03801005000075a7 */ /* 0x0022a400080211ff */
[----:B--2---:R-:W-:Y:S05]  /*23f90*/  @!P1 NANOSLEEP.SYNCS 0x989680 ;  /* 0x009896800000995d */ /* 0x004fea0003900000 */
[----:B------:R-:W2:Y:S02]  /*23fa0*/  @!P1 SYNCS.PHASECHK.TRANS64 P1, [R0+URZ+0x38010], R5 ;  /* 0x03801005000095a7 */ /* 0x000ea400080210ff */
[----:B--2---:R-:W-:Y:S05]  /*23fb0*/  @!P1 BRA `(.L_x_488) ;  /* 0xfffffffc00f09947 */ /* 0x004fea000383ffff */
[----:B------:R-:W-:Y:S05]  /*23fc0*/  BRA `(.L_x_489) ;  /* 0xffffff9800f07947 */ /* 0x000fea000383ffff */
.L_x_320:
[----:B------:R-:W-:-:S07]  /*23fd0*/  MOV R0, UR25 ;  /* 0x0000001900007c02 */ /* 0x000fce0008000f00 */
.L_x_490:
[----:B-1----:R1:W2:Y:S02]  /*23fe0*/  SYNCS.PHASECHK.TRANS64.TRYWAIT P1, [R0+URZ+0x38038], R3 ;  /* 0x03803803000075a7 */ /* 0x0022a400080211ff */
[----:B--2---:R-:W-:Y:S05]  /*23ff0*/  @!P1 NANOSLEEP.SYNCS 0x989680 ;  /* 0x009896800000995d */ /* 0x004fea0003900000 */
[----:B------:R-:W2:Y:S02]  /*24000*/  @!P1 SYNCS.PHASECHK.TRANS64 P1, [R0+URZ+0x38038], R3 ;  /* 0x03803803000095a7 */ /* 0x000ea400080210ff */
[----:B--2---:R-:W-:Y:S05]  /*24010*/  @!P1 BRA `(.L_x_490) ;  /* 0xfffffffc00f09947 */ /* 0x004fea000383ffff */
[----:B------:R-:W-:Y:S05]  /*24020*/  BRA `(.L_x_491) ;  /* 0xffffff9c00647947 */ /* 0x000fea000383ffff */
.L_x_326:
[----:B-1----:R-:W-:-:S07]  /*24030*/  MOV R0, UR8 ;  /* 0x0000000800007c02 */ /* 0x002fce0008000f00 */
.L_x_492:
[----:B-1----:R1:W2:Y:S02]  /*24040*/  SYNCS.PHASECHK.TRANS64.TRYWAIT P1, [R0+URZ+0x38018], R5 ;  /* 0x03801805000075a7 */ /* 0x0022a400080211ff */
[----:B--2---:R-:W-:Y:S05]  /*24050*/  @!P1 NANOSLEEP.SYNCS 0x989680 ;  /* 0x009896800000995d */ /* 0x004fea0003900000 */
[----:B------:R-:W2:Y:S02]  /*24060*/  @!P1 SYNCS.PHASECHK.TRANS64 P1, [R0+URZ+0x38018], R5 ;  /* 0x03801805000095a7 */ /* 0x000ea400080210ff */
[----:B--2---:R-:W-:Y:S05]  /*24070*/  @!P1 BRA `(.L_x_492) ;  /* 0xfffffffc00f09947 */ /* 0x004fea000383ffff */
[----:B------:R-:W-:Y:S05]  /*24080*/  BRA `(.L_x_493) ;  /* 0xffffff9c00e47947 */ /* 0x000fea000383ffff */
.L_x_332:
[----:B------:R-:W-:-:S07]  /*24090*/  MOV R0, UR25 ;  /* 0x0000001900007c02 */ /* 0x000fce0008000f00 */
.L_x_494:
[----:B-1----:R1:W2:Y:S02]  /*240a0*/  SYNCS.PHASECHK.TRANS64.TRYWAIT P1, [R0+URZ+0x38038], R3 ;  /* 0x03803803000075a7 */ /* 0x0022a400080211ff */
[----:B--2---:R-:W-:Y:S05]  /*240b0*/  @!P1 NANOSLEEP.SYNCS 0x989680 ;  /* 0x009896800000995d */ /* 0x004fea0003900000 */
[----:B------:R-:W2:Y:S02]  /*240c0*/  @!P1 SYNCS.PHASECHK.TRANS64 P1, [R0+URZ+0x38038], R3 ;  /* 0x03803803000095a7 */ /* 0x000ea400080210ff */
[----:B--2---:R-:W-:Y:S05]  /*240d0*/  @!P1 BRA `(.L_x_494) ;  /* 0xfffffffc00f09947 */ /* 0x004fea000383ffff */
[----:B------:R-:W-:Y:S05]  /*240e0*/  BRA `(.L_x_495) ;  /* 0xffffffa000607947 */ /* 0x000fea000383ffff */
.L_x_338:
[----:B------:R-:W-:-:S07]  /*240f0*/  MOV R0, UR25 ;  /* 0x0000001900007c02 */ /* 0x000fce0008000f00 */
.L_x_496:
[----:B-1----:R1:W2:Y:S02]  /*24100*/  SYNCS.PHASECHK.TRANS64.TRYWAIT P1, [R0+URZ+0x38038], R3 ;  /* 0x03803803000075a7 */ /* 0x0022a400080211ff */
[----:B--2---:R-:W-:Y:S05]  /*24110*/  @!P1 NANOSLEEP.SYNCS 0x989680 ;  /* 0x009896800000995d */ /* 0x004fea0003900000 */
[----:B------:R-:W2:Y:S02]  /*24120*/  @!P1 SYNCS.PHASECHK.TRANS64 P1, [R0+URZ+0x38038], R3 ;  /* 0x03803803000095a7 */ /* 0x000ea400080210ff */
[----:B--2---:R-:W-:Y:S05]  /*24130*/  @!P1 BRA `(.L_x_496) ;  /* 0xfffffffc00f09947 */ /* 0x004fea000383ffff */
[----:B------:R-:W-:Y:S05]  /*24140*/  BRA `(.L_x_497) ;  /* 0xffffffa4001c7947 */ /* 0x000fea000383ffff */
.L_x_343:
[----:B------:R-:W-:-:S07]  /*24150*/  MOV R0, UR25 ;  /* 0x0000001900007c02 */ /* 0x000fce0008000f00 */
.L_x_498:
[----:B-1----:R1:W2:Y:S02]  /*24160*/  SYNCS.PHASECHK.TRANS64.TRYWAIT P1, [R0+URZ+0x38038], R3 ;  /* 0x03803803000075a7 */ /* 0x0022a400080211ff */
[----:B--2---:R-:W-:Y:S05]  /*24170*/  @!P1 NANOSLEEP.SYNCS 0x989680 ;  /* 0x009896800000995d */ /* 0x004fea0003900000 */
[----:B------:R-:W2:Y:S02]  /*24180*/  @!P1 SYNCS.PHASECHK.TRANS64 P1, [R0+URZ+0x38038], R3 ;  /* 0x03803803000095a7 */ /* 0x000ea400080210ff */
[----:B--2---:R-:W-:Y:S05]  /*24190*/  @!P1 BRA `(.L_x_498) ;  /* 0xfffffffc00f09947 */ /* 0x004fea000383ffff */
[----:B------:R-:W-:Y:S05]  /*241a0*/  BRA `(.L_x_499) ;  /* 0xffffffa400ac7947 */ /* 0x000fea000383ffff */
.L_x_348:
[----:B------:R-:W-:-:S07]  /*241b0*/  MOV R0, UR25 ;  /* 0x0000001900007c02 */ /* 0x000fce0008000f00 */
.L_x_500:
[----:B-1----:R1:W2:Y:S02]  /*241c0*/  SYNCS.PHASECHK.TRANS64.TRYWAIT P1, [R0+URZ+0x38038], R3 ;  /* 0x03803803000075a7 */ /* 0x0022a400080211ff */
[----:B--2---:R-:W-:Y:S05]  /*241d0*/  @!P1 NANOSLEEP.SYNCS 0x989680 ;  /* 0x009896800000995d */ /* 0x004fea0003900000 */
[----:B------:R-:W2:Y:S02]  /*241e0*/  @!P1 SYNCS.PHASECHK.TRANS64 P1, [R0+URZ+0x38038], R3 ;  /* 0x03803803000095a7 */ /* 0x000ea400080210ff */
[----:B--2---:R-:W-:Y:S05]  /*241f0*/  @!P1 BRA `(.L_x_500) ;  /* 0xfffffffc00f09947 */ /* 0x004fea000383ffff */
[----:B------:R-:W-:Y:S05]  /*24200*/  BRA `(.L_x_501) ;  /* 0xffffffa800307947 */ /* 0x000fea000383ffff */
.L_x_353:
[----:B------:R-:W-:-:S07]  /*24210*/  MOV R0, UR25 ;  /* 0x0000001900007c02 */ /* 0x000fce0008000f00 */
.L_x_502:
[----:B-1----:R1:W2:Y:S02]  /*24220*/  SYNCS.PHASECHK.TRANS64.TRYWAIT P1, [R0+URZ+0x38038], R3 ;  /* 0x03803803000075a7 */ /* 0x0022a400080211ff */
[----:B--2---:R-:W-:Y:S05]  /*24230*/  @!P1 NANOSLEEP.SYNCS 0x989680 ;  /* 0x009896800000995d */ /* 0x004fea0003900000 */
[----:B------:R-:W2:Y:S02]  /*24240*/  @!P1 SYNCS.PHASECHK.TRANS64 P1, [R0+URZ+0x38038], R3 ;  /* 0x03803803000095a7 */ /* 0x000ea400080210ff */
[----:B--2---:R-:W-:Y:S05]  /*24250*/  @!P1 BRA `(.L_x_502) ;  /* 0xfffffffc00f09947 */ /* 0x004fea000383ffff */
[----:B------:R-:W-:Y:S05]  /*24260*/  BRA `(.L_x_503) ;  /* 0xffffffa800b47947 */ /* 0x000fea000383ffff */
.L_x_358:
[----:B------:R-:W-:-:S07]  /*24270*/  MOV R0, UR25 ;  /* 0x0000001900007c02 */ /* 0x000fce0008000f00 */
.L_x_504:
[----:B-1----:R1:W2:Y:S02]  /*24280*/  SYNCS.PHASECHK.TRANS64.TRYWAIT P1, [R0+URZ+0x38038], R3 ;  /* 0x03803803000075a7 */ /* 0x0022a400080211ff */
[----:B--2---:R-:W-:Y:S05]  /*24290*/  @!P1 NANOSLEEP.SYNCS 0x989680 ;  /* 0x009896800000995d */ /* 0x004fea0003900000 */
[----:B------:R-:W2:Y:S02]  /*242a0*/  @!P1 SYNCS.PHASECHK.TRANS64 P1, [R0+URZ+0x38038], R3 ;  /* 0x03803803000095a7 */ /* 0x000ea400080210ff */
[----:B--2---:R-:W-:Y:S05]  /*242b0*/  @!P1 BRA `(.L_x_504) ;  /* 0xfffffffc00f09947 */ /* 0x004fea000383ffff */
[----:B------:R-:W-:Y:S05]  /*242c0*/  BRA `(.L_x_505) ;  /* 0xffffffac00387947 */ /* 0x000fea000383ffff */
.L_x_363:
[----:B------:R-:W-:-:S07]  /*242d0*/  MOV R0, UR25 ;  /* 0x0000001900007c02 */ /* 0x000fce0008000f00 */
.L_x_506:
[----:B-1----:R1:W2:Y:S02]  /*242e0*/  SYNCS.PHASECHK.TRANS64.TRYWAIT P1, [R0+URZ+0x38038], R3 ;  /* 0x03803803000075a7 */ /* 0x0022a400080211ff */
[----:B--2---:R-:W-:Y:S05]  /*242f0*/  @!P1 NANOSLEEP.SYNCS 0x989680 ;  /* 0x009896800000995d */ /* 0x004fea0003900000 */
[----:B------:R-:W2:Y:S02]  /*24300*/  @!P1 SYNCS.PHASECHK.TRANS64 P1, [R0+URZ+0x38038], R3 ;  /* 0x03803803000095a7 */ /* 0x000ea400080210ff */
[----:B--2---:R-:W-:Y:S05]  /*24310*/  @!P1 BRA `(.L_x_506) ;  /* 0xfffffffc00f09947 */ /* 0x004fea000383ffff */
[----:B------:R-:W-:Y:S05]  /*24320*/  BRA `(.L_x_507) ;  /* 0xffffffac00bc7947 */ /* 0x000fea000383ffff */
.L_x_368:
[----:B------:R-:W-:-:S07]  /*24330*/  MOV R0, UR25 ;  /* 0x0000001900007c02 */ /* 0x000fce0008000f00 */
.L_x_508:
[----:B-1----:R1:W2:Y:S02]  /*24340*/  SYNCS.PHASECHK.TRANS64.TRYWAIT P1, [R0+URZ+0x38038], R3 ;  /* 0x03803803000075a7 */ /* 0x0022a400080211ff */
[----:B--2---:R-:W-:Y:S05]  /*24350*/  @!P1 NANOSLEEP.SYNCS 0x989680 ;  /* 0x009896800000995d */ /* 0x004fea0003900000 */
[----:B------:R-:W2:Y:S02]  /*24360*/  @!P1 SYNCS.PHASECHK.TRANS64 P1, [R0+URZ+0x38038], R3 ;  /* 0x03803803000095a7 */ /* 0x000ea400080210ff */
[----:B--2---:R-:W-:Y:S05]  /*24370*/  @!P1 BRA `(.L_x_508) ;  /* 0xfffffffc00f09947 */ /* 0x004fea000383ffff */
[----:B------:R-:W-:Y:S05]  /*24380*/  BRA `(.L_x_509) ;  /* 0xffffffb000447947 */ /* 0x000fea000383ffff */
.L_x_373:
[----:B------:R-:W-:-:S07]  /*24390*/  MOV R0, UR25 ;  /* 0x0000001900007c02 */ /* 0x000fce0008000f00 */
.L_x_510:
[----:B-1----:R1:W2:Y:S02]  /*243a0*/  SYNCS.PHASECHK.TRANS64.TRYWAIT P1, [R0+URZ+0x38038], R3 ;  /* 0x03803803000075a7 */ /* 0x0022a400080211ff */
[----:B--2---:R-:W-:Y:S05]  /*243b0*/  @!P1 NANOSLEEP.SYNCS 0x989680 ;  /* 0x009896800000995d */ /* 0x004fea0003900000 */
[----:B------:R-:W2:Y:S02]  /*243c0*/  @!P1 SYNCS.PHASECHK.TRANS64 P1, [R0+URZ+0x38038], R3 ;  /* 0x03803803000095a7 */ /* 0x000ea400080210ff */
[----:B--2---:R-:W-:Y:S05]  /*243d0*/  @!P1 BRA `(.L_x_510) ;  /* 0xfffffffc00f09947 */ /* 0x004fea000383ffff */
[----:B------:R-:W-:Y:S05]  /*243e0*/  BRA `(.L_x_511) ;  /* 0xffffffb000c87947 */ /* 0x000fea000383ffff */
.L_x_379:
[----:B------:R-:W-:-:S07]  /*243f0*/  MOV R0, UR25 ;  /* 0x0000001900007c02 */ /* 0x000fce0008000f00 */
.L_x_512:
[----:B-1----:R1:W2:Y:S02]  /*24400*/  SYNCS.PHASECHK.TRANS64.TRYWAIT P1, [R0+URZ+0x38038], R3 ;  /* 0x03803803000075a7 */ /* 0x0022a400080211ff */
[----:B--2---:R-:W-:Y:S05]  /*24410*/  @!P1 NANOSLEEP.SYNCS 0x989680 ;  /* 0x009896800000995d */ /* 0x004fea0003900000 */
[----:B------:R-:W2:Y:S02]  /*24420*/  @!P1 SYNCS.PHASECHK.TRANS64 P1, [R0+URZ+0x38038], R3 ;  /* 0x03803803000095a7 */ /* 0x000ea400080210ff */
[----:B--2---:R-:W-:Y:S05]  /*24430*/  @!P1 BRA `(.L_x_512) ;  /* 0xfffffffc00f09947 */ /* 0x004fea000383ffff */
[----:B------:R-:W-:Y:S05]  /*24440*/  BRA `(.L_x_513) ;  /* 0xffffffb400607947 */ /* 0x000fea000383ffff */
.L_x_384:
[----:B------:R-:W-:-:S07]  /*24450*/  MOV R0, UR25 ;  /* 0x0000001900007c02 */ /* 0x000fce0008000f00 */
.L_x_514:
[----:B-1----:R1:W2:Y:S02]  /*24460*/  SYNCS.PHASECHK.TRANS64.TRYWAIT P1, [R0+URZ+0x38038], R3 ;  /* 0x03803803000075a7 */ /* 0x0022a400080211ff */
[----:B--2---:R-:W-:Y:S05]  /*24470*/  @!P1 NANOSLEEP.SYNCS 0x989680 ;  /* 0x009896800000995d */ /* 0x004fea0003900000 */
[----:B------:R-:W2:Y:S02]  /*24480*/  @!P1 SYNCS.PHASECHK.TRANS64 P1, [R0+URZ+0x38038], R3 ;  /* 0x03803803000095a7 */ /* 0x000ea400080210ff */
[----:B--2---:R-:W-:Y:S05]  /*24490*/  @!P1 BRA `(.L_x_514) ;  /* 0xfffffffc00f09947 */ /* 0x004fea000383ffff */
[----:B------:R-:W-:Y:S05]  /*244a0*/  BRA `(.L_x_515) ;  /* 0xffffffb400e47947 */ /* 0x000fea000383ffff */
.L_x_389:
[----:B------:R-:W-:-:S07]  /*244b0*/  MOV R0, UR25 ;  /* 0x0000001900007c02 */ /* 0x000fce0008000f00 */
.L_x_516:
[----:B-1----:R1:W2:Y:S02]  /*244c0*/  SYNCS.PHASECHK.TRANS64.TRYWAIT P1, [R0+URZ+0x38038], R3 ;  /* 0x03803803000075a7 */ /* 0x0022a400080211ff */
[----:B--2---:R-:W-:Y:S05]  /*244d0*/  @!P1 NANOSLEEP.SYNCS 0x989680 ;  /* 0x009896800000995d */ /* 0x004fea0003900000 */
[----:B------:R-:W2:Y:S02]  /*244e0*/  @!P1 SYNCS.PHASECHK.TRANS64 P1, [R0+URZ+0x38038], R3 ;  /* 0x03803803000095a7 */ /* 0x000ea400080210ff */
[----:B--2---:R-:W-:Y:S05]  /*244f0*/  @!P1 BRA `(.L_x_516) ;  /* 0xfffffffc00f09947 */ /* 0x004fea000383ffff */
[----:B------:R-:W-:Y:S05]  /*24500*/  BRA `(.L_x_517) ;  /* 0xffffffb800707947 */ /* 0x000fea000383ffff */
.L_x_394:
[----:B------:R-:W-:-:S07]  /*24510*/  MOV R0, UR25 ;  /* 0x0000001900007c02 */ /* 0x000fce0008000f00 */
.L_x_518:
[----:B-1----:R1:W2:Y:S02]  /*24520*/  SYNCS.PHASECHK.TRANS64.TRYWAIT P1, [R0+URZ+0x38038], R3 ;  /* 0x03803803000075a7 */ /* 0x0022a400080211ff */
[----:B--2---:R-:W-:Y:S05]  /*24530*/  @!P1 NANOSLEEP.SYNCS 0x989680 ;  /* 0x009896800000995d */ /* 0x004fea0003900000 */
[----:B------:R-:W2:Y:S02]  /*24540*/  @!P1 SYNCS.PHASECHK.TRANS64 P1, [R0+URZ+0x38038], R3 ;  /* 0x03803803000095a7 */ /* 0x000ea400080210ff */
[----:B--2---:R-:W-:Y:S05]  /*24550*/  @!P1 BRA `(.L_x_518) ;  /* 0xfffffffc00f09947 */ /* 0x004fea000383ffff */
[----:B------:R-:W-:Y:S05]  /*24560*/  BRA `(.L_x_519) ;  /* 0xffffffb800f47947 */ /* 0x000fea000383ffff */
.L_x_399:
[----:B------:R-:W-:-:S07]  /*24570*/  MOV R0, UR25 ;  /* 0x0000001900007c02 */ /* 0x000fce0008000f00 */
.L_x_520:
[----:B-1----:R1:W2:Y:S02]  /*24580*/  SYNCS.PHASECHK.TRANS64.TRYWAIT P1, [R0+URZ+0x38038], R3 ;  /* 0x03803803000075a7 */ /* 0x0022a400080211ff */
[----:B--2---:R-:W-:Y:S05]  /*24590*/  @!P1 NANOSLEEP.SYNCS 0x989680 ;  /* 0x009896800000995d */ /* 0x004fea0003900000 */
[----:B------:R-:W2:Y:S02]  /*245a0*/  @!P1 SYNCS.PHASECHK.TRANS64 P1, [R0+URZ+0x38038], R3 ;  /* 0x03803803000095a7 */ /* 0x000ea400080210ff */
[----:B--2---:R-:W-:Y:S05]  /*245b0*/  @!P1 BRA `(.L_x_520) ;  /* 0xfffffffc00f09947 */ /* 0x004fea000383ffff */
[----:B------:R-:W-:Y:S05]  /*245c0*/  BRA `(.L_x_521) ;  /* 0xffffffbc00847947 */ /* 0x000fea000383ffff */
.L_x_404:
[----:B------:R-:W-:-:S07]  /*245d0*/  MOV R0, UR17 ;  /* 0x0000001100007c02 */ /* 0x000fce0008000f00 */
.L_x_522:
[----:B-1----:R1:W2:Y:S02]  /*245e0*/  SYNCS.PHASECHK.TRANS64.TRYWAIT P1, [R0+URZ+0x38038], R3 ;  /* 0x03803803000075a7 */ /* 0x0022a400080211ff */
[----:B--2---:R-:W-:Y:S05]  /*245f0*/  @!P1 NANOSLEEP.SYNCS 0x989680 ;  /* 0x009896800000995d */ /* 0x004fea0003900000 */
[----:B------:R-:W2:Y:S02]  /*24600*/  @!P1 SYNCS.PHASECHK.TRANS64 P1, [R0+URZ+0x38038], R3 ;  /* 0x03803803000095a7 */ /* 0x000ea400080210ff */
[----:B--2---:R-:W-:Y:S05]  /*24610*/  @!P1 BRA `(.L_x_522) ;  /* 0xfffffffc00f09947 */ /* 0x004fea000383ffff */
[----:B------:R-:W-:Y:S05]  /*24620*/  BRA `(.L_x_523) ;  /* 0xffffffc000087947 */ /* 0x000fea000383ffff */
.L_x_411:
[----:B------:R-:W-:-:S07]  /*24630*/  MOV R3, UR23 ;  /* 0x0000001700037c02 */ /* 0x000fce0008000f00 */
.L_x_524:
[----:B-1----:R1:W2:Y:S02]  /*24640*/  SYNCS.PHASECHK.TRANS64.TRYWAIT P0, [R3+URZ+0x380b0], R0 ;  /* 0x0380b000030075a7 */ /* 0x0022a400080011ff */
[----:B--2---:R-:W-:Y:S05]  /*24650*/  @!P0 NANOSLEEP.SYNCS 0x989680 ;  /* 0x009896800000895d */ /* 0x004fea0003900000 */
[----:B------:R-:W2:Y:S02]  /*24660*/  @!P0 SYNCS.PHASECHK.TRANS64 P0, [R3+URZ+0x380b0], R0 ;  /* 0x0380b000030085a7 */ /* 0x000ea400080010ff */
[----:B--2---:R-:W-:Y:S05]  /*24670*/  @!P0 BRA `(.L_x_524) ;  /* 0xfffffffc00f08947 */ /* 0x004fea000383ffff */
[----:B------:R-:W-:Y:S05]  /*24680*/  BRA `(.L_x_525) ;  /* 0xffffffc400c47947 */ /* 0x000fea000383ffff */
.L_x_415:
[----:B-1----:R-:W-:-:S07]  /*24690*/  MOV R3, UR23 ;  /* 0x0000001700037c02 */ /* 0x002fce0008000f00 */
.L_x_526:
[----:B-1----:R1:W2:Y:S02]  /*246a0*/  SYNCS.PHASECHK.TRANS64.TRYWAIT P0, [R3+URZ+0x380b8], R0 ;  /* 0x0380b800030075a7 */ /* 0x0022a400080011ff */
[----:B--2---:R-:W-:Y:S05]  /*246b0*/  @!P0 NANOSLEEP.SYNCS 0x989680 ;  /* 0x009896800000895d */ /* 0x004fea0003900000 */
[----:B------:R-:W2:Y:S02]  /*246c0*/  @!P0 SYNCS.PHASECHK.TRANS64 P0, [R3+URZ+0x380b8], R0 ;  /* 0x0380b800030085a7 */ /* 0x000ea400080010ff */
[----:B--2---:R-:W-:Y:S05]  /*246d0*/  @!P0 BRA `(.L_x_526) ;  /* 0xfffffffc00f08947 */ /* 0x004fea000383ffff */
[----:B------:R-:W-:Y:S05]  /*246e0*/  BRA `(.L_x_527) ;  /* 0xffffffd800487947 */ /* 0x000fea000383ffff */
        .weak           $__internal_0_$__cuda_sm10x_tcgen05_guardrail_trap_col_being_dealloced_not_returned_by_alloc
        .type           $__internal_0_$__cuda_sm10x_tcgen05_guardrail_trap_col_being_dealloced_not_returned_by_alloc,@function
        .size           $__internal_0_$__cuda_sm10x_tcgen05_guardrail_trap_col_being_dealloced_not_returned_by_alloc,($__internal_1_$__cuda_sm10x_tcgen05_guardrail_trap_phase_invalid_during_alloc - $__internal_0_$__cuda_sm10x_tcgen05_guardrail_trap_col_being_dealloced_not_returned_by_alloc)
$__internal_0_$__cuda_sm10x_tcgen05_guardrail_trap_col_being_dealloced_not_returned_by_alloc:
[----:B------:R-:W-:Y:S05]  /*246f0*/  BPT.TRAP 0x1 ;  /* 0x000000040000795c */ /* 0x000fea0000300000 */
[----:B------:R-:W-:-:S04]  /*24700*/  MOV R3, 0x0 ;  /* 0x0000000000037802 */ /* 0x000fc80000000f00 */
[----:B------:R-:W-:Y:S05]  /*24710*/  RET.REL.NODEC R2 `(_ZN7cutlass13device_kernelINS_4fmha6kernel36Sm100FmhaFwdKernelTmaWarpspecializedIN4cute5tupleIJiiiNS5_IJNS5_IJiiEEEiEEEEEENS1_10collective38Sm100FmhaFwdMainloopTmaWarpspecializedINS_10bfloat16_tEffNS5_IJNS4_1CILi256EEENSC_ILi128EEESE_EEENS5_IJiNSC_ILi1EEES7_EEENS5_IJiSG_NS5_IJNS5_IJNSC_ILi0EEEiEEEiEEEEEESL_NS9_10CausalMaskILb1EEENS5_IJNSC_ILi2EEESG_SG_EEENSC_ILb0EEEEENS9_38Sm100FmhaFwdEpilogueTmaWarpspecializedINS_6half_tEfNS5_IJSE_SE_SE_EEESH_NS5_IJSG_S7_EEESQ_EENS2_23PersistentTileSchedulerENS2_41Sm100FmhaCtxKernelWarpspecializedScheduleEEEEEvNT_6ParamsE) ;  /* 0xfffffdb802387950 */ /* 0x000fea0003c3ffff */
        .weak           $__internal_1_$__cuda_sm10x_tcgen05_guardrail_trap_phase_invalid_during_alloc
        .type           $__internal_1_$__cuda_sm10x_tcgen05_guardrail_trap_phase_invalid_during_alloc,@function
        .size           $__internal_1_$__cuda_sm10x_tcgen05_guardrail_trap_phase_invalid_during_alloc,($__internal_2_$__cuda_sm10x_tcgen05_guardrail_trap_unallocated_columns_being_dealloced - $__internal_1_$__cuda_sm10x_tcgen05_guardrail_trap_phase_invalid_during_alloc)
$__internal_1_$__cuda_sm10x_tcgen05_guardrail_trap_phase_invalid_during_alloc:
[----:B------:R-:W-:Y:S05]  /*24720*/  BPT.TRAP 0x1 ;  /* 0x000000040000795c */ /* 0x000fea0000300000 */
[----:B------:R-:W-:-:S04]  /*24730*/  HFMA2 R3, -RZ, RZ, 0, 0 ;  /* 0x00000000ff037431 */ /* 0x000fc800000001ff */
[----:B------:R-:W-:Y:S05]  /*24740*/  RET.REL.NODEC R2 `(_ZN7cutlass13device_kernelINS_4fmha6kernel36Sm100FmhaFwdKernelTmaWarpspecializedIN4cute5tupleIJiiiNS5_IJNS5_IJiiEEEiEEEEEENS1_10collective38Sm100FmhaFwdMainloopTmaWarpspecializedINS_10bfloat16_tEffNS5_IJNS4_1CILi256EEENSC_ILi128EEESE_EEENS5_IJiNSC_ILi1EEES7_EEENS5_IJiSG_NS5_IJNS5_IJNSC_ILi0EEEiEEEiEEEEEESL_NS9_10CausalMaskILb1EEENS5_IJNSC_ILi2EEESG_SG_EEENSC_ILb0EEEEENS9_38Sm100FmhaFwdEpilogueTmaWarpspecializedINS_6half_tEfNS5_IJSE_SE_SE_EEESH_NS5_IJSG_S7_EEESQ_EENS2_23PersistentTileSchedulerENS2_41Sm100FmhaCtxKernelWarpspecializedScheduleEEEEEvNT_6ParamsE) ;  /* 0xfffffdb8022c7950 */ /* 0x000fea0003c3ffff */
        .weak           $__internal_2_$__cuda_sm10x_tcgen05_guardrail_trap_unallocated_columns_being_dealloced
        .type           $__internal_2_$__cuda_sm10x_tcgen05_guardrail_trap_unallocated_columns_being_dealloced,@function
        .size           $__internal_2_$__cuda_sm10x_tcgen05_guardrail_trap_unallocated_columns_being_dealloced,($__internal_3_$__cuda_sm3x_div_rn_noftz_f32_slowpath - $__internal_2_$__cuda_sm10x_tcgen05_guardrail_trap_unallocated_columns_being_dealloced)
$__internal_2_$__cuda_sm10x_tcgen05_guardrail_trap_unallocated_columns_being_dealloced:
[----:B------:R-:W-:Y:S05]  /*24750*/  BPT.TRAP 0x1 ;  /* 0x000000040000795c */ /* 0x000fea0000300000 */
[----:B------:R-:W-:-:S04]  /*24760*/  MOV R3, 0x0 ;  /* 0x0000000000037802 */ /* 0x000fc80000000f00 */
[----:B------:R-:W-:Y:S05]  /*24770*/  RET.REL.NODEC R2 `(_ZN7cutlass13device_kernelINS_4fmha6kernel36Sm100FmhaFwdKernelTmaWarpspecializedIN4cute5tupleIJiiiNS5_IJNS5_IJiiEEEiEEEEEENS1_10collective38Sm100FmhaFwdMainloopTmaWarpspecializedINS_10bfloat16_tEffNS5_IJNS4_1CILi256EEENSC_ILi128EEESE_EEENS5_IJiNSC_ILi1EEES7_EEENS5_IJiSG_NS5_IJNS5_IJNSC_ILi0EEEiEEEiEEEEEESL_NS9_10CausalMaskILb1EEENS5_IJNSC_ILi2EEESG_SG_EEENSC_ILb0EEEEENS9_38Sm100FmhaFwdEpilogueTmaWarpspecializedINS_6half_tEfNS5_IJSE_SE_SE_EEESH_NS5_IJSG_S7_EEESQ_EENS2_23PersistentTileSchedulerENS2_41Sm100FmhaCtxKernelWarpspecializedScheduleEEEEEvNT_6ParamsE) ;  /* 0xfffffdb802207950 */ /* 0x000fea0003c3ffff */
        .weak           $__internal_3_$__cuda_sm3x_div_rn_noftz_f32_slowpath
        .type           $__internal_3_$__cuda_sm3x_div_rn_noftz_f32_slowpath,@function
        .size           $__internal_3_$__cuda_sm3x_div_rn_noftz_f32_slowpath,(.L_x_544 - $__internal_3_$__cuda_sm3x_div_rn_noftz_f32_slowpath)
$__internal_3_$__cuda_sm3x_div_rn_noftz_f32_slowpath:
[----:B------:R-:W-:Y:S01]  /*24780*/  SHF.R.U32.HI R3, RZ, 0x17, R24 ;  /* 0x00000017ff037819 */ /* 0x000fe20000011618 */
[----:B------:R-:W-:Y:S01]  /*24790*/  BSSY B1, `(.L_x_528) ;  /* 0x0000065000017945 */ /* 0x000fe20003800000 */
[--C-:B------:R-:W-:Y:S01]  /*247a0*/  SHF.R.U32.HI R8, RZ, 0x17, R32.reuse ;  /* 0x00000017ff087819 */ /* 0x100fe20000011620 */
[----:B------:R-:W-:Y:S01]  /*247b0*/  IMAD.MOV.U32 R7, RZ, RZ, R32 ;  /* 0x000000ffff077224 */ /* 0x000fe200078e0020 */
[----:B------:R-:W-:Y:S01]  /*247c0*/  LOP3.LUT R3, R3, 0xff, RZ, 0xc0, !PT ;  /* 0x000000ff03037812 */ /* 0x000fe200078ec0ff */
[----:B------:R-:W-:Y:S01]  /*247d0*/  IMAD.MOV.U32 R6, RZ, RZ, R24 ;  /* 0x000000ffff067224 */ /* 0x000fe200078e0018 */
[----:B------:R-:W-:-:S03]  /*247e0*/  LOP3.LUT R8, R8, 0xff, RZ, 0xc0, !PT ;  /* 0x000000ff08087812 */ /* 0x000fc600078ec0ff */
[----:B------:R-:W-:Y:S02]  /*247f0*/  VIADD R0, R3, 0xffffffff ;  /* 0xffffffff03007836 */ /* 0x000fe40000000000 */
[----:B------:R-:W-:-:S03]  /*24800*/  VIADD R5, R8, 0xffffffff ;  /* 0xffffffff08057836 */ /* 0x000fc60000000000 */
[----:B------:R-:W-:-:S04]  /*24810*/  ISETP.GT.U32.AND P0, PT, R0, 0xfd, PT ;  /* 0x000000fd0000780c */ /* 0x000fc80003f04070 */
[----:B------:R-:W-:-:S13]  /*24820*/  ISETP.GT.U32.OR P0, PT, R5, 0xfd, P0 ;  /* 0x000000fd0500780c */ /* 0x000fda0000704470 */
[----:B------:R-:W-:Y:S01]  /*24830*/  @!P0 IMAD.MOV.U32 R10, RZ, RZ, RZ ;  /* 0x000000ffff0a8224 */ /* 0x000fe200078e00ff */
[----:B------:R-:W-:Y:S06]  /*24840*/  @!P0 BRA `(.L_x_529) ;  /* 0x00000000005c8947 */ /* 0x000fec0003800000 */
[----:B------:R-:W-:Y:S02]  /*24850*/  FSETP.GTU.FTZ.AND P1, PT, |R32|, +INF , PT ;  /* 0x7f8000002000780b */ /* 0x000fe40003f3c200 */
[----:B------:R-:W-:-:S04]  /*24860*/  FSETP.GTU.FTZ.AND P0, PT, |R24|, +INF , PT ;  /* 0x7f8000001800780b */ /* 0x000fc80003f1c200 */
[----:B------:R-:W-:-:S13]  /*24870*/  PLOP3.LUT P0, PT, P1, P0, PT, 0xf8, 0x8f ;  /* 0x00000000008f781c */ /* 0x000fda0000f01f70 */
[----:B------:R-:W-:Y:S05]  /*24880*/  @P0 BRA `(.L_x_530) ;  /* 0x0000000400500947 */ /* 0x000fea0003800000 */
[----:B------:R-:W-:-:S13]  /*24890*/  LOP3.LUT P0, RZ, R6, 0x7fffffff, R7, 0xc8, !PT ;  /* 0x7fffffff06ff7812 */ /* 0x000fda000780c807 */
[----:B------:R-:W-:Y:S05]  /*248a0*/  @!P0 BRA `(.L_x_531) ;  /* 0x0000000400408947 */ /* 0x000fea0003800000 */
[----:B------:R-:W-:Y:S02]  /*248b0*/  FSETP.NEU.FTZ.AND P0, PT, |R32|, +INF , PT ;  /* 0x7f8000002000780b */ /* 0x000fe40003f1d200 */
[----:B------:R-:W-:Y:S02]  /*248c0*/  FSETP.NEU.FTZ.AND P1, PT, |R24|, +INF , PT ;  /* 0x7f8000001800780b */ /* 0x000fe40003f3d200 */
[----:B------:R-:W-:-:S11]  /*248d0*/  FSETP.NEU.FTZ.AND P2, PT, |R32|, +INF , PT ;  /* 0x7f8000002000780b */ /* 0x000fd60003f5d200 */
[----:B------:R-:W-:Y:S05]  /*248e0*/  @!P1 BRA !P0, `(.L_x_531) ;  /* 0x0000000400309947 */ /* 0x000fea0004000000 */
[----:B------:R-:W-:-:S04]  /*248f0*/  LOP3.LUT P0, RZ, R7, 0x7fffffff, RZ, 0xc0, !PT ;  /* 0x7fffffff07ff7812 */ /* 0x000fc8000780c0ff */
[----:B------:R-:W-:-:S13]  /*24900*/  PLOP3.LUT P0, PT, P1, P0, PT, 0x2f, 0xf2 ;  /* 0x0000000000f2781c */ /* 0x000fda0000f00577 */
[----:B------:R-:W-:Y:S05]  /*24910*/  @P0 BRA `(.L_x_532) ;  /* 0x00000004001c0947 */ /* 0x000fea0003800000 */
[----:B------:R-:W-:-:S04]  /*24920*/  LOP3.LUT P0, RZ, R6, 0x7fffffff, RZ, 0xc0, !PT ;  /* 0x7fffffff06ff7812 */ /* 0x000fc8000780c0ff */
[----:B------:R-:W-:-:S13]  /*24930*/  PLOP3.LUT P0, PT, P2, P0, PT, 0x2f, 0xf2 ;  /* 0x0000000000f2781c */ /* 0x000fda0001700577 */
[----:B------:R-:W-:Y:S05]  /*24940*/  @P0 BRA `(.L_x_533) ;  /* 0x0000000400040947 */ /* 0x000fea0003800000 */
[----:B------:R-:W-:Y:S02]  /*24950*/  ISETP.GE.AND P1, PT, R5, RZ, PT ;  /* 0x000000ff0500720c */ /* 0x000fe40003f26270 */
[----:B------:R-:W-:-:S11]  /*24960*/  ISETP.GE.AND P0, PT, R0, RZ, PT ;  /* 0x000000ff0000720c */ /* 0x000fd60003f06270 */
[----:B------:R-:W-:Y:S01]  /*24970*/  @P1 MOV R10, RZ ;  /* 0x000000ff000a1202 */ /* 0x000fe20000000f00 */
[----:B------:R-:W-:Y:S01]  /*24980*/  @!P1 FFMA R7, R32, 1.84467440737095516160e+19, RZ ;  /* 0x5f80000020079823 */ /* 0x000fe200000000ff */
[----:B------:R-:W-:Y:S01]  /*24990*/  @!P1 MOV R10, 0xffffffc0 ;  /* 0xffffffc0000a9802 */ /* 0x000fe20000000f00 */
[----:B------:R-:W-:-:S03]  /*249a0*/  @!P0 FFMA R6, R24, 1.84467440737095516160e+19, RZ ;  /* 0x5f80000018068823 */ /* 0x000fc600000000ff */
[----:B------:R-:W-:-:S07]  /*249b0*/  @!P0 IADD3 R10, PT, PT, R10, 0x40, RZ ;  /* 0x000000400a0a8810 */ /* 0x000fce0007ffe0ff */
.L_x_529:
[----:B------:R-:W-:Y:S01]  /*249c0*/  LEA R11, R3, 0xc0800000, 0x17 ;  /* 0xc0800000030b7811 */ /* 0x000fe200078eb8ff */
[----:B------:R-:W-:Y:S01]  /*249d0*/  BSSY B0, `(.L_x_534) ;  /* 0x0000036000007945 */ /* 0x000fe20003800000 */
[----:B------:R-:W-:Y:S02]  /*249e0*/  IADD3 R8, PT, PT, R8, -0x7f, RZ ;  /* 0xffffff8108087810 */ /* 0x000fe40007ffe0ff */
[----:B------:R-:W-:-:S03]  /*249f0*/  IADD3 R11, PT, PT, -R11, R6, RZ ;  /* 0x000000060b0b7210 */ /* 0x000fc60007ffe1ff */
[----:B------:R-:W-:Y:S01]  /*24a00*/  IMAD R9, R8, -0x800000, R7 ;  /* 0xff80000008097824 */ /* 0x000fe200078e0207 */
[----:B------:R-:W1:Y:S01]  /*24a10*/  MUFU.RCP R5, R11 ;  /* 0x0000000b00057308 */ /* 0x000e620000001000 */
[----:B------:R-:W-:-:S04]  /*24a20*/  FADD.FTZ R6, -R11, -RZ ;  /* 0x800000ff0b067221 */ /* 0x000fc80000010100 */
[----:B-1----:R-:W-:-:S04]  /*24a30*/  FFMA R0, R5, R6, 1 ;  /* 0x3f80000005007423 */ /* 0x002fc80000000006 */
[----:B------:R-:W-:-:S04]  /*24a40*/  FFMA R0, R5, R0, R5 ;  /* 0x0000000005007223 */ /* 0x000fc80000000005 */
[----:B------:R-:W-:-:S04]  /*24a50*/  FFMA R7, R9, R0, RZ ;  /* 0x0000000009077223 */ /* 0x000fc800000000ff */
[----:B------:R-:W-:-:S04]  /*24a60*/  FFMA R5, R6, R7, R9 ;  /* 0x0000000706057223 */ /* 0x000fc80000000009 */
[----:B------:R-:W-:-:S04]  /*24a70*/  FFMA R5, R0, R5, R7 ;  /* 0x0000000500057223 */ /* 0x000fc80000000007 */
[----:B------:R-:W-:Y:S01]  /*24a80*/  FFMA R6, R6, R5, R9 ;  /* 0x0000000506067223 */ /* 0x000fe20000000009 */
[----:B------:R-:W-:-:S03]  /*24a90*/  IADD3 R9, PT, PT, R8, 0x7f, -R3 ;  /* 0x0000007f08097810 */ /* 0x000fc60007ffe803 */
[----:B------:R-:W-:Y:S01]  /*24aa0*/  FFMA R7, R0, R6, R5 ;  /* 0x0000000600077223 */ /* 0x000fe20000000005 */
[----:B------:R-:W-:-:S04]  /*24ab0*/  IADD3 R10, PT, PT, R9, R10, RZ ;  /* 0x0000000a090a7210 */ /* 0x000fc80007ffe0ff */
[----:B------:R-:W-:-:S04]  /*24ac0*/  SHF.R.U32.HI R3, RZ, 0x17, R7 ;  /* 0x00000017ff037819 */ /* 0x000fc80000011607 */
[----:B------:R-:W-:-:S04]  /*24ad0*/  LOP3.LUT R3, R3, 0xff, RZ, 0xc0, !PT ;  /* 0x000000ff03037812 */ /* 0x000fc800078ec0ff */
[----:B------:R-:W-:-:S04]  /*24ae0*/  IADD3 R3, PT, PT, R3, R10, RZ ;  /* 0x0000000a03037210 */ /* 0x000fc80007ffe0ff */
[----:B------:R-:W-:-:S04]  /*24af0*/  IADD3 R8, PT, PT, R3, -0x1, RZ ;  /* 0xffffffff03087810 */ /* 0x000fc80007ffe0ff */
[----:B------:R-:W-:-:S13]  /*24b00*/  ISETP.GE.U32.AND P0, PT, R8, 0xfe, PT ;  /* 0x000000fe0800780c */ /* 0x000fda0003f06070 */
[----:B------:R-:W-:Y:S05]  /*24b10*/  @!P0 BRA `(.L_x_535) ;  /* 0x0000000000808947 */ /* 0x000fea0003800000 */
[----:B------:R-:W-:-:S13]  /*24b20*/  ISETP.GT.AND P0, PT, R3, 0xfe, PT ;  /* 0x000000fe0300780c */ /* 0x000fda0003f04270 */
[----:B------:R-:W-:Y:S05]  /*24b30*/  @P0 BRA `(.L_x_536) ;  /* 0x00000000006c0947 */ /* 0x000fea0003800000 */
[----:B------:R-:W-:-:S13]  /*24b40*/  ISETP.GE.AND P0, PT, R3, 0x1, PT ;  /* 0x000000010300780c */ /* 0x000fda0003f06270 */
[----:B------:R-:W-:Y:S05]  /*24b50*/  @P0 BRA `(.L_x_537) ;  /* 0x0000000000740947 */ /* 0x000fea0003800000 */
[----:B------:R-:W-:Y:S02]  /*24b60*/  ISETP.GE.AND P0, PT, R3, -0x18, PT ;  /* 0xffffffe80300780c */ /* 0x000fe40003f06270 */
[----:B------:R-:W-:-:S11]  /*24b70*/  LOP3.LUT R7, R7, 0x80000000, RZ, 0xc0, !PT ;  /* 0x8000000007077812 */ /* 0x000fd600078ec0ff */
[----:B------:R-:W-:Y:S05]  /*24b80*/  @!P0 BRA `(.L_x_537) ;  /* 0x0000000000688947 */ /* 0x000fea0003800000 */
[CCC-:B------:R-:W-:Y:S01]  /*24b90*/  FFMA.RZ R8, R0.reuse, R6.reuse, R5.reuse ;  /* 0x0000000600087223 */ /* 0x1c0fe2000000c005 */
[CCC-:B------:R-:W-:Y:S01]  /*24ba0*/  FFMA.RP R9, R0.reuse, R6.reuse, R5.reuse ;  /* 0x0000000600097223 */ /* 0x1c0fe20000008005 */
[----:B------:R-:W-:Y:S01]  /*24bb0*/  FFMA.RM R6, R0, R6, R5 ;  /* 0x0000000600067223 */ /* 0x000fe20000004005 */
[C---:B------:R-:W-:Y:S01]  /*24bc0*/  VIADD R0, R3.reuse, 0x20 ;  /* 0x0000002003007836 */ /* 0x040fe20000000000 */
[C---:B------:R-:W-:Y:S02]  /*24bd0*/  ISETP.NE.AND P0, PT, R3.reuse, RZ, PT ;  /* 0x000000ff0300720c */ /* 0x040fe40003f05270 */
[----:B------:R-:W-:Y:S02]  /*24be0*/  LOP3.LUT R8, R8, 0x7fffff, RZ, 0xc0, !PT ;  /* 0x007fffff08087812 */ /* 0x000fe400078ec0ff */
[----:B------:R-:W-:Y:S01]  /*24bf0*/  ISETP.NE.AND P1, PT, R3, RZ, PT ;  /* 0x000000ff0300720c */ /* 0x000fe20003f25270 */
[----:B------:R-:W-:Y:S01]  /*24c00*/  IMAD.MOV R3, RZ, RZ, -R3 ;  /* 0x000000ffff037224 */ /* 0x000fe200078e0a03 */
[----:B------:R-:W-:-:S02]  /*24c10*/  LOP3.LUT R5, R8, 0x800000, RZ, 0xfc, !PT ;  /* 0x0080000008057812 */ /* 0x000fc400078efcff */
[----:B------:R-:W-:Y:S02]  /*24c20*/  FSETP.NEU.FTZ.AND P2, PT, R9, R6, PT ;  /* 0x000000060900720b */ /* 0x000fe40003f5d000 */
[----:B------:R-:W-:Y:S02]  /*24c30*/  SHF.L.U32 R0, R5, R0, RZ ;  /* 0x0000000005007219 */ /* 0x000fe400000006ff */
[----:B------:R-:W-:Y:S02]  /*24c40*/  SEL R6, R3, RZ, P0 ;  /* 0x000000ff03067207 */ /* 0x000fe40000000000 */
[----:B------:R-:W-:Y:S02]  /*24c50*/  ISETP.NE.AND P1, PT, R0, RZ, P1 ;  /* 0x000000ff0000720c */ /* 0x000fe40000f25270 */
[----:B------:R-:W-:Y:S02]  /*24c60*/  SHF.R.U32.HI R5, RZ, R6, R5 ;  /* 0x00000006ff057219 */ /* 0x000fe40000011605 */
[----:B------:R-:W-:-:S02]  /*24c70*/  PLOP3.LUT P1, PT, P2, P1, PT, 0xf8, 0x8f ;  /* 0x00000000008f781c */ /* 0x000fc40001723f70 */
[----:B------:R-:W-:Y:S02]  /*24c80*/  SHF.R.U32.HI R3, RZ, 0x1, R5 ;  /* 0x00000001ff037819 */ /* 0x000fe40000011605 */
[----:B------:R-:W-:-:S04]  /*24c90*/  SEL R0, RZ, 0x1, !P1 ;  /* 0x00000001ff007807 */ /* 0x000fc80004800000 */
[----:B------:R-:W-:-:S04]  /*24ca0*/  LOP3.LUT R0, R0, 0x1, R3, 0xf8, !PT ;  /* 0x0000000100007812 */ /* 0x000fc800078ef803 */
[----:B------:R-:W-:-:S05]  /*24cb0*/  LOP3.LUT R0, R0, R5, RZ, 0xc0, !PT ;  /* 0x0000000500007212 */ /* 0x000fca00078ec0ff */
[----:B------:R-:W-:-:S05]  /*24cc0*/  IMAD.IADD R0, R3, 0x1, R0 ;  /* 0x0000000103007824 */ /* 0x000fca00078e0200 */
[----:B------:R-:W-:Y:S01]  /*24cd0*/  LOP3.LUT R7, R0, R7, RZ, 0xfc, !PT ;  /* 0x0000000700077212 */ /* 0x000fe200078efcff */
[----:B------:R-:W-:Y:S05]  /*24ce0*/  BRA `(.L_x_537) ;  /* 0x0000000000107947 */ /* 0x000fea0003800000 */
.L_x_536:
[----:B------:R-:W-:-:S04]  /*24cf0*/  LOP3.LUT R7, R7, 0x80000000, RZ, 0xc0, !PT ;  /* 0x8000000007077812 */ /* 0x000fc800078ec0ff */
[----:B------:R-:W-:Y:S01]  /*24d00*/  LOP3.LUT R7, R7, 0x7f800000, RZ, 0xfc, !PT ;  /* 0x7f80000007077812 */ /* 0x000fe200078efcff */
[----:B------:R-:W-:Y:S05]  /*24d10*/  BRA `(.L_x_537) ;  /* 0x0000000000047947 */ /* 0x000fea0003800000 */
.L_x_535:
[----:B------:R-:W-:Y:S02]  /*24d20*/  LEA R7, R10, R7, 0x17 ;  /* 0x000000070a077211 */ /* 0x000fe400078eb8ff */
.L_x_537:
[----:B------:R-:W-:Y:S05]  /*24d30*/  BSYNC B0 ;  /* 0x0000000000007941 */ /* 0x000fea0003800000 */
.L_x_534:
[----:B------:R-:W-:Y:S01]  /*24d40*/  MOV R33, R7 ;  /* 0x0000000700217202 */ /* 0x000fe20000000f00 */
[----:B------:R-:W-:Y:S05]  /*24d50*/  BRA `(.L_x_538) ;  /* 0x0000000000207947 */ /* 0x000fea0003800000 */
.L_x_533:
[----:B------:R-:W-:-:S04]  /*24d60*/  LOP3.LUT R6, R6, 0x80000000, R7, 0x48, !PT ;  /* 0x8000000006067812 */ /* 0x000fc800078e4807 */
[----:B------:R-:W-:Y:S01]  /*24d70*/  LOP3.LUT R33, R6, 0x7f800000, RZ, 0xfc, !PT ;  /* 0x7f80000006217812 */ /* 0x000fe200078efcff */
[----:B------:R-:W-:Y:S05]  /*24d80*/  BRA `(.L_x_538) ;  /* 0x0000000000147947 */ /* 0x000fea0003800000 */
.L_x_532:
[----:B------:R-:W-:Y:S01]  /*24d90*/  LOP3.LUT R33, R6, 0x80000000, R7, 0x48, !PT ;  /* 0x8000000006217812 */ /* 0x000fe200078e4807 */
[----:B------:R-:W-:Y:S05]  /*24da0*/  BRA `(.L_x_538) ;  /* 0x00000000000c7947 */ /* 0x000fea0003800000 */
.L_x_531:
[----:B------:R-:W1:Y:S01]  /*24db0*/  MUFU.RSQ R33, -QNAN ;  /* 0xffc0000000217908 */ /* 0x000e620000001400 */
[----:B------:R-:W-:Y:S05]  /*24dc0*/  BRA `(.L_x_538) ;  /* 0x0000000000047947 */ /* 0x000fea0003800000 */
.L_x_530:
[----:B------:R-:W-:-:S07]  /*24dd0*/  FADD.FTZ R33, R32, R24 ;  /* 0x0000001820217221 */ /* 0x000fce0000010000 */
.L_x_538:
[----:B------:R-:W-:Y:S05]  /*24de0*/  BSYNC B1 ;  /* 0x0000000000017941 */ /* 0x000fea0003800000 */
.L_x_528:
[----:B------:R-:W-:-:S04]  /*24df0*/  HFMA2 R5, -RZ, RZ, 0, 0 ;  /* 0x00000000ff057431 */ /* 0x000fc800000001ff */
[----:B-1----:R-:W-:Y:S05]  /*24e00*/  RET.REL.NODEC R4 `(_ZN7cutlass13device_kernelINS_4fmha6kernel36Sm100FmhaFwdKernelTmaWarpspecializedIN4cute5tupleIJiiiNS5_IJNS5_IJiiEEEiEEEEEENS1_10collective38Sm100FmhaFwdMainloopTmaWarpspecializedINS_10bfloat16_tEffNS5_IJNS4_1CILi256EEENSC_ILi128EEESE_EEENS5_IJiNSC_ILi1EEES7_EEENS5_IJiSG_NS5_IJNS5_IJNSC_ILi0EEEiEEEiEEEEEESL_NS9_10CausalMaskILb1EEENS5_IJNSC_ILi2EEESG_SG_EEENSC_ILb0EEEEENS9_38Sm100FmhaFwdEpilogueTmaWarpspecializedINS_6half_tEfNS5_IJSE_SE_SE_EEESH_NS5_IJSG_S7_EEESQ_EENS2_23PersistentTileSchedulerENS2_41Sm100FmhaCtxKernelWarpspecializedScheduleEEEEEvNT_6ParamsE) ;  /* 0xfffffdb0047c7950 */ /* 0x002fea0003c3ffff */
.L_x_539:
[----:B------:R-:W-:-:S00]  /*24e10*/  BRA `(.L_x_539) ;  /* 0xfffffffc00fc7947 */ /* 0x000fc0000383ffff */
[----:B------:R-:W-:-:S00]  /*24e20*/  NOP ;  /* 0x0000000000007918 */ /* 0x000fc00000000000 */
        /* <DEDUP_REMOVED lines=13> */
.L_x_544:


//--------------------- .nv.global.init           --------------------------
	.section	.nv.global.init,"aw",@progbits
.nv.global.init:
	.type		$str$23,@object
	.size		$str$23,($str$37 - $str$23)
$str$23:
        /*0000*/ 	.byte	0x0a, 0x00
	.type		$str$37,@object
	.size		$str$37,($str$32 - $str$37)
$str$37:
        /*0002*/ 	.byte	0x3a, 0x00
	.type		$str$32,@object
	.size		$str$32,($str$29 - $str$32)
$str$32:
        /*0004*/ 	.byte	0x5f, 0x00
	.type		$str$29,@object
	.size		$str$29,($str$28 - $str$29)
$str$29:
        /*0006*/ 	.byte	0x25, 0x64, 0x00
	.type		$str$28,@object
	.size		$str$28,($str$30 - $str$28)
$str$28:
        /*0009*/ 	.byte	0x25, 0x63, 0x00
	.type		$str$30,@object
	.size		$str$30,($str$31 - $str$30)
$str$30:
        /*000c*/ 	.byte	0x25, 0x73, 0x00
	.type		$str$31,@object
	.size		$str$31,($str$35 - $str$31)
$str$31:
        /*000f*/ 	.byte	0x20, 0x6f, 0x20, 0x00
	.type		$str$35,@object
	.size		$str$35,($str$22 - $str$35)
$str$35:
        /*0013*/ 	.byte	0x70, 0x74, 0x72, 0x5b, 0x00
	.type		$str$22,@object
	.size		$str$22,($str$34 - $str$22)
$str$22:
        /*0018*/ 	.byte	0x73, 0x4f, 0x3a, 0x20, 0x00
	.type		$str$34,@object
	.size		$str$34,($str$36 - $str$34)
$str$34:
        /*001d*/ 	.byte	0x73, 0x6d, 0x65, 0x6d, 0x5f, 0x00
	.type		$str$36,@object
	.size		$str$36,($str$33 - $str$36)
$str$36:
        /*0023*/ 	.byte	0x62, 0x5d, 0x28, 0x25, 0x70, 0x29, 0x00
	.type		$str$33,@object
	.size		$str$33,($str$27 - $str$33)
$str$33:
        /*002a*/ 	.byte	0x53, 0x77, 0x3c, 0x25, 0x64, 0x2c, 0x25, 0x64, 0x2c, 0x25, 0x64, 0x3e, 0x00
	.type		$str$27,@object
	.size		$str$27,($str$26 - $str$27)
$str$27:
        /*0037*/ 	.byte	0x2f, 0x74, 0x6d, 0x70, 0x2f, 0x63, 0x75, 0x74, 0x6c, 0x61, 0x73, 0x73, 0x5f, 0x73, 0x77, 0x65
        /*0047*/ 	.byte	0x65, 0x70, 0x5f, 0x73, 0x72, 0x63, 0x2f, 0x69, 0x6e, 0x63, 0x6c, 0x75, 0x64, 0x65, 0x2f, 0x63
        /*0057*/ 	.byte	0x75, 0x74, 0x65, 0x2f, 0x61, 0x74, 0x6f, 0x6d, 0x2f, 0x63, 0x6f, 0x70, 0x79, 0x5f, 0x74, 0x72
        /*0067*/ 	.byte	0x61, 0x69, 0x74, 0x73, 0x5f, 0x73, 0x6d, 0x31, 0x30, 0x30, 0x2e, 0x68, 0x70, 0x70, 0x00
	.type		$str$26,@object
	.size		$str$26,(__unnamed_4 - $str$26)
$str$26:
        /*0076*/ 	.byte	0x28, 0x28, 0x75, 0x69, 0x6e, 0x74, 0x33, 0x32, 0x5f, 0x74, 0x28, 0x74, 0x68, 0x72, 0x65, 0x61
        /*0086*/ 	.byte	0x64, 0x49, 0x64, 0x78, 0x2e, 0x78, 0x29, 0x20, 0x2f, 0x20, 0x33, 0x32, 0x29, 0x20, 0x25, 0x20
        /*0096*/ 	.byte	0x34, 0x29, 0x20, 0x3d, 0x3d, 0x20, 0x28, 0x28, 0x28, 0x74, 0x6d, 0x65, 0x6d, 0x5f, 0x61, 0x64
        /*00a6*/ 	.byte	0x64, 0x72, 0x20, 0x3e, 0x3e, 0x20, 0x31, 0x36, 0x29, 0x20, 0x2f, 0x20, 0x33, 0x32, 0x29, 0x20
        /*00b6*/ 	.byte	0x25, 0x20, 0x34, 0x29, 0x00
	.type		__unnamed_4,@object
	.size		__unnamed_4,(__unnamed_1 - __unnamed_4)
__unnamed_4:
        /* <DEDUP_REMOVED lines=37> */
        /*030b*/ 	.byte	0x30, 0x3e, 0x3e, 0x3e, 0x3e, 0x5d, 0x00
	.type		__unnamed_1,@object
	.size		__unnamed_1,(__unnamed_5 - __unnamed_1)
__unnamed_1:
        /* <DEDUP_REMOVED lines=37> */
        /*0562*/ 	.byte	0x3a, 0x43, 0x3c, 0x30, 0x3e, 0x3e, 0x3e, 0x3e, 0x5d, 0x00
	.type		__unnamed_5,@object
	.size		__unnamed_5,(__unnamed_6 - __unnamed_5)
__unnamed_5:
        /* <DEDUP_REMOVED lines=38> */
	.type		__unnamed_6,@object
	.size		__unnamed_6,(__unnamed_7 - __unnamed_6)
__unnamed_6:
        /* <DEDUP_REMOVED lines=37> */
        /*0a16*/ 	.byte	0x74, 0x65, 0x3a, 0x3a, 0x43, 0x3c, 0x30, 0x3e, 0x3e, 0x3e, 0x3e, 0x5d, 0x00
	.type		__unnamed_7,@object
	.size		__unnamed_7,(__unnamed_2 - __unnamed_7)
__unnamed_7:
        /* <DEDUP_REMOVED lines=37> */
        /*0c73*/ 	.byte	0x63, 0x75, 0x74, 0x65, 0x3a, 0x3a, 0x43, 0x3c, 0x30, 0x3e, 0x3e, 0x3e, 0x3e, 0x5d, 0x00
	.type		__unnamed_2,@object
	.size		__unnamed_2,(__unnamed_3 - __unnamed_2)
__unnamed_2:
        /* <DEDUP_REMOVED lines=38> */
	.type		__unnamed_3,@object
	.size		__unnamed_3,(.L_3 - __unnamed_3)
__unnamed_3:
        /* <DEDUP_REMOVED lines=39> */
.L_3:


//--------------------- .nv.shared._ZN7cutlass13device_kernelINS_4fmha6kernel36Sm100FmhaFwdKernelTmaWarpspecializedIN4cute5tupleIJiiiNS5_IJNS5_IJiiEEEiEEEEEENS1_10collective38Sm100FmhaFwdMainloopTmaWarpspecializedINS_10bfloat16_tEffNS5_IJNS4_1CILi256EEENSC_ILi128EEESE_EEENS5_IJiNSC_ILi1EEES7_EEENS5_IJiSG_NS5_IJNS5_IJNSC_ILi0EEEiEEEiEEEEEESL_NS9_10CausalMaskILb1EEENS5_IJNSC_ILi2EEESG_SG_EEENSC_ILb0EEEEENS9_38Sm100FmhaFwdEpilogueTmaWarpspecializedINS_6half_tEfNS5_IJSE_SE_SE_EEESH_NS5_IJSG_S7_EEESQ_EENS2_23PersistentTileSchedulerENS2_41Sm100FmhaCtxKernelWarpspecializedScheduleEEEEEvNT_6ParamsE --------------------------
	.section	.nv.shared._ZN7cutlass13device_kernelINS_4fmha6kernel36Sm100FmhaFwdKernelTmaWarpspecializedIN4cute5tupleIJiiiNS5_IJNS5_IJiiEEEiEEEEEENS1_10collective38Sm100FmhaFwdMainloopTmaWarpspecializedINS_10bfloat16_tEffNS5_IJNS4_1CILi256EEENSC_ILi128EEESE_EEENS5_IJiNSC_ILi1EEES7_EEENS5_IJiSG_NS5_IJNS5_IJNSC_ILi0EEEiEEEiEEEEEESL_NS9_10CausalMaskILb1EEENS5_IJNSC_ILi2EEESG_SG_EEENSC_ILb0EEEEENS9_38Sm100FmhaFwdEpilogueTmaWarpspecializedINS_6half_tEfNS5_IJSE_SE_SE_EEESH_NS5_IJSG_S7_EEESQ_EENS2_23PersistentTileSchedulerENS2_41Sm100FmhaCtxKernelWarpspecializedScheduleEEEEEvNT_6ParamsE,"aw",@nobits
	.sectionflags	@""
	.align	16
	.zero		1024


//--------------------- .nv.shared.reserved.0     --------------------------
	.section	.nv.shared.reserved.0,"aw",@nobits
	.weak		__nv_reservedSMEM_offset_0_alias
	.size		__nv_reservedSMEM_offset_0_alias, 0, 64
	.other		__nv_reservedSMEM_offset_0_alias,@"STO_CUDA_RESERVED_SHARED STV_DEFAULT"
__nv_reservedSMEM_offset_0_alias:
	.zero		0
.nv.shared.reserved.0:
	.zero		64
	.weak		__nv_reservedSMEM_tcgen05_partition
	.type		__nv_reservedSMEM_tcgen05_partition,@object
	.size		__nv_reservedSMEM_tcgen05_partition,(.L_0 - __nv_reservedSMEM_tcgen05_partition)
__nv_reservedSMEM_tcgen05_partition:
	.zero		32
.L_0:


//--------------------- .nv.global                --------------------------
	.section	.nv.global,"aw",@nobits
.nv.global:
	.type		_ZN39_INTERNAL_ed11c05d_4_k_cu_d9568114_34294cute1_E,@object
	.size		_ZN39_INTERNAL_ed11c05d_4_k_cu_d9568114_34294cute1_E,(_ZN39_INTERNAL_ed11c05d_4_k_cu_d9568114_34294cuda3std3__45__cpo6cbeginE - _ZN39_INTERNAL_ed11c05d_4_k_cu_d9568114_34294cute1_E)
_ZN39_INTERNAL_ed11c05d_4_k_cu_d9568114_34294cute1_E:
	.zero		1
	.type		_ZN39_INTERNAL_ed11c05d_4_k_cu_d9568114_34294cuda3std3__45__cpo6cbeginE,@object
	.size		_ZN39_INTERNAL_ed11c05d_4_k_cu_d9568114_34294cuda3std3__45__cpo6cbeginE,(_ZN39_INTERNAL_ed11c05d_4_k_cu_d9568114_34294cuda3std3__48in_placeE - _ZN39_INTERNAL_ed11c05d_4_k_cu_d9568114_34294cuda3std3__45__cpo6cbeginE)
_ZN39_INTERNAL_ed11c05d_4_k_cu_d9568114_34294cuda3std3__45__cpo6cbeginE:
	.zero		1
	.type		_ZN39_INTERNAL_ed11c05d_4_k_cu_d9568114_34294cuda3std3__48in_placeE,@object
	.size		_ZN39_INTERNAL_ed11c05d_4_k_cu_d9568114_34294cuda3std3__48in_placeE,(_ZN39_INTERNAL_ed11c05d_4_k_cu_d9568114_34294cuda3std6ranges3__45__cpo9iter_moveE - _ZN39_INTERNAL_ed11c05d_4_k_cu_d9568114_34294cuda3std3__48in_placeE)
_ZN39_INTERNAL_ed11c05d_4_k_cu_d9568114_34294cuda3std3__48in_placeE:
	.zero		1
	.type		_ZN39_INTERNAL_ed11c05d_4_k_cu_d9568114_34294cuda3std6ranges3__45__cpo9iter_moveE,@object
	.size		_ZN39_INTERNAL_ed11c05d_4_k_cu_d9568114_34294cuda3std6ranges3__45__cpo9iter_moveE,(_ZN39_INTERNAL_ed11c05d_4_k_cu_d9568114_34294cuda3std3__45__cpo5beginE - _ZN39_INTERNAL_ed11c05d_4_k_cu_d9568114_34294cuda3std6ranges3__45__cpo9iter_moveE)
_ZN39_INTERNAL_ed11c05d_4_k_cu_d9568114_34294cuda3std6ranges3__45__cpo9iter_moveE:
	.zero		1
	.type		_ZN39_INTERNAL_ed11c05d_4_k_cu_d9568114_34294cuda3std3__45__cpo5beginE,@object
	.size		_ZN39_INTERNAL_ed11c05d_4_k_cu_d9568114_34294cuda3std3__45__cpo5beginE,(_ZN39_INTERNAL_ed11c05d_4_k_cu_d9568114_34294cuda3std3__441_GLOBAL__N__ed11c05d_4_k_cu_d9568114_34296ignoreE - _ZN39_INTERNAL_ed11c05d_4_k_cu_d9568114_34294cuda3std3__45__cpo5beginE)
_ZN39_INTERNAL_ed11c05d_4_k_cu_d9568114_34294cuda3std3__45__cpo5beginE:
	.zero		1
	.type		_ZN39_INTERNAL_ed11c05d_4_k_cu_d9568114_34294cuda3std3__441_GLOBAL__N__ed11c05d_4_k_cu_d9568114_34296ignoreE,@object
	.size		_ZN39_INTERNAL_ed11c05d_4_k_cu_d9568114_34294cuda3std3__441_GLOBAL__N__ed11c05d_4_k_cu_d9568114_34296ignoreE,(_ZN39_INTERNAL_ed11c05d_4_k_cu_d9568114_34294cute7productE - _ZN39_INTERNAL_ed11c05d_4_k_cu_d9568114_34294cuda3std3__441_GLOBAL__N__ed11c05d_4_k_cu_d9568114_34296ignoreE)
_ZN39_INTERNAL_ed11c05d_4_k_cu_d9568114_34294cuda3std3__441_GLOBAL__N__ed11c05d_4_k_cu_d9568114_34296ignoreE:
	.zero		1
	.type		_ZN39_INTERNAL_ed11c05d_4_k_cu_d9568114_34294cute7productE,@object
	.size		_ZN39_INTERNAL_ed11c05d_4_k_cu_d9568114_34294cute7productE,(_ZN39_INTERNAL_ed11c05d_4_k_cu_d9568114_34294cuda3std3__45__cpo3endE - _ZN39_INTERNAL_ed11c05d_4_k_cu_d9568114_34294cute7productE)
_ZN39_INTERNAL_ed11c05d_4_k_cu_d9568114_34294cute7productE:
	.zero		1
	.type		_ZN39_INTERNAL_ed11c05d_4_k_cu_d9568114_34294cuda3std3__45__cpo3endE,@object
	.size		_ZN39_INTERNAL_ed11c05d_4_k_cu_d9568114_34294cuda3std3__45__cpo3endE,(_ZN39_INTERNAL_ed11c05d_4_k_cu_d9568114_34294cuda3std3__419piecewise_constructE - _ZN39_INTERNAL_ed11c05d_4_k_cu_d9568114_34294cuda3std3__45__cpo3endE)
_ZN39_INTERNAL_ed11c05d_4_k_cu_d9568114_34294cuda3std3__45__cpo3endE:
	.zero		1
	.type		_ZN39_INTERNAL_ed11c05d_4_k_cu_d9568114_34294cuda3std3__419piecewise_constructE,@object
	.size		_ZN39_INTERNAL_ed11c05d_4_k_cu_d9568114_34294cuda3std3__419piecewise_constructE,(_ZN39_INTERNAL_ed11c05d_4_k_cu_d9568114_34294cuda3std3__45__cpo4cendE - _ZN39_INTERNAL_ed11c05d_4_k_cu_d9568114_34294cuda3std3__419piecewise_constructE)
_ZN39_INTERNAL_ed11c05d_4_k_cu_d9568114_34294cuda3std3__419piecewise_constructE:
	.zero		1
	.type		_ZN39_INTERNAL_ed11c05d_4_k_cu_d9568114_34294cuda3std3__45__cpo4cendE,@object
	.size		_ZN39_INTERNAL_ed11c05d_4_k_cu_d9568114_34294cuda3std3__45__cpo4cendE,(_ZN39_INTERNAL_ed11c05d_4_k_cu_d9568114_34294cuda3std6ranges3__45__cpo4swapE - _ZN39_INTERNAL_ed11c05d_4_k_cu_d9568114_34294cuda3std3__45__cpo4cendE)
_ZN39_INTERNAL_ed11c05d_4_k_cu_d9568114_34294cuda3std3__45__cpo4cendE:
	.zero		1
	.type		_ZN39_INTERNAL_ed11c05d_4_k_cu_d9568114_34294cuda3std6ranges3__45__cpo4swapE,@object
	.size		_ZN39_INTERNAL_ed11c05d_4_k_cu_d9568114_34294cuda3std6ranges3__45__cpo4swapE,(.L_15 - _ZN39_INTERNAL_ed11c05d_4_k_cu_d9568114_34294cuda3std6ranges3__45__cpo4swapE)
_ZN39_INTERNAL_ed11c05d_4_k_cu_d9568114_34294cuda3std6ranges3__45__cpo4swapE:
	.zero		1
.L_15:


//--------------------- .nv.constant0._ZN7cutlass13device_kernelINS_4fmha6kernel36Sm100FmhaFwdKernelTmaWarpspecializedIN4cute5tupleIJiiiNS5_IJNS5_IJiiEEEiEEEEEENS1_10collective38Sm100FmhaFwdMainloopTmaWarpspecializedINS_10bfloat16_tEffNS5_IJNS4_1CILi256EEENSC_ILi128EEESE_EEENS5_IJiNSC_ILi1EEES7_EEENS5_IJiSG_NS5_IJNS5_IJNSC_ILi0EEEiEEEiEEEEEESL_NS9_10CausalMaskILb1EEENS5_IJNSC_ILi2EEESG_SG_EEENSC_ILb0EEEEENS9_38Sm100FmhaFwdEpilogueTmaWarpspecializedINS_6half_tEfNS5_IJSE_SE_SE_EEESH_NS5_IJSG_S7_EEESQ_EENS2_23PersistentTileSchedulerENS2_41Sm100FmhaCtxKernelWarpspecializedScheduleEEEEEvNT_6ParamsE --------------------------
	.section	.nv.constant0._ZN7cutlass13device_kernelINS_4fmha6kernel36Sm100FmhaFwdKernelTmaWarpspecializedIN4cute5tupleIJiiiNS5_IJNS5_IJiiEEEiEEEEEENS1_10collective38Sm100FmhaFwdMainloopTmaWarpspecializedINS_10bfloat16_tEffNS5_IJNS4_1CILi256EEENSC_ILi128EEESE_EEENS5_IJiNSC_ILi1EEES7_EEENS5_IJiSG_NS5_IJNS5_IJNSC_ILi0EEEiEEEiEEEEEESL_NS9_10CausalMaskILb1EEENS5_IJNSC_ILi2EEESG_SG_EEENSC_ILb0EEEEENS9_38Sm100FmhaFwdEpilogueTmaWarpspecializedINS_6half_tEfNS5_IJSE_SE_SE_EEESH_NS5_IJSG_S7_EEESQ_EENS2_23PersistentTileSchedulerENS2_41Sm100FmhaCtxKernelWarpspecializedScheduleEEEEEvNT_6ParamsE,"a",@progbits
	.sectionflags	@""
	.align	4
.nv.constant0._ZN7cutlass13device_kernelINS_4fmha6kernel36Sm100FmhaFwdKernelTmaWarpspecializedIN4cute5tupleIJiiiNS5_IJNS5_IJiiEEEiEEEEEENS1_10collective38Sm100FmhaFwdMainloopTmaWarpspecializedINS_10bfloat16_tEffNS5_IJNS4_1CILi256EEENSC_ILi128EEESE_EEENS5_IJiNSC_ILi1EEES7_EEENS5_IJiSG_NS5_IJNS5_IJNSC_ILi0EEEiEEEiEEEEEESL_NS9_10CausalMaskILb1EEENS5_IJNSC_ILi2EEESG_SG_EEENSC_ILb0EEEEENS9_38Sm100FmhaFwdEpilogueTmaWarpspecializedINS_6half_tEfNS5_IJSE_SE_SE_EEESH_NS5_IJSG_S7_EEESQ_EENS2_23PersistentTileSchedulerENS2_41Sm100FmhaCtxKernelWarpspecializedScheduleEEEEEvNT_6ParamsE:
	.zero		2432


//--------------------- SYMBOLS --------------------------

	.type		.nv.reservedSmem.offset0,@object
	.size		.nv.reservedSmem.offset0,0x4
	.type		.nv.reservedSmem.cap,@object
	.size		.nv.reservedSmem.cap,0x4
	.type		vprintf,@function
	.type		__assertfail,@function
